	.target	sm_90a

	.elftype	@"ET_EXEC"


//--------------------- .note.nv.tkinfo           --------------------------
	.section	.note.nv.tkinfo,"",@"SHT_NOTE"
	.sectionflags	@"SHF_NOTE_NV_TKINFO"
	.tkinfo
        /*0018*/ 	.word	0x00000002
        /*0030*/ 	.string	""
        /*0030*/ 	.string	"ptxas"
        /*0030*/ 	.string	"Cuda compilation tools, release 13.0, V13.0.88"
        /*0030*/ 	.string	"Build cuda_13.0.r13.0/compiler.36424714_0"
        /*0030*/ 	.string	"-v  -suppress-debug-info  -lineinfo  -arch sm_90a "



//--------------------- .note.nv.cuinfo           --------------------------
	.section	.note.nv.cuinfo,"",@"SHT_NOTE"
	.sectionflags	@"SHF_NOTE_NV_CUINFO"
        /*0018*/ 	.short	0x0002
        /*001a*/ 	.short	0x005a
        /*001c*/ 	.short	0x0082
	.zero		2


//--------------------- .nv.info                  --------------------------
	.section	.nv.info,"",@"SHT_CUDA_INFO"
	.align	4


	//----- nvinfo : EIATTR_REGCOUNT
	.align		4
        /*0000*/ 	.byte	0x04, 0x2f
        /*0002*/ 	.short	(.L_1 - .L_0)
	.align		4
.L_0:
        /*0004*/ 	.word	index@(matmul_kernel)
        /*0008*/ 	.word	0x000000ff


	//----- nvinfo : EIATTR_FRAME_SIZE
	.align		4
.L_1:
        /*000c*/ 	.byte	0x04, 0x11
        /*000e*/ 	.short	(.L_3 - .L_2)
	.align		4
.L_2:
        /*0010*/ 	.word	index@(matmul_kernel)
        /*0014*/ 	.word	0x00000bf8


	//----- nvinfo : EIATTR_MIN_STACK_SIZE
	.align		4
.L_3:
        /*0018*/ 	.byte	0x04, 0x12
        /*001a*/ 	.short	(.L_5 - .L_4)
	.align		4
.L_4:
        /*001c*/ 	.word	index@(matmul_kernel)
        /*0020*/ 	.word	0x00000bf8
.L_5:


//--------------------- .nv.compat                --------------------------
	.section	.nv.compat,"",@"SHT_CUDA_COMPAT_INFO"
	.align	4
        /*0000*/ 	.byte	0x02, 0x09, 0x01, 0x00, 0x02, 0x02, 0x04, 0x00, 0x02, 0x05, 0x05, 0x00, 0x03, 0x07, 0x01, 0x01
        /*0010*/ 	.byte	0x02, 0x03, 0x00, 0x00, 0x02, 0x06, 0x01, 0x00, 0x04, 0x0b, 0x08, 0x00, 0x00, 0x00, 0x00, 0x00
        /*0020*/ 	.byte	0x00, 0x00, 0x00, 0x00


//--------------------- .nv.info.matmul_kernel    --------------------------
	.section	.nv.info.matmul_kernel,"",@"SHT_CUDA_INFO"
	.sectionflags	@""
	.align	4


	//----- nvinfo : EIATTR_CUDA_API_VERSION
	.align		4
        /*0000*/ 	.byte	0x04, 0x37
        /*0002*/ 	.short	(.L_7 - .L_6)
.L_6:
        /*0004*/ 	.word	0x00000082


	//----- nvinfo : EIATTR_KPARAM_INFO
	.align		4
.L_7:
        /*0008*/ 	.byte	0x04, 0x17
        /*000a*/ 	.short	(.L_9 - .L_8)
.L_8:
        /*000c*/ 	.word	0x00000000
        /*0010*/ 	.short	0x000d
        /*0012*/ 	.short	0x0048
        /*0014*/ 	.byte	0x00, 0xf4, 0x21, 0x00


	//----- nvinfo : EIATTR_KPARAM_INFO
	.align		4
.L_9:
        /*0018*/ 	.byte	0x04, 0x17
        /*001a*/ 	.short	(.L_11 - .L_10)
.L_10:
        /*001c*/ 	.word	0x00000000
        /*0020*/ 	.short	0x000c
        /*0022*/ 	.short	0x0040
        /*0024*/ 	.byte	0x00, 0xf4, 0x21, 0x00


	//----- nvinfo : EIATTR_KPARAM_INFO
	.align		4
.L_11:
        /*0028*/ 	.byte	0x04, 0x17
        /*002a*/ 	.short	(.L_13 - .L_12)
.L_12:
        /*002c*/ 	.word	0x00000000
        /*0030*/ 	.short	0x000b
        /*0032*/ 	.short	0x0038
        /*0034*/ 	.byte	0x00, 0xf0, 0x11, 0x00


	//----- nvinfo : EIATTR_KPARAM_INFO
	.align		4
.L_13:
        /*0038*/ 	.byte	0x04, 0x17
        /*003a*/ 	.short	(.L_15 - .L_14)
.L_14:
        /*003c*/ 	.word	0x00000000
        /*0040*/ 	.short	0x000a
        /*0042*/ 	.short	0x0034
        /*0044*/ 	.byte	0x00, 0xf0, 0x11, 0x00


	//----- nvinfo : EIATTR_KPARAM_INFO
	.align		4
.L_15:
        /*0048*/ 	.byte	0x04, 0x17
        /*004a*/ 	.short	(.L_17 - .L_16)
.L_16:
        /*004c*/ 	.word	0x00000000
        /*0050*/ 	.short	0x0009
        /*0052*/ 	.short	0x0030
        /*0054*/ 	.byte	0x00, 0xf0, 0x11, 0x00


	//----- nvinfo : EIATTR_KPARAM_INFO
	.align		4
.L_17:
        /*0058*/ 	.byte	0x04, 0x17
        /*005a*/ 	.short	(.L_19 - .L_18)
.L_18:
        /*005c*/ 	.word	0x00000000
        /*0060*/ 	.short	0x0008
        /*0062*/ 	.short	0x002c
        /*0064*/ 	.byte	0x00, 0xf0, 0x11, 0x00


	//----- nvinfo : EIATTR_KPARAM_INFO
	.align		4
.L_19:
        /*0068*/ 	.byte	0x04, 0x17
        /*006a*/ 	.short	(.L_21 - .L_20)
.L_20:
        /*006c*/ 	.word	0x00000000
        /*0070*/ 	.short	0x0007
        /*0072*/ 	.short	0x0028
        /*0074*/ 	.byte	0x00, 0xf0, 0x11, 0x00


	//----- nvinfo : EIATTR_KPARAM_INFO
	.align		4
.L_21:
        /*0078*/ 	.byte	0x04, 0x17
        /*007a*/ 	.short	(.L_23 - .L_22)
.L_22:
        /*007c*/ 	.word	0x00000000
        /*0080*/ 	.short	0x0006
        /*0082*/ 	.short	0x0024
        /*0084*/ 	.byte	0x00, 0xf0, 0x11, 0x00


	//----- nvinfo : EIATTR_KPARAM_INFO
	.align		4
.L_23:
        /*0088*/ 	.byte	0x04, 0x17
        /*008a*/ 	.short	(.L_25 - .L_24)
.L_24:
        /*008c*/ 	.word	0x00000000
        /*0090*/ 	.short	0x0005
        /*0092*/ 	.short	0x0020
        /*0094*/ 	.byte	0x00, 0xf0, 0x11, 0x00


	//----- nvinfo : EIATTR_KPARAM_INFO
	.align		4
.L_25:
        /*0098*/ 	.byte	0x04, 0x17
        /*009a*/ 	.short	(.L_27 - .L_26)
.L_26:
        /*009c*/ 	.word	0x00000000
        /*00a0*/ 	.short	0x0004
        /*00a2*/ 	.short	0x001c
        /*00a4*/ 	.byte	0x00, 0xf0, 0x11, 0x00


	//----- nvinfo : EIATTR_KPARAM_INFO
	.align		4
.L_27:
        /*00a8*/ 	.byte	0x04, 0x17
        /*00aa*/ 	.short	(.L_29 - .L_28)
.L_28:
        /*00ac*/ 	.word	0x00000000
        /*00b0*/ 	.short	0x0003
        /*00b2*/ 	.short	0x0018
        /*00b4*/ 	.byte	0x00, 0xf0, 0x11, 0x00


	//----- nvinfo : EIATTR_KPARAM_INFO
	.align		4
.L_29:
        /*00b8*/ 	.byte	0x04, 0x17
        /*00ba*/ 	.short	(.L_31 - .L_30)
.L_30:
        /*00bc*/ 	.word	0x00000000
        /*00c0*/ 	.short	0x0002
        /*00c2*/ 	.short	0x0010
        /*00c4*/ 	.byte	0x00, 0xf4, 0x21, 0x00


	//----- nvinfo : EIATTR_KPARAM_INFO
	.align		4
.L_31:
        /*00c8*/ 	.byte	0x04, 0x17
        /*00ca*/ 	.short	(.L_33 - .L_32)
.L_32:
        /*00cc*/ 	.word	0x00000000
        /*00d0*/ 	.short	0x0001
        /*00d2*/ 	.short	0x0008
        /*00d4*/ 	.byte	0x00, 0xf4, 0x21, 0x00


	//----- nvinfo : EIATTR_KPARAM_INFO
	.align		4
.L_33:
        /*00d8*/ 	.byte	0x04, 0x17
        /*00da*/ 	.short	(.L_35 - .L_34)
.L_34:
        /*00dc*/ 	.word	0x00000000
        /*00e0*/ 	.short	0x0000
        /*00e2*/ 	.short	0x0000
        /*00e4*/ 	.byte	0x00, 0xf4, 0x21, 0x00


	//----- nvinfo : EIATTR_SPARSE_MMA_MASK
	.align		4
.L_35:
        /*00e8*/ 	.byte	0x03, 0x50
        /*00ea*/ 	.short	0x0000


	//----- nvinfo : EIATTR_MAXREG_COUNT
	.align		4
        /*00ec*/ 	.byte	0x03, 0x1b
        /*00ee*/ 	.short	0x00ff


	//----- nvinfo : EIATTR_NUM_BARRIERS
	.align		4
        /*00f0*/ 	.byte	0x02, 0x4c
        /*00f2*/ 	.byte	0x01
	.zero		1


	//----- nvinfo : EIATTR_ANNOTATIONS
	.align		4
        /*00f4*/ 	.byte	0x04, 0x55
        /*00f6*/ 	.short	(.L_37 - .L_36)


	//   ....[0]....
.L_36:
        /*00f8*/ 	.word	0x00000001
        /*00fc*/ 	.byte	0xd0, 0x05, 0x00, 0x00, 0x01, 0x00, 0x00, 0x00, 0x20, 0x0a, 0x00, 0x00, 0x01, 0x00, 0x00, 0x00
        /* <DEDUP_REMOVED lines=1468> */
        /*5ccc*/ 	.byte	0x50, 0x6b, 0x02, 0x00


	//----- nvinfo : EIATTR_MERCURY_ISA_VERSION
	.align		4
.L_37:
        /*5cd0*/ 	.byte	0x03, 0x5f
        /*5cd2*/ 	.short	0x0101


	//----- nvinfo : EIATTR_EXIT_INSTR_OFFSETS
	.align		4
        /*5cd4*/ 	.byte	0x04, 0x1c
        /*5cd6*/ 	.short	(.L_39 - .L_38)


	//   ....[0]....
.L_38:
        /*5cd8*/ 	.word	0x0002cc10


	//   ....[1]....
        /*5cdc*/ 	.word	0x0002cc30


	//----- nvinfo : EIATTR_REQNTID
	.align		4
.L_39:
        /*5ce0*/ 	.byte	0x04, 0x10
        /*5ce2*/ 	.short	(.L_41 - .L_40)
.L_40:
        /*5ce4*/ 	.word	0x00000080
        /*5ce8*/ 	.word	0x00000001
        /*5cec*/ 	.word	0x00000001


	//----- nvinfo : EIATTR_CBANK_PARAM_SIZE
	.align		4
.L_41:
        /*5cf0*/ 	.byte	0x03, 0x19
        /*5cf2*/ 	.short	0x0050


	//----- nvinfo : EIATTR_PARAM_CBANK
	.align		4
        /*5cf4*/ 	.byte	0x04, 0x0a
        /*5cf6*/ 	.short	(.L_43 - .L_42)
	.align		4
.L_42:
        /*5cf8*/ 	.word	index@(.nv.constant0.matmul_kernel)
        /*5cfc*/ 	.short	0x0210
        /*5cfe*/ 	.short	0x0050


	//----- nvinfo : EIATTR_SW_WAR
	.align		4
.L_43:
        /*5d00*/ 	.byte	0x04, 0x36
        /*5d02*/ 	.short	(.L_45 - .L_44)
.L_44:
        /*5d04*/ 	.word	0x00000008
.L_45:


//--------------------- .nv.callgraph             --------------------------
	.section	.nv.callgraph,"",@"SHT_CUDA_CALLGRAPH"
	.align	4
	.sectionentsize	8
	.align		4
        /*0000*/ 	.word	0x00000000
	.align		4
        /*0004*/ 	.word	0xffffffff
	.align		4
        /*0008*/ 	.word	0x00000000
	.align		4
        /*000c*/ 	.word	0xfffffffe
	.align		4
        /*0010*/ 	.word	0x00000000
	.align		4
        /*0014*/ 	.word	0xfffffffd
	.align		4
        /*0018*/ 	.word	0x00000000
	.align		4
        /*001c*/ 	.word	0xfffffffc


//--------------------- .text.matmul_kernel       --------------------------
	.section	.text.matmul_kernel,"ax",@progbits
	.align	128
        .global         matmul_kernel
        .type           matmul_kernel,@function
        .size           matmul_kernel,(.L_x_4 - matmul_kernel)
        .other          matmul_kernel,@"STO_CUDA_ENTRY STV_DEFAULT"
matmul_kernel:
.text.matmul_kernel:
[----:B------:R-:W0:Y:S08]  /*0000*/  LDC R1, c[0x0][0x28] ;  /* 0x00000a00ff017b82 */ /* 0x000e300000000800 */
[----:B------:R-:W1:Y:S01]  /*0010*/  LDC.64 R4, c[0x0][0x228] ;  /* 0x00008a00ff047b82 */ /* 0x000e620000000a00 */
[----:B------:R-:W2:Y:S01]  /*0020*/  S2R R7, SR_CTAID.X ;  /* 0x0000000000077919 */ /* 0x000ea20000002500 */
[----:B------:R-:W-:Y:S01]  /*0030*/  ULDC UR8, c[0x0][0x230] ;  /* 0x00008c0000087ab9 */ /* 0x000fe20000000800 */
[----:B0-----:R-:W-:Y:S01]  /*0040*/  VIADD R1, R1, 0xfffff408 ;  /* 0xfffff40801017836 */ /* 0x001fe20000000000 */
[----:B------:R-:W-:Y:S01]  /*0050*/  UIADD3 UR8, UR8, 0x7f, URZ ;  /* 0x0000007f08087890 */ /* 0x000fe2000fffe03f */
[----:B------:R-:W0:Y:S01]  /*0060*/  S2R R14, SR_TID.X ;  /* 0x00000000000e7919 */ /* 0x000e220000002100 */
[----:B------:R-:W-:Y:S01]  /*0070*/  UMOV UR7, 0x400 ;  /* 0x0000040000077882 */ /* 0x000fe20000000000 */
[----:B------:R-:W-:Y:S01]  /*0080*/  ULDC.64 UR28, c[0x0][0x208] ;  /* 0x00008200001c7ab9 */ /* 0x000fe20000000a00 */
[----:B------:R-:W3:Y:S01]  /*0090*/  S2UR UR4, SR_CgaCtaId ;  /* 0x00000000000479c3 */ /* 0x000ee20000008800 */
[----:B------:R-:W-:Y:S01]  /*00a0*/  UISETP.GT.AND UP0, UPT, UR8, 0x7f, UPT ;  /* 0x0000007f0800788c */ /* 0x000fe2000bf04270 */
[----:B-1----:R-:W-:-:S05]  /*00b0*/  VIADD R0, R5, 0xff ;  /* 0x000000ff05007836 */ /* 0x002fca0000000000 */
[----:B------:R-:W-:Y:S01]  /*00c0*/  SHF.R.S32.HI R3, RZ, 0x1f, R0 ;  /* 0x0000001fff037819 */ /* 0x000fe20000011400 */
[----:B---3--:R-:W-:-:S03]  /*00d0*/  ULEA UR7, UR4, UR7, 0x18 ;  /* 0x0000000704077291 */ /* 0x008fc6000f8ec03f */
[----:B------:R-:W-:Y:S02]  /*00e0*/  LEA.HI R3, R3, R0, RZ, 0x8 ;  /* 0x0000000003037211 */ /* 0x000fe400078f40ff */
[----:B--2---:R-:W-:Y:S02]  /*00f0*/  IABS R10, R7 ;  /* 0x00000007000a7213 */ /* 0x004fe40000000000 */
[----:B------:R-:W-:Y:S02]  /*0100*/  SHF.R.S32.HI R3, RZ, 0x8, R3 ;  /* 0x00000008ff037819 */ /* 0x000fe40000011403 */
[----:B0-----:R-:W-:-:S03]  /*0110*/  LOP3.LUT R15, R14, 0x3f, RZ, 0xc0, !PT ;  /* 0x0000003f0e0f7812 */ /* 0x001fc600078ec0ff */
[----:B------:R-:W-:-:S05]  /*0120*/  IMAD.SHL.U32 R6, R3, 0x8, RZ ;  /* 0x0000000803067824 */ /* 0x000fca00078e00ff */
[-C--:B------:R-:W-:Y:S02]  /*0130*/  IABS R9, R6.reuse ;  /* 0x0000000600097213 */ /* 0x080fe40000000000 */
[----:B------:R-:W-:Y:S02]  /*0140*/  IABS R12, R6 ;  /* 0x00000006000c7213 */ /* 0x000fe40000000000 */
[----:B------:R-:W0:Y:S08]  /*0150*/  I2F.RP R0, R9 ;  /* 0x0000000900007306 */ /* 0x000e300000209400 */
[----:B0-----:R-:W0:Y:S02]  /*0160*/  MUFU.RCP R0, R0 ;  /* 0x0000000000007308 */ /* 0x001e240000001000 */
[----:B0-----:R-:W-:-:S02]  /*0170*/  VIADD R2, R0, 0xffffffe ;  /* 0x0ffffffe00027836 */ /* 0x001fc40000000000 */
[----:B------:R-:W-:-:S04]  /*0180*/  IMAD.MOV R0, RZ, RZ, -R12 ;  /* 0x000000ffff007224 */ /* 0x000fc800078e0a0c */
[----:B------:R0:W1:Y:S02]  /*0190*/  F2I.FTZ.U32.TRUNC.NTZ R3, R2 ;  /* 0x0000000200037305 */ /* 0x000064000021f000 */
[----:B0-----:R-:W-:Y:S02]  /*01a0*/  IMAD.MOV.U32 R2, RZ, RZ, RZ ;  /* 0x000000ffff027224 */ /* 0x001fe400078e00ff */
[----:B-1----:R-:W-:-:S04]  /*01b0*/  IMAD.MOV R8, RZ, RZ, -R3 ;  /* 0x000000ffff087224 */ /* 0x002fc800078e0a03 */
[----:B------:R-:W-:Y:S02]  /*01c0*/  IMAD R11, R8, R9, RZ ;  /* 0x00000009080b7224 */ /* 0x000fe400078e02ff */
[----:B------:R-:W-:Y:S02]  /*01d0*/  IMAD.MOV.U32 R8, RZ, RZ, R10 ;  /* 0x000000ffff087224 */ /* 0x000fe400078e000a */
[----:B------:R-:W-:-:S06]  /*01e0*/  IMAD.HI.U32 R3, R3, R11, R2 ;  /* 0x0000000b03037227 */ /* 0x000fcc00078e0002 */
[----:B------:R-:W-:-:S04]  /*01f0*/  IMAD.HI.U32 R3, R3, R8, RZ ;  /* 0x0000000803037227 */ /* 0x000fc800078e00ff */
[----:B------:R-:W-:-:S05]  /*0200*/  IMAD R0, R3, R0, R8 ;  /* 0x0000000003007224 */ /* 0x000fca00078e0208 */
[----:B------:R-:W-:-:S13]  /*0210*/  ISETP.GT.U32.AND P1, PT, R9, R0, PT ;  /* 0x000000000900720c */ /* 0x000fda0003f24070 */
[----:B------:R-:W-:Y:S02]  /*0220*/  @!P1 IMAD.IADD R0, R0, 0x1, -R9 ;  /* 0x0000000100009824 */ /* 0x000fe400078e0a09 */
[----:B------:R-:W-:Y:S01]  /*0230*/  @!P1 VIADD R3, R3, 0x1 ;  /* 0x0000000103039836 */ /* 0x000fe20000000000 */
[----:B------:R-:W-:Y:S02]  /*0240*/  ISETP.NE.AND P1, PT, R6, RZ, PT ;  /* 0x000000ff0600720c */ /* 0x000fe40003f25270 */
[----:B------:R-:W-:Y:S02]  /*0250*/  ISETP.GE.U32.AND P0, PT, R0, R9, PT ;  /* 0x000000090000720c */ /* 0x000fe40003f06070 */
[----:B------:R-:W-:-:S04]  /*0260*/  LOP3.LUT R0, R7, R6, RZ, 0x3c, !PT ;  /* 0x0000000607007212 */ /* 0x000fc800078e3cff */
[----:B------:R-:W-:Y:S01]  /*0270*/  ISETP.GE.AND P2, PT, R0, RZ, PT ;  /* 0x000000ff0000720c */ /* 0x000fe20003f46270 */
[----:B------:R-:W-:-:S06]  /*0280*/  VIADD R0, R4, 0x3f ;  /* 0x0000003f04007836 */ /* 0x000fcc0000000000 */
[----:B------:R-:W-:-:S04]  /*0290*/  @P0 VIADD R3, R3, 0x1 ;  /* 0x0000000103030836 */ /* 0x000fc80000000000 */
[----:B------:R-:W-:Y:S01]  /*02a0*/  IMAD.MOV.U32 R2, RZ, RZ, R3 ;  /* 0x000000ffff027224 */ /* 0x000fe200078e0003 */
[----:B------:R-:W-:-:S03]  /*02b0*/  SHF.R.S32.HI R3, RZ, 0x1f, R0 ;  /* 0x0000001fff037819 */ /* 0x000fc60000011400 */
[----:B------:R-:W-:Y:S01]  /*02c0*/  @!P2 IMAD.MOV R2, RZ, RZ, -R2 ;  /* 0x000000ffff02a224 */ /* 0x000fe200078e0a02 */
[----:B------:R-:W-:Y:S02]  /*02d0*/  @!P1 LOP3.LUT R2, RZ, R6, RZ, 0x33, !PT ;  /* 0x00000006ff029212 */ /* 0x000fe400078e33ff */
[----:B------:R-:W-:-:S03]  /*02e0*/  LEA.HI R3, R3, R0, RZ, 0x6 ;  /* 0x0000000003037211 */ /* 0x000fc600078f30ff */
[----:B------:R-:W-:Y:S02]  /*02f0*/  IMAD.SHL.U32 R8, R2, 0x8, RZ ;  /* 0x0000000802087824 */ /* 0x000fe400078e00ff */
[----:B------:R-:W-:-:S03]  /*0300*/  IMAD.MOV R2, RZ, RZ, -R2 ;  /* 0x000000ffff027224 */ /* 0x000fc600078e0a02 */
[----:B------:R-:W-:Y:S01]  /*0310*/  LEA.HI.SX32 R3, R3, -R8, 0x1a ;  /* 0x8000000803037211 */ /* 0x000fe200078fd2ff */
[----:B------:R-:W-:-:S03]  /*0320*/  IMAD R6, R6, R2, R7 ;  /* 0x0000000206067224 */ /* 0x000fc600078e0207 */
[----:B------:R-:W-:Y:S02]  /*0330*/  VIMNMX R13, R3, 0x8, PT ;  /* 0x00000008030d7848 */ /* 0x000fe40003fe0100 */
[----:B------:R-:W-:Y:S02]  /*0340*/  IABS R11, R6 ;  /* 0x00000006000b7213 */ /* 0x000fe40000000000 */
[----:B------:R-:W-:-:S04]  /*0350*/  IABS R9, R13 ;  /* 0x0000000d00097213 */ /* 0x000fc80000000000 */
[----:B------:R-:W0:Y:S08]  /*0360*/  I2F.RP R0, R9 ;  /* 0x0000000900007306 */ /* 0x000e300000209400 */
[----:B0-----:R-:W0:Y:S02]  /*0370*/  MUFU.RCP R0, R0 ;  /* 0x0000000000007308 */ /* 0x001e240000001000 */
[----:B0-----:R-:W-:-:S06]  /*0380*/  VIADD R3, R0, 0xffffffe ;  /* 0x0ffffffe00037836 */ /* 0x001fcc0000000000 */
[----:B------:R-:W0:Y:S02]  /*0390*/  F2I.FTZ.U32.TRUNC.NTZ R3, R3 ;  /* 0x0000000300037305 */ /* 0x000e24000021f000 */
[----:B0-----:R-:W-:-:S04]  /*03a0*/  IMAD.MOV R10, RZ, RZ, -R3 ;  /* 0x000000ffff0a7224 */ /* 0x001fc800078e0a03 */
[----:B------:R-:W-:Y:S01]  /*03b0*/  IMAD.MOV.U32 R2, RZ, RZ, R10 ;  /* 0x000000ffff027224 */ /* 0x000fe200078e000a */
[----:B------:R-:W-:-:S03]  /*03c0*/  IABS R10, R13 ;  /* 0x0000000d000a7213 */ /* 0x000fc60000000000 */
[----:B------:R-:W-:Y:S02]  /*03d0*/  IMAD R7, R2, R9, RZ ;  /* 0x0000000902077224 */ /* 0x000fe400078e02ff */
[----:B------:R-:W-:Y:S02]  /*03e0*/  IMAD.MOV.U32 R2, RZ, RZ, RZ ;  /* 0x000000ffff027224 */ /* 0x000fe400078e00ff */
[----:B------:R-:W-:Y:S02]  /*03f0*/  IMAD.MOV R0, RZ, RZ, -R10 ;  /* 0x000000ffff007224 */ /* 0x000fe400078e0a0a */
        /* <DEDUP_REMOVED lines=9> */
[----:B------:R-:W-:Y:S02]  /*0490*/  ISETP.GE.AND P2, PT, R0, RZ, PT ;  /* 0x000000ff0000720c */ /* 0x000fe40003f46270 */
[----:B------:R-:W-:-:S04]  /*04a0*/  SHF.R.U32.HI R0, RZ, 0x6, R14 ;  /* 0x00000006ff007819 */ /* 0x000fc8000001160e */
[----:B------:R-:W-:Y:S01]  /*04b0*/  R2UR UR16, R0 ;  /* 0x00000000001072ca */ /* 0x000fe200000e0000 */
[----:B------:R-:W-:Y:S01]  /*04c0*/  @P0 VIADD R2, R2, 0x1 ;  /* 0x0000000102020836 */ /* 0x000fe20000000000 */
[----:B------:R-:W-:-:S05]  /*04d0*/  PLOP3.LUT P0, PT, PT, PT, UP0, 0x80, 0x0 ;  /* 0x000000000000781c */ /* 0x000fca0003f0f008 */
[----:B------:R-:W-:Y:S01]  /*04e0*/  @!P2 IMAD.MOV R2, RZ, RZ, -R2 ;  /* 0x000000ffff02a224 */ /* 0x000fe200078e0a02 */
[----:B------:R-:W-:-:S05]  /*04f0*/  @!P1 LOP3.LUT R2, RZ, R13, RZ, 0x33, !PT ;  /* 0x0000000dff029212 */ /* 0x000fca00078e33ff */
[----:B------:R-:W-:Y:S01]  /*0500*/  IMAD.MOV R0, RZ, RZ, -R2 ;  /* 0x000000ffff007224 */ /* 0x000fe200078e0a02 */
[----:B------:R-:W-:Y:S02]  /*0510*/  UIADD3 UR35, UR16, 0xe, URZ ;  /* 0x0000000e10237890 */ /* 0x000fe4000fffe03f */
[----:B------:R-:W-:Y:S01]  /*0520*/  UIADD3 UR34, UR16, 0x1e, URZ ;  /* 0x0000001e10227890 */ /* 0x000fe2000fffe03f */
[----:B------:R-:W-:Y:S01]  /*0530*/  IMAD R0, R13, R0, R6 ;  /* 0x000000000d007224 */ /* 0x000fe200078e0206 */
[----:B------:R-:W-:Y:S02]  /*0540*/  UIADD3 UR33, UR16, 0x2e, URZ ;  /* 0x0000002e10217890 */ /* 0x000fe4000fffe03f */
[----:B------:R-:W-:Y:S01]  /*0550*/  UIADD3 UR32, UR16, 0x3e, URZ ;  /* 0x0000003e10207890 */ /* 0x000fe2000fffe03f */
[----:B------:R-:W-:Y:S01]  /*0560*/  IMAD.IADD R3, R8, 0x1, R0 ;  /* 0x0000000108037824 */ /* 0x000fe200078e0200 */
[----:B------:R-:W-:Y:S01]  /*0570*/  SHF.R.U32.HI R0, RZ, 0x6, R14 ;  /* 0x00000006ff007819 */ /* 0x000fe2000001160e */
[----:B------:R-:W-:-:S02]  /*0580*/  UIADD3 UR31, UR16, 0x4e, URZ ;  /* 0x0000004e101f7890 */ /* 0x000fc4000fffe03f */
[----:B------:R-:W-:Y:S01]  /*0590*/  IMAD R18, R3, 0x40, R15 ;  /* 0x0000004003127824 */ /* 0x000fe200078e020f */
[----:B------:R-:W-:Y:S01]  /*05a0*/  SGXT.U32 R16, R0, 0x1 ;  /* 0x000000010010781a */ /* 0x000fe20000000000 */
[----:B------:R-:W-:Y:S02]  /*05b0*/  UIADD3 UR30, UR16, 0x5e, URZ ;  /* 0x0000005e101e7890 */ /* 0x000fe4000fffe03f */
[----:B------:R-:W-:Y:S01]  /*05c0*/  UIADD3 UR19, UR16, 0x6e, URZ ;  /* 0x0000006e10137890 */ /* 0x000fe2000fffe03f */
[----:B------:R0:W-:Y:S01]  /*05d0*/  STL [R1+0xb40], R18 ;  /* 0x000b401201007387 */ /* 0x0001e20000100800 */
[C---:B------:R-:W-:Y:S01]  /*05e0*/  LOP3.LUT R6, R16.reuse, 0x2, RZ, 0xfc, !PT ;  /* 0x0000000210067812 */ /* 0x040fe200078efcff */
[----:B------:R-:W-:Y:S01]  /*05f0*/  UIADD3 UR16, UR16, 0x7e, URZ ;  /* 0x0000007e10107890 */ /* 0x000fe2000fffe03f */
[C---:B------:R-:W-:Y:S02]  /*0600*/  LOP3.LUT R0, R16.reuse, 0x4, RZ, 0xfc, !PT ;  /* 0x0000000410007812 */ /* 0x040fe400078efcff */
[----:B------:R-:W-:-:S02]  /*0610*/  LOP3.LUT R7, R16, 0x6, RZ, 0xfc, !PT ;  /* 0x0000000610077812 */ /* 0x000fc400078efcff */
[C---:B------:R-:W-:Y:S02]  /*0620*/  LOP3.LUT R6, R16.reuse, 0x8, RZ, 0xfc, !PT ;  /* 0x0000000810067812 */ /* 0x040fe400078efcff */
[C---:B------:R-:W-:Y:S02]  /*0630*/  LOP3.LUT R0, R16.reuse, 0xa, RZ, 0xfc, !PT ;  /* 0x0000000a10007812 */ /* 0x040fe400078efcff */
[C---:B------:R-:W-:Y:S02]  /*0640*/  LOP3.LUT R7, R16.reuse, 0xc, RZ, 0xfc, !PT ;  /* 0x0000000c10077812 */ /* 0x040fe400078efcff */
[C---:B------:R-:W-:Y:S02]  /*0650*/  LOP3.LUT R6, R16.reuse, 0x10, RZ, 0xfc, !PT ;  /* 0x0000001010067812 */ /* 0x040fe400078efcff */
        /* <DEDUP_REMOVED lines=45> */
[----:B------:R-:W-:Y:S01]  /*0930*/  LOP3.LUT R0, R16, 0x78, RZ, 0xfc, !PT ;  /* 0x0000007810007812 */ /* 0x000fe200078efcff */
[----:B------:R-:W-:Y:S01]  /*0940*/  IMAD.SHL.U32 R0, R2, 0x100, RZ ;  /* 0x0000010002007824 */ /* 0x000fe200078e00ff */
[C---:B------:R-:W-:Y:S02]  /*0950*/  LOP3.LUT R7, R16.reuse, 0x7a, RZ, 0xfc, !PT ;  /* 0x0000007a10077812 */ /* 0x040fe400078efcff */
[----:B------:R-:W-:Y:S01]  /*0960*/  LOP3.LUT R6, R16, 0x7c, RZ, 0xfc, !PT ;  /* 0x0000007c10067812 */ /* 0x000fe200078efcff */
[----:B0-----:R-:W-:Y:S06]  /*0970*/  @P0 BRA `(.L_x_0) ;  /* 0x0000000400100947 */ /* 0x001fec0003800000 */
[----:B------:R-:W-:Y:S01]  /*0980*/  IMAD.SHL.U32 R2, R14, 0x10, RZ ;  /* 0x000000100e027824 */ /* 0x000fe200078e00ff */
[----:B------:R-:W-:Y:S02]  /*0990*/  CS2R R24, SRZ ;  /* 0x0000000000187805 */ /* 0x000fe4000001ff00 */
[----:B------:R-:W-:Y:S02]  /*09a0*/  CS2R R26, SRZ ;  /* 0x00000000001a7805 */ /* 0x000fe4000001ff00 */
[----:B------:R-:W-:Y:S02]  /*09b0*/  CS2R R28, SRZ ;  /* 0x00000000001c7805 */ /* 0x000fe4000001ff00 */
[----:B------:R-:W-:Y:S02]  /*09c0*/  CS2R R30, SRZ ;  /* 0x00000000001e7805 */ /* 0x000fe4000001ff00 */
[----:B------:R-:W-:Y:S02]  /*09d0*/  LOP3.LUT R2, R2, 0x70, RZ, 0xc0, !PT ;  /* 0x0000007002027812 */ /* 0x000fe400078ec0ff */
[----:B------:R-:W-:-:S02]  /*09e0*/  CS2R R32, SRZ ;  /* 0x0000000000207805 */ /* 0x000fc4000001ff00 */
[----:B------:R-:W-:Y:S02]  /*09f0*/  CS2R R34, SRZ ;  /* 0x0000000000227805 */ /* 0x000fe4000001ff00 */
[----:B------:R-:W-:Y:S02]  /*0a00*/  CS2R R36, SRZ ;  /* 0x0000000000247805 */ /* 0x000fe4000001ff00 */
[----:B------:R-:W-:Y:S01]  /*0a10*/  CS2R R38, SRZ ;  /* 0x0000000000267805 */ /* 0x000fe2000001ff00 */
[----:B------:R0:W-:Y:S01]  /*0a20*/  STL [R1+0xb3c], R2 ;  /* 0x000b3c0201007387 */ /* 0x0001e20000100800 */
[----:B------:R-:W-:Y:S02]  /*0a30*/  CS2R R40, SRZ ;  /* 0x0000000000287805 */ /* 0x000fe4000001ff00 */
[----:B------:R-:W-:Y:S02]  /*0a40*/  CS2R R42, SRZ ;  /* 0x00000000002a7805 */ /* 0x000fe4000001ff00 */
[----:B------:R-:W-:-:S02]  /*0a50*/  CS2R R44, SRZ ;  /* 0x00000000002c7805 */ /* 0x000fc4000001ff00 */
[----:B------:R-:W-:Y:S02]  /*0a60*/  CS2R R46, SRZ ;  /* 0x00000000002e7805 */ /* 0x000fe4000001ff00 */
[----:B------:R-:W-:Y:S02]  /*0a70*/  CS2R R48, SRZ ;  /* 0x0000000000307805 */ /* 0x000fe4000001ff00 */
[----:B------:R-:W-:Y:S02]  /*0a80*/  CS2R R50, SRZ ;  /* 0x0000000000327805 */ /* 0x000fe4000001ff00 */
        /* <DEDUP_REMOVED lines=49> */
[----:B------:R-:W-:Y:S01]  /*0da0*/  CS2R R150, SRZ ;  /* 0x0000000000967805 */ /* 0x000fe2000001ff00 */
[----:B0-----:R-:W-:Y:S06]  /*0db0*/  BRA `(.L_x_1) ;  /* 0x0000025c00447947 */ /* 0x001fec0003800000 */
.L_x_0:
[----:B------:R-:W-:Y:S01]  /*0dc0*/  IABS R11, R4 ;  /* 0x00000004000b7213 */ /* 0x000fe20000000000 */
[C---:B------:R-:W-:Y:S01]  /*0dd0*/  VIADD R15, R0.reuse, 0xfc ;  /* 0x000000fc000f7836 */ /* 0x040fe20000000000 */
[----:B------:R-:W-:Y:S01]  /*0de0*/  IABS R3, R5 ;  /* 0x0000000500037213 */ /* 0x000fe20000000000 */
[C---:B------:R-:W-:Y:S01]  /*0df0*/  VIADD R17, R0.reuse, 0xfb ;  /* 0x000000fb00117836 */ /* 0x040fe20000000000 */
[----:B------:R-:W0:Y:S01]  /*0e00*/  I2F.RP R2, R11 ;  /* 0x0000000b00027306 */ /* 0x000e220000209400 */
[----:B------:R-:W-:Y:S01]  /*0e10*/  IABS R14, R18 ;  /* 0x00000012000e7213 */ /* 0x000fe20000000000 */
[----:B------:R1:W-:Y:S01]  /*0e20*/  STL [R1+0xbb0], R5 ;  /* 0x000bb00501007387 */ /* 0x0003e20000100800 */
[C---:B------:R-:W-:Y:S01]  /*0e30*/  VIADD R22, R0.reuse, 0xf2 ;  /* 0x000000f200167836 */ /* 0x040fe20000000000 */
[----:B------:R-:W-:Y:S01]  /*0e40*/  IABS R16, R17 ;  /* 0x0000001100107213 */ /* 0x000fe20000000000 */
[C---:B------:R-:W-:Y:S01]  /*0e50*/  VIADD R190, R0.reuse, 0x3c ;  /* 0x0000003c00be7836 */ /* 0x040fe20000000000 */
[----:B------:R-:W-:Y:S01]  /*0e60*/  IABS R233, R0 ;  /* 0x0000000000e97213 */ /* 0x000fe20000000000 */
[C---:B------:R-:W-:Y:S01]  /*0e70*/  VIADD R237, R0.reuse, 0x8 ;  /* 0x0000000800ed7836 */ /* 0x040fe20000000000 */
[----:B------:R-:W2:Y:S01]  /*0e80*/  I2F.RP R10, R3 ;  /* 0x00000003000a7306 */ /* 0x000ea20000209400 */
[C---:B------:R-:W-:Y:S01]  /*0e90*/  VIADD R239, R0.reuse, 0x6 ;  /* 0x0000000600ef7836 */ /* 0x040fe20000000000 */
[----:B------:R-:W-:Y:S01]  /*0ea0*/  ULDC UR17, c[0x0][0x238] ;  /* 0x00008e0000117ab9 */ /* 0x000fe20000000800 */
[C---:B------:R-:W-:Y:S01]  /*0eb0*/  VIADD R238, R0.reuse, 0x7 ;  /* 0x0000000700ee7836 */ /* 0x040fe20000000000 */
[----:B------:R-:W-:Y:S01]  /*0ec0*/  ULDC UR18, c[0x0][0x23c] ;  /* 0x00008f0000127ab9 */ /* 0x000fe20000000800 */
[C---:B------:R-:W-:Y:S01]  /*0ed0*/  VIADD R244, R0.reuse, 0x2 ;  /* 0x0000000200f47836 */ /* 0x040fe20000000000 */
[----:B------:R-:W-:Y:S01]  /*0ee0*/  ULDC.64 UR4, c[0x0][0x218] ;  /* 0x0000860000047ab9 */ /* 0x000fe20000000a00 */
[----:B------:R-:W-:Y:S01]  /*0ef0*/  VIADD R245, R0, 0x1 ;  /* 0x0000000100f57836 */ /* 0x000fe20000000000 */
[----:B0-----:R-:W0:Y:S01]  /*0f00*/  MUFU.RCP R2, R2 ;  /* 0x0000000200027308 */ /* 0x001e220000001000 */
[----:B------:R-:W-:Y:S01]  /*0f10*/  ULDC UR10, c[0x0][0x234] ;  /* 0x00008d00000a7ab9 */ /* 0x000fe20000000800 */
[----:B------:R-:W-:-:S06]  /*0f20*/  ULDC.64 UR12, c[0x0][0x210] ;  /* 0x00008400000c7ab9 */ /* 0x000fcc0000000a00 */
[----:B--2---:R-:W2:Y:S01]  /*0f30*/  MUFU.RCP R10, R10 ;  /* 0x0000000a000a7308 */ /* 0x004ea20000001000 */
[----:B0-----:R-:W-:-:S07]  /*0f40*/  VIADD R6, R2, 0xffffffe ;  /* 0x0ffffffe02067836 */ /* 0x001fce0000000000 */
[----:B------:R0:W3:Y:S01]  /*0f50*/  F2I.FTZ.U32.TRUNC.NTZ R7, R6 ;  /* 0x0000000600077305 */ /* 0x0000e2000021f000 */
[----:B--2---:R-:W-:-:S07]  /*0f60*/  VIADD R8, R10, 0xffffffe ;  /* 0x0ffffffe0a087836 */ /* 0x004fce0000000000 */
[----:B------:R2:W4:Y:S01]  /*0f70*/  F2I.FTZ.U32.TRUNC.NTZ R9, R8 ;  /* 0x0000000800097305 */ /* 0x000522000021f000 */
[----:B0-----:R-:W-:Y:S02]  /*0f80*/  IMAD.MOV.U32 R6, RZ, RZ, RZ ;  /* 0x000000ffff067224 */ /* 0x001fe400078e00ff */
[--C-:B---3--:R-:W-:Y:S02]  /*0f90*/  IMAD.MOV R12, RZ, RZ, -R7.reuse ;  /* 0x000000ffff0c7224 */ /* 0x108fe400078e0a07 */
[----:B--2---:R-:W-:Y:S02]  /*0fa0*/  IMAD.MOV.U32 R8, RZ, RZ, RZ ;  /* 0x000000ffff087224 */ /* 0x004fe400078e00ff */
[----:B------:R-:W-:Y:S02]  /*0fb0*/  IMAD R13, R12, R11, RZ ;  /* 0x0000000b0c0d7224 */ /* 0x000fe400078e02ff */
[----:B------:R-:W-:Y:S02]  /*0fc0*/  IMAD.MOV.U32 R12, RZ, RZ, R14 ;  /* 0x000000ffff0c7224 */ /* 0x000fe400078e000e */
[----:B------:R-:W-:-:S04]  /*0fd0*/  IMAD.HI.U32 R7, R7, R13, R6 ;  /* 0x0000000d07077227 */ /* 0x000fc800078e0006 */
[----:B----4-:R-:W-:Y:S02]  /*0fe0*/  IMAD.MOV R2, RZ, RZ, -R9 ;  /* 0x000000ffff027224 */ /* 0x010fe400078e0a09 */
[----:B------:R-:W-:-:S04]  /*0ff0*/  IMAD.HI.U32 R7, R7, R12, RZ ;  /* 0x0000000c07077227 */ /* 0x000fc800078e00ff */
[----:B------:R-:W-:Y:S02]  /*1000*/  IMAD.MOV R7, RZ, RZ, -R7 ;  /* 0x000000ffff077224 */ /* 0x000fe400078e0a07 */
[----:B------:R-:W-:Y:S02]  /*1010*/  VIADD R14, R0, 0xff ;  /* 0x000000ff000e7836 */ /* 0x000fe40000000000 */
[C---:B------:R-:W-:Y:S02]  /*1020*/  IMAD R6, R11.reuse, R7, R12 ;  /* 0x000000070b067224 */ /* 0x040fe400078e020c */
[----:B------:R-:W-:Y:S01]  /*1030*/  IMAD R13, R2, R3, RZ ;  /* 0x00000003020d7224 */ /* 0x000fe200078e02ff */
[----:B------:R-:W-:Y:S01]  /*1040*/  IABS R10, R14 ;  /* 0x0000000e000a7213 */ /* 0x000fe20000000000 */
[----:B------:R-:W-:Y:S01]  /*1050*/  VIADD R12, R0, 0xfe ;  /* 0x000000fe000c7836 */ /* 0x000fe20000000000 */
[----:B------:R-:W-:Y:S01]  /*1060*/  ISETP.GT.U32.AND P0, PT, R11, R6, PT ;  /* 0x000000060b00720c */ /* 0x000fe20003f04070 */
[----:B------:R-:W-:Y:S01]  /*1070*/  IMAD.HI.U32 R2, R9, R13, R8 ;  /* 0x0000000d09027227 */ /* 0x000fe200078e0008 */
[----:B------:R-:W-:-:S02]  /*1080*/  ISETP.GE.AND P1, PT, R14, RZ, PT ;  /* 0x000000ff0e00720c */ /* 0x000fc40003f26270 */
[----:B------:R-:W-:Y:S01]  /*1090*/  ISETP.GE.AND P5, PT, R12, RZ, PT ;  /* 0x000000ff0c00720c */ /* 0x000fe20003fa6270 */
[----:B------:R-:W-:Y:S01]  /*10a0*/  IMAD.MOV.U32 R8, RZ, RZ, R10 ;  /* 0x000000ffff087224 */ /* 0x000fe200078e000a */
[----:B------:R-:W-:Y:S01]  /*10b0*/  IABS R10, R12 ;  /* 0x0000000c000a7213 */ /* 0x000fe20000000000 */
[----:B------:R-:W-:Y:S01]  /*10c0*/  VIADD R13, R0, 0xfd ;  /* 0x000000fd000d7836 */ /* 0x000fe20000000000 */
[----:B------:R-:W-:Y:S01]  /*10d0*/  IABS R14, R15 ;  /* 0x0000000f000e7213 */ /* 0x000fe20000000000 */
[----:B------:R-:W-:-:S03]  /*10e0*/  IMAD.HI.U32 R7, R2, R8, RZ ;  /* 0x0000000802077227 */ /* 0x000fc600078e00ff */
[----:B------:R-:W-:Y:S01]  /*10f0*/  IABS R12, R13 ;  /* 0x0000000d000c7213 */ /* 0x000fe20000000000 */
[----:B------:R-:W-:Y:S01]  /*1100*/  IMAD.MOV R9, RZ, RZ, -R7 ;  /* 0x000000ffff097224 */ /* 0x000fe200078e0a07 */
[----:B------:R-:W-:Y:S01]  /*1110*/  ISETP.GE.AND P6, PT, R13, RZ, PT ;  /* 0x000000ff0d00720c */ /* 0x000fe20003fc6270 */
[----:B------:R-:W-:-:S04]  /*1120*/  IMAD.HI.U32 R7, R2, R10, RZ ;  /* 0x0000000a02077227 */ /* 0x000fc800078e00ff */
[----:B------:R-:W-:Y:S02]  /*1130*/  @!P0 IMAD.IADD R6, R6, 0x1, -R11 ;  /* 0x0000000106068824 */ /* 0x000fe400078e0a0b */
[----:B------:R-:W-:Y:S02]  /*1140*/  IMAD R8, R3, R9, R8 ;  /* 0x0000000903087224 */ /* 0x000fe400078e0208 */
[----:B------:R-:W-:Y:S01]  /*1150*/  IMAD.MOV R9, RZ, RZ, -R7 ;  /* 0x000000ffff097224 */ /* 0x000fe200078e0a07 */
[----:B------:R-:W-:Y:S01]  /*1160*/  ISETP.GT.U32.AND P3, PT, R11, R6, PT ;  /* 0x000000060b00720c */ /* 0x000fe20003f64070 */
[----:B------:R-:W-:Y:S01]  /*1170*/  IMAD.HI.U32 R7, R2, R12, RZ ;  /* 0x0000000c02077227 */ /* 0x000fe200078e00ff */
[----:B------:R-:W-:-:S03]  /*1180*/  ISETP.GT.U32.AND P0, PT, R3, R8, PT ;  /* 0x000000080300720c */ /* 0x000fc60003f04070 */
[C---:B------:R-:W-:Y:S02]  /*1190*/  IMAD R10, R3.reuse, R9, R10 ;  /* 0x00000009030a7224 */ /* 0x040fe400078e020a */
[----:B------:R-:W-:Y:S02]  /*11a0*/  IMAD.MOV R9, RZ, RZ, -R7 ;  /* 0x000000ffff097224 */ /* 0x000fe400078e0a07 */
[----:B------:R-:W-:Y:S01]  /*11b0*/  IMAD.HI.U32 R7, R2, R14, RZ ;  /* 0x0000000e02077227 */ /* 0x000fe200078e00ff */
[----:B------:R-:W-:-:S03]  /*11c0*/  ISETP.GT.U32.AND P2, PT, R3, R10, PT ;  /* 0x0000000a0300720c */ /* 0x000fc60003f44070 */
[C---:B------:R-:W-:Y:S02]  /*11d0*/  IMAD R12, R3.reuse, R9, R12 ;  /* 0x00000009030c7224 */ /* 0x040fe400078e020c */
[----:B------:R-:W-:Y:S01]  /*11e0*/  @!P3 IMAD.IADD R6, R6, 0x1, -R11 ;  /* 0x000000010606b824 */ /* 0x000fe200078e0a0b */
[----:B------:R-:W-:Y:S01]  /*11f0*/  ISETP.GE.AND P3, PT, R18, RZ, PT ;  /* 0x000000ff1200720c */ /* 0x000fe20003f66270 */
[----:B------:R-:W-:Y:S01]  /*1200*/  @!P0 IMAD.IADD R8, R8, 0x1, -R3 ;  /* 0x0000000108088824 */ /* 0x000fe200078e0a03 */
[----:B------:R-:W-:Y:S01]  /*1210*/  ISETP.GT.U32.AND P4, PT, R3, R12, PT ;  /* 0x0000000c0300720c */ /* 0x000fe20003f84070 */
[----:B------:R-:W-:Y:S01]  /*1220*/  IMAD.MOV R9, RZ, RZ, -R7 ;  /* 0x000000ffff097224 */ /* 0x000fe200078e0a07 */
[----:B------:R-:W-:Y:S01]  /*1230*/  ISETP.NE.AND P0, PT, R4, RZ, PT ;  /* 0x000000ff0400720c */ /* 0x000fe20003f05270 */
[----:B------:R-:W-:-:S04]  /*1240*/  IMAD.HI.U32 R7, R2, R16, RZ ;  /* 0x0000001002077227 */ /* 0x000fc800078e00ff */
[----:B------:R-:W-:Y:S01]  /*1250*/  @!P2 IMAD.IADD R10, R10, 0x1, -R3 ;  /* 0x000000010a0aa824 */ /* 0x000fe200078e0a03 */
[C---:B------:R-:W-:Y:S01]  /*1260*/  ISETP.GT.U32.AND P2, PT, R3.reuse, R8, PT ;  /* 0x000000080300720c */ /* 0x040fe20003f44070 */
[----:B-1----:R-:W-:Y:S02]  /*1270*/  IMAD.MOV.U32 R5, RZ, RZ, R6 ;  /* 0x000000ffff057224 */ /* 0x002fe400078e0006 */
[----:B------:R-:W-:Y:S02]  /*1280*/  IMAD.MOV R7, RZ, RZ, -R7 ;  /* 0x000000ffff077224 */ /* 0x000fe400078e0a07 */
[----:B------:R-:W-:Y:S02]  /*1290*/  VIADD R11, R0, 0xfa ;  /* 0x000000fa000b7836 */ /* 0x000fe40000000000 */
[----:B------:R-:W-:Y:S02]  /*12a0*/  @!P4 IMAD.IADD R12, R12, 0x1, -R3 ;  /* 0x000000010c0cc824 */ /* 0x000fe400078e0a03 */
[----:B------:R-:W-:Y:S01]  /*12b0*/  @!P3 IMAD.MOV R5, RZ, RZ, -R5 ;  /* 0x000000ffff05b224 */ /* 0x000fe200078e0a05 */
[C---:B------:R-:W-:Y:S01]  /*12c0*/  ISETP.GT.U32.AND P3, PT, R3.reuse, R10, PT ;  /* 0x0000000a0300720c */ /* 0x040fe20003f64070 */
[----:B------:R-:W-:Y:S01]  /*12d0*/  VIADD R13, R0, 0xf9 ;  /* 0x000000f9000d7836 */ /* 0x000fe20000000000 */
[C---:B------:R-:W-:Y:S01]  /*12e0*/  ISETP.GT.U32.AND P4, PT, R3.reuse, R12, PT ;  /* 0x0000000c0300720c */ /* 0x040fe20003f84070 */
[C---:B------:R-:W-:Y:S01]  /*12f0*/  IMAD R16, R3.reuse, R7, R16 ;  /* 0x0000000703107224 */ /* 0x040fe200078e0210 */
[----:B------:R-:W-:Y:S01]  /*1300*/  IABS R7, R11 ;  /* 0x0000000b00077213 */ /* 0x000fe20000000000 */
[C---:B------:R-:W-:Y:S01]  /*1310*/  IMAD R14, R3.reuse, R9, R14 ;  /* 0x00000009030e7224 */ /* 0x040fe200078e020e */
[----:B------:R-:W-:Y:S01]  /*1320*/  @!P0 LOP3.LUT R5, RZ, R4, RZ, 0x33, !PT ;  /* 0x00000004ff058212 */ /* 0x000fe200078e33ff */
[----:B------:R-:W-:Y:S01]  /*1330*/  @!P2 IMAD.IADD R8, R8, 0x1, -R3 ;  /* 0x000000010808a824 */ /* 0x000fe200078e0a03 */
[----:B------:R-:W-:Y:S01]  /*1340*/  IABS R9, R13 ;  /* 0x0000000d00097213 */ /* 0x000fe20000000000 */
[C---:B------:R-:W-:Y:S01]  /*1350*/  IMAD.HI.U32 R4, R2.reuse, R7, RZ ;  /* 0x0000000702047227 */ /* 0x040fe200078e00ff */
[C---:B------:R-:W-:Y:S01]  /*1360*/  ISETP.GT.U32.AND P2, PT, R3.reuse, R16, PT ;  /* 0x000000100300720c */ /* 0x040fe20003f44070 */
[----:B------:R0:W-:Y:S01]  /*1370*/  STL [R1+0x45c], R5 ;  /* 0x00045c0501007387 */ /* 0x0001e20000100800 */
[----:B------:R-:W-:Y:S01]  /*1380*/  ISETP.GT.U32.AND P0, PT, R3, R14, PT ;  /* 0x0000000e0300720c */ /* 0x000fe20003f04070 */
[----:B------:R-:W-:-:S04]  /*1390*/  IMAD.HI.U32 R6, R2, R9, RZ ;  /* 0x0000000902067227 */ /* 0x000fc800078e00ff */
[----:B------:R-:W-:Y:S01]  /*13a0*/  @!P3 IMAD.IADD R10, R10, 0x1, -R3 ;  /* 0x000000010a0ab824 */ /* 0x000fe200078e0a03 */
[----:B------:R-:W-:Y:S01]  /*13b0*/  ISETP.GE.AND P3, PT, R17, RZ, PT ;  /* 0x000000ff1100720c */ /* 0x000fe20003f66270 */
[----:B------:R-:W-:Y:S01]  /*13c0*/  IMAD.MOV R4, RZ, RZ, -R4 ;  /* 0x000000ffff047224 */ /* 0x000fe200078e0a04 */
[----:B------:R-:W-:Y:S01]  /*13d0*/  IABS R17, R22 ;  /* 0x0000001600117213 */ /* 0x000fe20000000000 */
[----:B0-----:R-:W-:Y:S02]  /*13e0*/  IMAD.MOV.U32 R5, RZ, RZ, R8 ;  /* 0x000000ffff057224 */ /* 0x001fe400078e0008 */
[----:B------:R-:W-:Y:S02]  /*13f0*/  IMAD.MOV R6, RZ, RZ, -R6 ;  /* 0x000000ffff067224 */ /* 0x000fe400078e0a06 */
[----:B------:R-:W-:Y:S01]  /*1400*/  @!P1 IMAD.MOV R5, RZ, RZ, -R5 ;  /* 0x000000ffff059224 */ /* 0x000fe200078e0a05 */
[----:B------:R-:W-:Y:S01]  /*1410*/  ISETP.GE.AND P1, PT, R15, RZ, PT ;  /* 0x000000ff0f00720c */ /* 0x000fe20003f26270 */
[----:B------:R-:W-:Y:S01]  /*1420*/  @!P4 IMAD.IADD R12, R12, 0x1, -R3 ;  /* 0x000000010c0cc824 */ /* 0x000fe200078e0a03 */
[----:B------:R-:W-:Y:S01]  /*1430*/  ISETP.GE.AND P4, PT, R11, RZ, PT ;  /* 0x000000ff0b00720c */ /* 0x000fe20003f86270 */
[----:B------:R-:W-:Y:S01]  /*1440*/  IMAD R4, R3, R4, R7 ;  /* 0x0000000403047224 */ /* 0x000fe200078e0207 */
[----:B------:R0:W-:Y:S01]  /*1450*/  STL [R1+0x28], R5 ;  /* 0x0000280501007387 */ /* 0x0001e20000100800 */
[----:B------:R-:W-:-:S02]  /*1460*/  IMAD.MOV.U32 R18, RZ, RZ, R10 ;  /* 0x000000ffff127224 */ /* 0x000fc400078e000a */
[C---:B------:R-:W-:Y:S02]  /*1470*/  IMAD R6, R3.reuse, R6, R9 ;  /* 0x0000000603067224 */ /* 0x040fe400078e0209 */
[----:B------:R-:W-:Y:S01]  /*1480*/  @!P5 IMAD.MOV R18, RZ, RZ, -R18 ;  /* 0x000000ffff12d224 */ /* 0x000fe200078e0a12 */
[C---:B------:R-:W-:Y:S01]  /*1490*/  ISETP.GT.U32.AND P5, PT, R3.reuse, R4, PT ;  /* 0x000000040300720c */ /* 0x040fe20003fa4070 */
[----:B------:R-:W-:Y:S02]  /*14a0*/  @!P2 IMAD.IADD R16, R16, 0x1, -R3 ;  /* 0x000000011010a824 */ /* 0x000fe400078e0a03 */
[C---:B------:R-:W-:Y:S01]  /*14b0*/  VIADD R8, R0.reuse, 0xf8 ;  /* 0x000000f800087836 */ /* 0x040fe20000000000 */
[----:B------:R-:W-:Y:S01]  /*14c0*/  STL [R1+0x24], R18 ;  /* 0x0000241201007387 */ /* 0x000fe20000100800 */
[----:B0-----:R-:W-:Y:S01]  /*14d0*/  IMAD.MOV.U32 R5, RZ, RZ, R12 ;  /* 0x000000ffff057224 */ /* 0x001fe200078e000c */
[C---:B------:R-:W-:Y:S01]  /*14e0*/  ISETP.GT.U32.AND P2, PT, R3.reuse, R16, PT ;  /* 0x000000100300720c */ /* 0x040fe20003f44070 */
[----:B------:R-:W-:Y:S01]  /*14f0*/  VIADD R9, R0, 0xf7 ;  /* 0x000000f700097836 */ /* 0x000fe20000000000 */
[----:B------:R-:W-:Y:S01]  /*1500*/  IABS R252, R8 ;  /* 0x0000000800fc7213 */ /* 0x000fe20000000000 */
[----:B------:R-:W-:Y:S01]  /*1510*/  @!P6 IMAD.MOV R5, RZ, RZ, -R5 ;  /* 0x000000ffff05e224 */ /* 0x000fe200078e0a05 */
[C---:B------:R-:W-:Y:S01]  /*1520*/  ISETP.GT.U32.AND P6, PT, R3.reuse, R6, PT ;  /* 0x000000060300720c */ /* 0x040fe20003fc4070 */
[--C-:B------:R-:W-:Y:S01]  /*1530*/  @!P0 IMAD.IADD R14, R14, 0x1, -R3.reuse ;  /* 0x000000010e0e8824 */ /* 0x100fe200078e0a03 */
[----:B------:R-:W-:Y:S01]  /*1540*/  IABS R251, R9 ;  /* 0x0000000900fb7213 */ /* 0x000fe20000000000 */
[----:B------:R-:W-:Y:S01]  /*1550*/  @!P5 IMAD.IADD R4, R4, 0x1, -R3 ;  /* 0x000000010404d824 */ /* 0x000fe200078e0a03 */
[----:B------:R0:W-:Y:S01]  /*1560*/  STL [R1+0x20], R5 ;  /* 0x0000200501007387 */ /* 0x0001e20000100800 */
[----:B------:R-:W-:Y:S01]  /*1570*/  IMAD.HI.U32 R7, R2, R252, RZ ;  /* 0x000000fc02077227 */ /* 0x000fe200078e00ff */
[----:B------:R-:W-:-:S02]  /*1580*/  ISETP.GT.U32.AND P0, PT, R3, R14, PT ;  /* 0x0000000e0300720c */ /* 0x000fc40003f04070 */
[----:B------:R-:W-:Y:S01]  /*1590*/  ISETP.GT.U32.AND P5, PT, R3, R4, PT ;  /* 0x000000040300720c */ /* 0x000fe20003fa4070 */
[----:B------:R-:W-:Y:S01]  /*15a0*/  @!P2 IMAD.IADD R16, R16, 0x1, -R3 ;  /* 0x000000011010a824 */ /* 0x000fe200078e0a03 */
[----:B------:R-:W-:Y:S01]  /*15b0*/  ISETP.GE.AND P2, PT, R8, RZ, PT ;  /* 0x000000ff0800720c */ /* 0x000fe20003f46270 */
[----:B------:R-:W-:-:S04]  /*15c0*/  IMAD.HI.U32 R8, R2, R251, RZ ;  /* 0x000000fb02087227 */ /* 0x000fc800078e00ff */
[----:B------:R-:W-:Y:S02]  /*15d0*/  @!P6 IMAD.IADD R6, R6, 0x1, -R3 ;  /* 0x000000010606e824 */ /* 0x000fe400078e0a03 */
[----:B------:R-:W-:Y:S02]  /*15e0*/  IMAD.MOV R7, RZ, RZ, -R7 ;  /* 0x000000ffff077224 */ /* 0x000fe400078e0a07 */
[----:B------:R-:W-:Y:S01]  /*15f0*/  IMAD.MOV R8, RZ, RZ, -R8 ;  /* 0x000000ffff087224 */ /* 0x000fe200078e0a08 */
[C---:B------:R-:W-:Y:S01]  /*1600*/  ISETP.GT.U32.AND P6, PT, R3.reuse, R6, PT ;  /* 0x000000060300720c */ /* 0x040fe20003fc4070 */
[C---:B------:R-:W-:Y:S02]  /*1610*/  IMAD R252, R3.reuse, R7, R252 ;  /* 0x0000000703fc7224 */ /* 0x040fe400078e02fc */
[C---:B------:R-:W-:Y:S02]  /*1620*/  IMAD R251, R3.reuse, R8, R251 ;  /* 0x0000000803fb7224 */ /* 0x040fe400078e02fb */
[----:B------:R-:W-:Y:S01]  /*1630*/  @!P5 IMAD.IADD R4, R4, 0x1, -R3 ;  /* 0x000000010404d824 */ /* 0x000fe200078e0a03 */
[----:B------:R-:W-:Y:S01]  /*1640*/  ISETP.GT.U32.AND P5, PT, R3, R252, PT ;  /* 0x000000fc0300720c */ /* 0x000fe20003fa4070 */
[----:B------:R-:W-:-:S02]  /*1650*/  VIADD R10, R0, 0xf6 ;  /* 0x000000f6000a7836 */ /* 0x000fc40000000000 */
[--C-:B------:R-:W-:Y:S01]  /*1660*/  @!P0 IMAD.IADD R14, R14, 0x1, -R3.reuse ;  /* 0x000000010e0e8824 */ /* 0x100fe200078e0a03 */
[----:B------:R-:W-:Y:S01]  /*1670*/  ISETP.GE.AND P0, PT, R13, RZ, PT ;  /* 0x000000ff0d00720c */ /* 0x000fe20003f06270 */
[----:B------:R-:W-:Y:S01]  /*1680*/  VIADD R11, R0, 0xf5 ;  /* 0x000000f5000b7836 */ /* 0x000fe20000000000 */
[----:B------:R-:W-:Y:S01]  /*1690*/  IABS R250, R10 ;  /* 0x0000000a00fa7213 */ /* 0x000fe20000000000 */
[----:B------:R-:W-:Y:S01]  /*16a0*/  @!P6 IMAD.IADD R6, R6, 0x1, -R3 ;  /* 0x000000010606e824 */ /* 0x000fe200078e0a03 */
[----:B------:R-:W-:Y:S01]  /*16b0*/  ISETP.GT.U32.AND P6, PT, R3, R251, PT ;  /* 0x000000fb0300720c */ /* 0x000fe20003fc4070 */
[----:B0-----:R-:W-:Y:S01]  /*16c0*/  IMAD.MOV.U32 R5, RZ, RZ, R14 ;  /* 0x000000ffff057224 */ /* 0x001fe200078e000e */
[----:B------:R-:W-:Y:S01]  /*16d0*/  IABS R14, R11 ;  /* 0x0000000b000e7213 */ /* 0x000fe20000000000 */
[----:B------:R-:W-:-:S04]  /*16e0*/  IMAD.HI.U32 R7, R2, R250, RZ ;  /* 0x000000fa02077227 */ /* 0x000fc800078e00ff */
[----:B------:R-:W-:Y:S02]  /*16f0*/  @!P5 IMAD.IADD R252, R252, 0x1, -R3 ;  /* 0x00000001fcfcd824 */ /* 0x000fe400078e0a03 */
[----:B------:R-:W-:Y:S02]  /*1700*/  IMAD.MOV R7, RZ, RZ, -R7 ;  /* 0x000000ffff077224 */ /* 0x000fe400078e0a07 */
[----:B------:R-:W-:Y:S01]  /*1710*/  @!P1 IMAD.MOV R5, RZ, RZ, -R5 ;  /* 0x000000ffff059224 */ /* 0x000fe200078e0a05 */
[----:B------:R-:W-:Y:S01]  /*1720*/  ISETP.GE.AND P1, PT, R9, RZ, PT ;  /* 0x000000ff0900720c */ /* 0x000fe20003f26270 */
[----:B------:R-:W-:Y:S01]  /*1730*/  @!P6 IMAD.IADD R251, R251, 0x1, -R3 ;  /* 0x00000001fbfbe824 */ /* 0x000fe200078e0a03 */
[C---:B------:R-:W-:Y:S01]  /*1740*/  ISETP.GT.U32.AND P6, PT, R3.reuse, R252, PT ;  /* 0x000000fc0300720c */ /* 0x040fe20003fc4070 */
[----:B------:R-:W-:Y:S01]  /*1750*/  IMAD R250, R3, R7, R250 ;  /* 0x0000000703fa7224 */ /* 0x000fe200078e02fa */
[----:B------:R0:W-:Y:S01]  /*1760*/  STL [R1+0x1c], R5 ;  /* 0x00001c0501007387 */ /* 0x0001e20000100800 */
[----:B------:R-:W-:-:S02]  /*1770*/  VIADD R13, R0, 0xf3 ;  /* 0x000000f3000d7836 */ /* 0x000fc40000000000 */
[----:B------:R-:W-:Y:S01]  /*1780*/  IMAD.HI.U32 R7, R2, R14, RZ ;  /* 0x0000000e02077227 */ /* 0x000fe200078e00ff */
[C---:B------:R-:W-:Y:S02]  /*1790*/  ISETP.GT.U32.AND P5, PT, R3.reuse, R250, PT ;  /* 0x000000fa0300720c */ /* 0x040fe40003fa4070 */
[----:B------:R-:W-:Y:S01]  /*17a0*/  IABS R9, R13 ;  /* 0x0000000d00097213 */ /* 0x000fe20000000000 */
[----:B------:R-:W-:Y:S02]  /*17b0*/  IMAD.MOV R7, RZ, RZ, -R7 ;  /* 0x000000ffff077224 */ /* 0x000fe400078e0a07 */
[----:B------:R-:W-:Y:S02]  /*17c0*/  VIADD R12, R0, 0xf4 ;  /* 0x000000f4000c7836 */ /* 0x000fe40000000000 */
[----:B0-----:R-:W-:Y:S02]  /*17d0*/  IMAD.MOV.U32 R5, RZ, RZ, R16 ;  /* 0x000000ffff057224 */ /* 0x001fe400078e0010 */
[----:B------:R-:W-:Y:S01]  /*17e0*/  IMAD R14, R3, R7, R14 ;  /* 0x00000007030e7224 */ /* 0x000fe200078e020e */
[----:B------:R-:W-:Y:S01]  /*17f0*/  IABS R15, R12 ;  /* 0x0000000c000f7213 */ /* 0x000fe20000000000 */
[----:B------:R-:W-:Y:S01]  /*1800*/  @!P3 IMAD.MOV R5, RZ, RZ, -R5 ;  /* 0x000000ffff05b224 */ /* 0x000fe200078e0a05 */
[----:B------:R-:W-:Y:S01]  /*1810*/  ISETP.GE.AND P3, PT, R10, RZ, PT ;  /* 0x000000ff0a00720c */ /* 0x000fe20003f66270 */
[----:B------:R-:W-:-:S02]  /*1820*/  IMAD.MOV.U32 R16, RZ, RZ, R9 ;  /* 0x000000ffff107224 */ /* 0x000fc400078e0009 */
[----:B------:R-:W-:Y:S01]  /*1830*/  @!P6 IMAD.IADD R252, R252, 0x1, -R3 ;  /* 0x00000001fcfce824 */ /* 0x000fe200078e0a03 */
[----:B------:R0:W-:Y:S01]  /*1840*/  STL [R1+0x18], R5 ;  /* 0x0000180501007387 */ /* 0x0001e20000100800 */
[----:B------:R-:W-:Y:S01]  /*1850*/  ISETP.GT.U32.AND P6, PT, R3, R14, PT ;  /* 0x0000000e0300720c */ /* 0x000fe20003fc4070 */
[----:B------:R-:W-:-:S04]  /*1860*/  IMAD.HI.U32 R8, R2, R15, RZ ;  /* 0x0000000f02087227 */ /* 0x000fc800078e00ff */
[----:B------:R-:W-:Y:S02]  /*1870*/  IMAD.MOV R8, RZ, RZ, -R8 ;  /* 0x000000ffff087224 */ /* 0x000fe400078e0a08 */
[----:B------:R-:W-:Y:S02]  /*1880*/  VIADD R9, R0, 0xf1 ;  /* 0x000000f100097836 */ /* 0x000fe40000000000 */
[----:B0-----:R-:W-:Y:S02]  /*1890*/  IMAD.MOV.U32 R5, RZ, RZ, R4 ;  /* 0x000000ffff057224 */ /* 0x001fe400078e0004 */
[----:B------:R-:W-:Y:S01]  /*18a0*/  IMAD.HI.U32 R4, R2, R16, RZ ;  /* 0x0000001002047227 */ /* 0x000fe200078e00ff */
[----:B------:R-:W-:-:S03]  /*18b0*/  IABS R18, R9 ;  /* 0x0000000900127213 */ /* 0x000fc60000000000 */
[----:B------:R-:W-:Y:S02]  /*18c0*/  IMAD.MOV R4, RZ, RZ, -R4 ;  /* 0x000000ffff047224 */ /* 0x000fe400078e0a04 */
[----:B------:R-:W-:Y:S01]  /*18d0*/  @!P4 IMAD.MOV R5, RZ, RZ, -R5 ;  /* 0x000000ffff05c224 */ /* 0x000fe200078e0a05 */
[C---:B------:R-:W-:Y:S01]  /*18e0*/  ISETP.GT.U32.AND P4, PT, R3.reuse, R251, PT ;  /* 0x000000fb0300720c */ /* 0x040fe20003f84070 */
[C---:B------:R-:W-:Y:S02]  /*18f0*/  IMAD R16, R3.reuse, R4, R16 ;  /* 0x0000000403107224 */ /* 0x040fe400078e0210 */
[----:B------:R-:W-:Y:S01]  /*1900*/  @!P6 IMAD.IADD R14, R14, 0x1, -R3 ;  /* 0x000000010e0ee824 */ /* 0x000fe200078e0a03 */
[----:B------:R0:W-:Y:S01]  /*1910*/  STL [R1+0x14], R5 ;  /* 0x0000140501007387 */ /* 0x0001e20000100800 */
[C---:B------:R-:W-:Y:S01]  /*1920*/  IMAD R15, R3.reuse, R8, R15 ;  /* 0x00000008030f7224 */ /* 0x040fe200078e020f */
[----:B------:R-:W-:Y:S01]  /*1930*/  ISETP.GT.U32.AND P6, PT, R3, R16, PT ;  /* 0x000000100300720c */ /* 0x000fe20003fc4070 */
[----:B------:R-:W-:-:S02]  /*1940*/  @!P2 IMAD.MOV R252, RZ, RZ, -R252 ;  /* 0x000000fffffca224 */ /* 0x000fc400078e0afc */
[----:B------:R-:W-:Y:S01]  /*1950*/  IMAD.HI.U32 R4, R2, R18, RZ ;  /* 0x0000001202047227 */ /* 0x000fe200078e00ff */
[----:B------:R-:W-:-:S03]  /*1960*/  ISETP.GT.U32.AND P2, PT, R3, R15, PT ;  /* 0x0000000f0300720c */ /* 0x000fc60003f44070 */
[----:B------:R-:W-:Y:S01]  /*1970*/  @!P4 IMAD.IADD R251, R251, 0x1, -R3 ;  /* 0x00000001fbfbc824 */ /* 0x000fe200078e0a03 */
[----:B------:R-:W-:Y:S01]  /*1980*/  ISETP.GE.AND P4, PT, R12, RZ, PT ;  /* 0x000000ff0c00720c */ /* 0x000fe20003f86270 */
[----:B0-----:R-:W-:Y:S02]  /*1990*/  IMAD.MOV.U32 R5, RZ, RZ, R6 ;  /* 0x000000ffff057224 */ /* 0x001fe400078e0006 */
[----:B------:R-:W-:Y:S01]  /*19a0*/  @!P1 IMAD.MOV R251, RZ, RZ, -R251 ;  /* 0x000000fffffb9224 */ /* 0x000fe200078e0afb */
[----:B------:R-:W-:Y:S01]  /*19b0*/  ISETP.GT.U32.AND P1, PT, R3, R14, PT ;  /* 0x0000000e0300720c */ /* 0x000fe20003f24070 */
[----:B------:R-:W-:Y:S02]  /*19c0*/  @!P6 IMAD.IADD R16, R16, 0x1, -R3 ;  /* 0x000000011010e824 */ /* 0x000fe400078e0a03 */
[----:B------:R-:W-:-:S03]  /*19d0*/  IMAD.HI.U32 R6, R2, R17, RZ ;  /* 0x0000001102067227 */ /* 0x000fc600078e00ff */
[C---:B------:R-:W-:Y:S01]  /*19e0*/  ISETP.GT.U32.AND P6, PT, R3.reuse, R16, PT ;  /* 0x000000100300720c */ /* 0x040fe20003fc4070 */
[----:B------:R-:W-:Y:S02]  /*19f0*/  IMAD.MOV R6, RZ, RZ, -R6 ;  /* 0x000000ffff067224 */ /* 0x000fe400078e0a06 */
[----:B------:R-:W-:Y:S02]  /*1a00*/  IMAD.MOV R4, RZ, RZ, -R4 ;  /* 0x000000ffff047224 */ /* 0x000fe400078e0a04 */
[C---:B------:R-:W-:Y:S02]  /*1a10*/  IMAD R17, R3.reuse, R6, R17 ;  /* 0x0000000603117224 */ /* 0x040fe400078e0211 */
[--C-:B------:R-:W-:Y:S02]  /*1a20*/  @!P5 IMAD.IADD R250, R250, 0x1, -R3.reuse ;  /* 0x00000001fafad824 */ /* 0x100fe400078e0a03 */
[----:B------:R-:W-:Y:S02]  /*1a30*/  VIADD R10, R0, 0xf0 ;  /* 0x000000f0000a7836 */ /* 0x000fe40000000000 */
[----:B------:R-:W-:Y:S01]  /*1a40*/  @!P1 IMAD.IADD R14, R14, 0x1, -R3 ;  /* 0x000000010e0e9824 */ /* 0x000fe200078e0a03 */
[C---:B------:R-:W-:Y:S01]  /*1a50*/  ISETP.GT.U32.AND P1, PT, R3.reuse, R17, PT ;  /* 0x000000110300720c */ /* 0x040fe20003f24070 */
[C---:B------:R-:W-:Y:S01]  /*1a60*/  IMAD R18, R3.reuse, R4, R18 ;  /* 0x0000000403127224 */ /* 0x040fe200078e0212 */
[----:B------:R-:W-:Y:S01]  /*1a70*/  ISETP.GT.U32.AND P5, PT, R3, R250, PT ;  /* 0x000000fa0300720c */ /* 0x000fe20003fa4070 */
[----:B------:R-:W-:Y:S01]  /*1a80*/  @!P0 IMAD.MOV R5, RZ, RZ, -R5 ;  /* 0x000000ffff058224 */ /* 0x000fe200078e0a05 */
[----:B------:R-:W-:Y:S01]  /*1a90*/  ISETP.GE.AND P0, PT, R11, RZ, PT ;  /* 0x000000ff0b00720c */ /* 0x000fe20003f06270 */
[----:B------:R-:W-:Y:S01]  /*1aa0*/  VIADD R11, R0, 0xef ;  /* 0x000000ef000b7836 */ /* 0x000fe20000000000 */
[----:B------:R-:W-:Y:S01]  /*1ab0*/  IABS R19, R10 ;  /* 0x0000000a00137213 */ /* 0x000fe20000000000 */
[--C-:B------:R-:W-:Y:S01]  /*1ac0*/  @!P2 IMAD.IADD R15, R15, 0x1, -R3.reuse ;  /* 0x000000010f0fa824 */ /* 0x100fe200078e0a03 */
[----:B------:R0:W-:Y:S01]  /*1ad0*/  STL [R1+0x10], R5 ;  /* 0x0000100501007387 */ /* 0x0001e20000100800 */
[----:B------:R-:W-:Y:S01]  /*1ae0*/  @!P6 IMAD.IADD R16, R16, 0x1, -R3 ;  /* 0x000000011010e824 */ /* 0x000fe200078e0a03 */
[C---:B------:R-:W-:Y:S01]  /*1af0*/  ISETP.GT.U32.AND P6, PT, R3.reuse, R18, PT ;  /* 0x000000120300720c */ /* 0x040fe20003fc4070 */
[----:B------:R-:W-:Y:S01]  /*1b00*/  VIADD R12, R0, 0xee ;  /* 0x000000ee000c7836 */ /* 0x000fe20000000000 */
[----:B------:R-:W-:Y:S01]  /*1b10*/  ISETP.GT.U32.AND P2, PT, R3, R15, PT ;  /* 0x0000000f0300720c */ /* 0x000fe20003f44070 */
[----:B------:R-:W-:Y:S01]  /*1b20*/  IMAD.HI.U32 R4, R2, R19, RZ ;  /* 0x0000001302047227 */ /* 0x000fe200078e00ff */
[----:B------:R-:W-:Y:S01]  /*1b30*/  IABS R20, R11 ;  /* 0x0000000b00147213 */ /* 0x000fe20000000000 */
[----:B------:R-:W-:Y:S01]  /*1b40*/  STL [R1+0xbb4], R252 ;  /* 0x000bb4fc01007387 */ /* 0x000fe20000100800 */
[----:B------:R-:W-:Y:S01]  /*1b50*/  IABS R21, R12 ;  /* 0x0000000c00157213 */ /* 0x000fe20000000000 */
[----:B------:R-:W-:-:S02]  /*1b60*/  IMAD.MOV R4, RZ, RZ, -R4 ;  /* 0x000000ffff047224 */ /* 0x000fc400078e0a04 */
[----:B------:R-:W-:-:S04]  /*1b70*/  IMAD.HI.U32 R6, R2, R20, RZ ;  /* 0x0000001402067227 */ /* 0x000fc800078e00ff */
[----:B------:R-:W-:Y:S01]  /*1b80*/  @!P1 IMAD.IADD R17, R17, 0x1, -R3 ;  /* 0x0000000111119824 */ /* 0x000fe200078e0a03 */
[----:B------:R-:W-:Y:S01]  /*1b90*/  ISETP.GE.AND P1, PT, R9, RZ, PT ;  /* 0x000000ff0900720c */ /* 0x000fe20003f26270 */
[----:B------:R-:W-:-:S04]  /*1ba0*/  IMAD.HI.U32 R7, R2, R21, RZ ;  /* 0x0000001502077227 */ /* 0x000fc800078e00ff */
[----:B------:R-:W-:Y:S01]  /*1bb0*/  @!P5 IMAD.IADD R250, R250, 0x1, -R3 ;  /* 0x00000001fafad824 */ /* 0x000fe200078e0a03 */
[----:B------:R-:W-:Y:S01]  /*1bc0*/  ISETP.GE.AND P5, PT, R13, RZ, PT ;  /* 0x000000ff0d00720c */ /* 0x000fe20003fa6270 */
[----:B------:R-:W-:Y:S02]  /*1bd0*/  IMAD.MOV R6, RZ, RZ, -R6 ;  /* 0x000000ffff067224 */ /* 0x000fe400078e0a06 */
[C---:B------:R-:W-:Y:S02]  /*1be0*/  IMAD R19, R3.reuse, R4, R19 ;  /* 0x0000000403137224 */ /* 0x040fe400078e0213 */
[----:B------:R-:W-:Y:S01]  /*1bf0*/  @!P6 IMAD.IADD R18, R18, 0x1, -R3 ;  /* 0x000000011212e824 */ /* 0x000fe200078e0a03 */
[----:B------:R-:W-:Y:S01]  /*1c00*/  ISETP.GT.U32.AND P6, PT, R3, R17, PT ;  /* 0x000000110300720c */ /* 0x000fe20003fc4070 */
[----:B------:R-:W-:Y:S02]  /*1c10*/  IMAD.MOV R8, RZ, RZ, -R7 ;  /* 0x000000ffff087224 */ /* 0x000fe400078e0a07 */
[----:B------:R-:W-:-:S02]  /*1c20*/  VIADD R7, R0, 0xed ;  /* 0x000000ed00077836 */ /* 0x000fc40000000000 */
[----:B------:R-:W-:Y:S01]  /*1c30*/  @!P2 IMAD.IADD R15, R15, 0x1, -R3 ;  /* 0x000000010f0fa824 */ /* 0x000fe200078e0a03 */
[----:B------:R-:W-:Y:S01]  /*1c40*/  ISETP.GE.AND P2, PT, R22, RZ, PT ;  /* 0x000000ff1600720c */ /* 0x000fe20003f46270 */
[C---:B------:R-:W-:Y:S01]  /*1c50*/  IMAD R20, R3.reuse, R6, R20 ;  /* 0x0000000603147224 */ /* 0x040fe200078e0214 */
[----:B------:R-:W-:Y:S01]  /*1c60*/  IABS R22, R7 ;  /* 0x0000000700167213 */ /* 0x000fe20000000000 */
[----:B------:R-:W-:Y:S01]  /*1c70*/  @!P3 IMAD.MOV R250, RZ, RZ, -R250 ;  /* 0x000000fffffab224 */ /* 0x000fe200078e0afa */
[C---:B------:R-:W-:Y:S01]  /*1c80*/  ISETP.GT.U32.AND P3, PT, R3.reuse, R19, PT ;  /* 0x000000130300720c */ /* 0x040fe20003f64070 */
[----:B------:R-:W-:Y:S01]  /*1c90*/  @!P0 IMAD.MOV R14, RZ, RZ, -R14 ;  /* 0x000000ffff0e8224 */ /* 0x000fe200078e0a0e */
[C---:B------:R-:W-:Y:S01]  /*1ca0*/  ISETP.GT.U32.AND P0, PT, R3.reuse, R18, PT ;  /* 0x000000120300720c */ /* 0x040fe20003f04070 */
[----:B------:R-:W-:Y:S01]  /*1cb0*/  @!P4 IMAD.MOV R15, RZ, RZ, -R15 ;  /* 0x000000ffff0fc224 */ /* 0x000fe200078e0a0f */
[C---:B------:R-:W-:Y:S01]  /*1cc0*/  ISETP.GT.U32.AND P4, PT, R3.reuse, R20, PT ;  /* 0x000000140300720c */ /* 0x040fe20003f84070 */
[----:B------:R-:W-:-:S02]  /*1cd0*/  IMAD R21, R3, R8, R21 ;  /* 0x0000000803157224 */ /* 0x000fc400078e0215 */
[----:B------:R-:W-:-:S04]  /*1ce0*/  IMAD.HI.U32 R4, R2, R22, RZ ;  /* 0x0000001602047227 */ /* 0x000fc800078e00ff */
[--C-:B------:R-:W-:Y:S01]  /*1cf0*/  @!P6 IMAD.IADD R17, R17, 0x1, -R3.reuse ;  /* 0x000000011111e824 */ /* 0x100fe200078e0a03 */
[----:B------:R-:W-:Y:S01]  /*1d00*/  ISETP.GT.U32.AND P6, PT, R3, R21, PT ;  /* 0x000000150300720c */ /* 0x000fe20003fc4070 */
[----:B------:R-:W-:Y:S02]  /*1d10*/  IMAD.MOV R6, RZ, RZ, -R4 ;  /* 0x000000ffff067224 */ /* 0x000fe400078e0a04 */
[--C-:B------:R-:W-:Y:S01]  /*1d20*/  @!P3 IMAD.IADD R19, R19, 0x1, -R3.reuse ;  /* 0x000000011313b824 */ /* 0x100fe200078e0a03 */
[----:B------:R-:W-:Y:S01]  /*1d30*/  ISETP.GE.AND P3, PT, R12, RZ, PT ;  /* 0x000000ff0c00720c */ /* 0x000fe20003f66270 */
[----:B------:R-:W-:Y:S02]  /*1d40*/  VIADD R8, R0, 0xec ;  /* 0x000000ec00087836 */ /* 0x000fe40000000000 */
[--C-:B------:R-:W-:Y:S01]  /*1d50*/  @!P0 IMAD.IADD R18, R18, 0x1, -R3.reuse ;  /* 0x0000000112128824 */ /* 0x100fe200078e0a03 */
[----:B------:R-:W-:Y:S01]  /*1d60*/  ISETP.GE.AND P0, PT, R11, RZ, PT ;  /* 0x000000ff0b00720c */ /* 0x000fe20003f06270 */
[C---:B------:R-:W-:Y:S01]  /*1d70*/  IMAD R22, R3.reuse, R6, R22 ;  /* 0x0000000603167224 */ /* 0x040fe200078e0216 */
[----:B------:R-:W-:Y:S01]  /*1d80*/  IABS R23, R8 ;  /* 0x0000000800177213 */ /* 0x000fe20000000000 */
[--C-:B------:R-:W-:Y:S01]  /*1d90*/  @!P4 IMAD.IADD R20, R20, 0x1, -R3.reuse ;  /* 0x000000011414c824 */ /* 0x100fe200078e0a03 */
[C---:B------:R-:W-:Y:S01]  /*1da0*/  ISETP.GT.U32.AND P4, PT, R3.reuse, R19, PT ;  /* 0x000000130300720c */ /* 0x040fe20003f84070 */
[----:B------:R-:W-:Y:S01]  /*1db0*/  @!P1 IMAD.MOV R18, RZ, RZ, -R18 ;  /* 0x000000ffff129224 */ /* 0x000fe200078e0a12 */
[----:B------:R-:W-:Y:S01]  /*1dc0*/  ISETP.GT.U32.AND P1, PT, R3, R22, PT ;  /* 0x000000160300720c */ /* 0x000fe20003f24070 */
[----:B------:R-:W-:Y:S01]  /*1dd0*/  @!P5 IMAD.MOV R16, RZ, RZ, -R16 ;  /* 0x000000ffff10d224 */ /* 0x000fe200078e0a10 */
[----:B------:R-:W-:Y:S01]  /*1de0*/  ISETP.GE.AND P5, PT, R10, RZ, PT ;  /* 0x000000ff0a00720c */ /* 0x000fe20003fa6270 */
[----:B------:R-:W-:Y:S01]  /*1df0*/  @!P6 IMAD.IADD R21, R21, 0x1, -R3 ;  /* 0x000000011515e824 */ /* 0x000fe200078e0a03 */
[----:B------:R-:W-:Y:S01]  /*1e00*/  ISETP.GT.U32.AND P6, PT, R3, R20, PT ;  /* 0x000000140300720c */ /* 0x000fe20003fc4070 */
[----:B------:R-:W-:-:S02]  /*1e10*/  VIADD R9, R0, 0xeb ;  /* 0x000000eb00097836 */ /* 0x000fc40000000000 */
[----:B------:R-:W-:-:S03]  /*1e20*/  IMAD.HI.U32 R4, R2, R23, RZ ;  /* 0x0000001702047227 */ /* 0x000fc600078e00ff */
[----:B------:R-:W-:Y:S01]  /*1e30*/  IABS R24, R9 ;  /* 0x0000000900187213 */ /* 0x000fe20000000000 */
[----:B------:R-:W-:Y:S02]  /*1e40*/  IMAD.MOV R4, RZ, RZ, -R4 ;  /* 0x000000ffff047224 */ /* 0x000fe400078e0a04 */
[----:B------:R-:W-:Y:S01]  /*1e50*/  @!P4 IMAD.IADD R19, R19, 0x1, -R3 ;  /* 0x000000011313c824 */ /* 0x000fe200078e0a03 */
[----:B------:R-:W-:Y:S01]  /*1e60*/  ISETP.GE.AND P4, PT, R7, RZ, PT ;  /* 0x000000ff0700720c */ /* 0x000fe20003f86270 */
[----:B------:R-:W-:Y:S02]  /*1e70*/  IMAD R23, R3, R4, R23 ;  /* 0x0000000403177224 */ /* 0x000fe400078e0217 */
[----:B------:R-:W-:Y:S02]  /*1e80*/  VIADD R7, R0, 0xe9 ;  /* 0x000000e900077836 */ /* 0x000fe40000000000 */
[----:B------:R-:W-:Y:S01]  /*1e90*/  @!P1 IMAD.IADD R22, R22, 0x1, -R3 ;  /* 0x0000000116169824 */ /* 0x000fe200078e0a03 */
[----:B------:R-:W-:Y:S01]  /*1ea0*/  ISETP.GE.AND P1, PT, R9, RZ, PT ;  /* 0x000000ff0900720c */ /* 0x000fe20003f26270 */
[----:B------:R-:W-:Y:S01]  /*1eb0*/  IMAD.HI.U32 R4, R2, R24, RZ ;  /* 0x0000001802047227 */ /* 0x000fe200078e00ff */
[----:B------:R-:W-:-:S03]  /*1ec0*/  IABS R26, R7 ;  /* 0x00000007001a7213 */ /* 0x000fc60000000000 */
[----:B------:R-:W-:Y:S01]  /*1ed0*/  @!P6 IMAD.IADD R20, R20, 0x1, -R3 ;  /* 0x000000011414e824 */ /* 0x000fe200078e0a03 */
[C---:B------:R-:W-:Y:S01]  /*1ee0*/  ISETP.GT.U32.AND P6, PT, R3.reuse, R23, PT ;  /* 0x000000170300720c */ /* 0x040fe20003fc4070 */
[----:B------:R-:W-:Y:S01]  /*1ef0*/  @!P5 IMAD.MOV R19, RZ, RZ, -R19 ;  /* 0x000000ffff13d224 */ /* 0x000fe200078e0a13 */
[C---:B------:R-:W-:Y:S01]  /*1f00*/  ISETP.GT.U32.AND P5, PT, R3.reuse, R22, PT ;  /* 0x000000160300720c */ /* 0x040fe20003fa4070 */
[----:B------:R-:W-:Y:S02]  /*1f10*/  IMAD.MOV R4, RZ, RZ, -R4 ;  /* 0x000000ffff047224 */ /* 0x000fe400078e0a04 */
[----:B------:R-:W-:Y:S02]  /*1f20*/  VIADD R10, R0, 0xea ;  /* 0x000000ea000a7836 */ /* 0x000fe40000000000 */
[----:B------:R-:W-:Y:S02]  /*1f30*/  IMAD R24, R3, R4, R24 ;  /* 0x0000000403187224 */ /* 0x000fe400078e0218 */
[----:B------:R-:W-:Y:S01]  /*1f40*/  IMAD.HI.U32 R4, R2, R26, RZ ;  /* 0x0000001a02047227 */ /* 0x000fe200078e00ff */
[----:B------:R-:W-:-:S03]  /*1f50*/  IABS R25, R10 ;  /* 0x0000000a00197213 */ /* 0x000fc60000000000 */
[----:B------:R-:W-:Y:S01]  /*1f60*/  @!P2 IMAD.MOV R17, RZ, RZ, -R17 ;  /* 0x000000ffff11a224 */ /* 0x000fe200078e0a11 */
[----:B------:R-:W-:Y:S01]  /*1f70*/  ISETP.GT.U32.AND P2, PT, R3, R21, PT ;  /* 0x000000150300720c */ /* 0x000fe20003f44070 */
[----:B------:R-:W-:Y:S02]  /*1f80*/  IMAD.MOV R4, RZ, RZ, -R4 ;  /* 0x000000ffff047224 */ /* 0x000fe400078e0a04 */
[----:B------:R-:W-:-:S04]  /*1f90*/  IMAD.HI.U32 R6, R2, R25, RZ ;  /* 0x0000001902067227 */ /* 0x000fc800078e00ff */
[--C-:B------:R-:W-:Y:S02]  /*1fa0*/  @!P6 IMAD.IADD R23, R23, 0x1, -R3.reuse ;  /* 0x000000011717e824 */ /* 0x100fe400078e0a03 */
[--C-:B------:R-:W-:Y:S02]  /*1fb0*/  @!P5 IMAD.IADD R22, R22, 0x1, -R3.reuse ;  /* 0x000000011616d824 */ /* 0x100fe400078e0a03 */
[C---:B------:R-:W-:Y:S01]  /*1fc0*/  IMAD R26, R3.reuse, R4, R26 ;  /* 0x00000004031a7224 */ /* 0x040fe200078e021a */
[C---:B------:R-:W-:Y:S01]  /*1fd0*/  ISETP.GT.U32.AND P6, PT, R3.reuse, R23, PT ;  /* 0x000000170300720c */ /* 0x040fe20003fc4070 */
[----:B------:R-:W-:Y:S02]  /*1fe0*/  IMAD.MOV R6, RZ, RZ, -R6 ;  /* 0x000000ffff067224 */ /* 0x000fe400078e0a06 */
[----:B------:R-:W-:Y:S01]  /*1ff0*/  @!P4 IMAD.MOV R22, RZ, RZ, -R22 ;  /* 0x000000ffff16c224 */ /* 0x000fe200078e0a16 */
[----:B------:R-:W-:Y:S01]  /*2000*/  ISETP.GT.U32.AND P4, PT, R3, R26, PT ;  /* 0x0000001a0300720c */ /* 0x000fe20003f84070 */
[----:B------:R-:W-:Y:S01]  /*2010*/  @!P2 IMAD.IADD R21, R21, 0x1, -R3 ;  /* 0x000000011515a824 */ /* 0x000fe200078e0a03 */
[----:B------:R-:W-:Y:S01]  /*2020*/  ISETP.GE.AND P2, PT, R8, RZ, PT ;  /* 0x000000ff0800720c */ /* 0x000fe20003f46270 */
[----:B------:R-:W-:-:S02]  /*2030*/  IMAD R25, R3, R6, R25 ;  /* 0x0000000603197224 */ /* 0x000fc400078e0219 */
[----:B------:R-:W-:Y:S01]  /*2040*/  @!P0 IMAD.MOV R20, RZ, RZ, -R20 ;  /* 0x000000ffff148224 */ /* 0x000fe200078e0a14 */
[C---:B------:R-:W-:Y:S01]  /*2050*/  ISETP.GT.U32.AND P0, PT, R3.reuse, R24, PT ;  /* 0x000000180300720c */ /* 0x040fe20003f04070 */
[C---:B------:R-:W-:Y:S01]  /*2060*/  VIADD R8, R0.reuse, 0xe7 ;  /* 0x000000e700087836 */ /* 0x040fe20000000000 */
[----:B------:R-:W-:Y:S01]  /*2070*/  ISETP.GT.U32.AND P5, PT, R3, R25, PT ;  /* 0x000000190300720c */ /* 0x000fe20003fa4070 */
[--C-:B------:R-:W-:Y:S01]  /*2080*/  @!P6 IMAD.IADD R23, R23, 0x1, -R3.reuse ;  /* 0x000000011717e824 */ /* 0x100fe200078e0a03 */
[----:B------:R-:W-:Y:S01]  /*2090*/  ISETP.GE.AND P6, PT, R7, RZ, PT ;  /* 0x000000ff0700720c */ /* 0x000fe20003fc6270 */
[----:B------:R-:W-:Y:S01]  /*20a0*/  VIADD R6, R0, 0xe8 ;  /* 0x000000e800067836 */ /* 0x000fe20000000000 */
[----:B------:R-:W-:Y:S01]  /*20b0*/  IABS R28, R8 ;  /* 0x00000008001c7213 */ /* 0x000fe20000000000 */
[----:B------:R-:W-:Y:S02]  /*20c0*/  @!P4 IMAD.IADD R26, R26, 0x1, -R3 ;  /* 0x000000011a1ac824 */ /* 0x000fe400078e0a03 */
[----:B------:R-:W-:Y:S01]  /*20d0*/  @!P2 IMAD.MOV R23, RZ, RZ, -R23 ;  /* 0x000000ffff17a224 */ /* 0x000fe200078e0a17 */
[----:B------:R-:W-:Y:S01]  /*20e0*/  IABS R27, R6 ;  /* 0x00000006001b7213 */ /* 0x000fe20000000000 */
[----:B------:R-:W-:Y:S01]  /*20f0*/  VIADD R9, R0, 0xe6 ;  /* 0x000000e600097836 */ /* 0x000fe20000000000 */
[----:B------:R-:W-:Y:S01]  /*2100*/  ISETP.GE.AND P2, PT, R6, RZ, PT ;  /* 0x000000ff0600720c */ /* 0x000fe20003f46270 */
[----:B------:R-:W-:Y:S01]  /*2110*/  @!P0 IMAD.IADD R24, R24, 0x1, -R3 ;  /* 0x0000000118188824 */ /* 0x000fe200078e0a03 */
[----:B------:R-:W-:Y:S01]  /*2120*/  ISETP.GT.U32.AND P4, PT, R3, R26, PT ;  /* 0x0000001a0300720c */ /* 0x000fe20003f84070 */
[----:B------:R-:W-:Y:S01]  /*2130*/  IMAD.HI.U32 R6, R2, R28, RZ ;  /* 0x0000001c02067227 */ /* 0x000fe200078e00ff */
[----:B------:R-:W-:-:S02]  /*2140*/  IABS R29, R9 ;  /* 0x00000009001d7213 */ /* 0x000fc40000000000 */
[----:B------:R-:W-:Y:S01]  /*2150*/  ISETP.GT.U32.AND P0, PT, R3, R24, PT ;  /* 0x000000180300720c */ /* 0x000fe20003f04070 */
[----:B------:R-:W-:Y:S02]  /*2160*/  @!P5 IMAD.IADD R25, R25, 0x1, -R3 ;  /* 0x000000011919d824 */ /* 0x000fe400078e0a03 */
[----:B------:R-:W-:Y:S02]  /*2170*/  IMAD.MOV R6, RZ, RZ, -R6 ;  /* 0x000000ffff067224 */ /* 0x000fe400078e0a06 */
[----:B------:R-:W-:Y:S01]  /*2180*/  IMAD.HI.U32 R4, R2, R27, RZ ;  /* 0x0000001b02047227 */ /* 0x000fe200078e00ff */
[----:B------:R-:W-:-:S03]  /*2190*/  ISETP.GT.U32.AND P5, PT, R3, R25, PT ;  /* 0x000000190300720c */ /* 0x000fc60003fa4070 */
[C---:B------:R-:W-:Y:S02]  /*21a0*/  IMAD R28, R3.reuse, R6, R28 ;  /* 0x00000006031c7224 */ /* 0x040fe400078e021c */
[----:B------:R-:W-:Y:S02]  /*21b0*/  IMAD.MOV R4, RZ, RZ, -R4 ;  /* 0x000000ffff047224 */ /* 0x000fe400078e0a04 */
[----:B------:R-:W-:Y:S01]  /*21c0*/  @!P4 IMAD.IADD R26, R26, 0x1, -R3 ;  /* 0x000000011a1ac824 */ /* 0x000fe200078e0a03 */
[C---:B------:R-:W-:Y:S01]  /*21d0*/  ISETP.GT.U32.AND P4, PT, R3.reuse, R28, PT ;  /* 0x0000001c0300720c */ /* 0x040fe20003f84070 */
[----:B------:R-:W-:Y:S01]  /*21e0*/  @!P3 IMAD.MOV R21, RZ, RZ, -R21 ;  /* 0x000000ffff15b224 */ /* 0x000fe200078e0a15 */
[----:B------:R-:W-:Y:S01]  /*21f0*/  ISETP.GE.AND P3, PT, R10, RZ, PT ;  /* 0x000000ff0a00720c */ /* 0x000fe20003f66270 */
[----:B------:R-:W-:Y:S01]  /*2200*/  @!P0 IMAD.IADD R24, R24, 0x1, -R3 ;  /* 0x0000000118188824 */ /* 0x000fe200078e0a03 */
[----:B------:R-:W-:Y:S01]  /*2210*/  ISETP.GE.AND P0, PT, R8, RZ, PT ;  /* 0x000000ff0800720c */ /* 0x000fe20003f06270 */
[----:B------:R-:W-:-:S02]  /*2220*/  IMAD R27, R3, R4, R27 ;  /* 0x00000004031b7224 */ /* 0x000fc400078e021b */
[----:B------:R-:W-:-:S04]  /*2230*/  IMAD.HI.U32 R7, R2, R29, RZ ;  /* 0x0000001d02077227 */ /* 0x000fc800078e00ff */
[----:B------:R-:W-:Y:S01]  /*2240*/  @!P5 IMAD.IADD R25, R25, 0x1, -R3 ;  /* 0x000000011919d824 */ /* 0x000fe200078e0a03 */
[----:B------:R-:W-:Y:S01]  /*2250*/  ISETP.GE.AND P5, PT, R9, RZ, PT ;  /* 0x000000ff0900720c */ /* 0x000fe20003fa6270 */
[----:B------:R-:W-:Y:S01]  /*2260*/  @!P1 IMAD.MOV R24, RZ, RZ, -R24 ;  /* 0x000000ffff189224 */ /* 0x000fe200078e0a18 */
[C---:B------:R-:W-:Y:S01]  /*2270*/  ISETP.GT.U32.AND P1, PT, R3.reuse, R27, PT ;  /* 0x0000001b0300720c */ /* 0x040fe20003f24070 */
[----:B------:R-:W-:Y:S02]  /*2280*/  IMAD.MOV R8, RZ, RZ, -R7 ;  /* 0x000000ffff087224 */ /* 0x000fe400078e0a07 */
[C---:B------:R-:W-:Y:S02]  /*2290*/  VIADD R4, R0.reuse, 0xe5 ;  /* 0x000000e500047836 */ /* 0x040fe40000000000 */
[----:B------:R-:W-:Y:S02]  /*22a0*/  VIADD R9, R0, 0xe4 ;  /* 0x000000e400097836 */ /* 0x000fe40000000000 */
[C---:B------:R-:W-:Y:S01]  /*22b0*/  IMAD R29, R3.reuse, R8, R29 ;  /* 0x00000008031d7224 */ /* 0x040fe200078e021d */
[----:B------:R-:W-:Y:S01]  /*22c0*/  IABS R30, R4 ;  /* 0x00000004001e7213 */ /* 0x000fe20000000000 */
[----:B------:R-:W-:Y:S01]  /*22d0*/  @!P4 IMAD.IADD R28, R28, 0x1, -R3 ;  /* 0x000000011c1cc824 */ /* 0x000fe200078e0a03 */
[----:B------:R-:W-:Y:S01]  /*22e0*/  IABS R31, R9 ;  /* 0x00000009001f7213 */ /* 0x000fe20000000000 */
[----:B------:R-:W-:Y:S01]  /*22f0*/  @!P3 IMAD.MOV R25, RZ, RZ, -R25 ;  /* 0x000000ffff19b224 */ /* 0x000fe200078e0a19 */
[----:B------:R-:W-:Y:S01]  /*2300*/  ISETP.GE.AND P3, PT, R4, RZ, PT ;  /* 0x000000ff0400720c */ /* 0x000fe20003f66270 */
[----:B------:R-:W-:Y:S01]  /*2310*/  @!P6 IMAD.MOV R26, RZ, RZ, -R26 ;  /* 0x000000ffff1ae224 */ /* 0x000fe200078e0a1a */
[C---:B------:R-:W-:Y:S01]  /*2320*/  ISETP.GT.U32.AND P4, PT, R3.reuse, R28, PT ;  /* 0x0000001c0300720c */ /* 0x040fe20003f84070 */
[----:B------:R-:W-:Y:S01]  /*2330*/  IMAD.HI.U32 R4, R2, R30, RZ ;  /* 0x0000001e02047227 */ /* 0x000fe200078e00ff */
[----:B------:R-:W-:-:S03]  /*2340*/  ISETP.GT.U32.AND P6, PT, R3, R29, PT ;  /* 0x0000001d0300720c */ /* 0x000fc60003fc4070 */
[----:B------:R-:W-:-:S04]  /*2350*/  IMAD.HI.U32 R6, R2, R31, RZ ;  /* 0x0000001f02067227 */ /* 0x000fc800078e00ff */
[----:B------:R-:W-:Y:S02]  /*2360*/  @!P1 IMAD.IADD R27, R27, 0x1, -R3 ;  /* 0x000000011b1b9824 */ /* 0x000fe400078e0a03 */
[----:B------:R-:W-:Y:S02]  /*2370*/  VIADD R10, R0, 0xe3 ;  /* 0x000000e3000a7836 */ /* 0x000fe40000000000 */
[----:B------:R-:W-:Y:S01]  /*2380*/  IMAD.MOV R4, RZ, RZ, -R4 ;  /* 0x000000ffff047224 */ /* 0x000fe200078e0a04 */
[C---:B------:R-:W-:Y:S01]  /*2390*/  ISETP.GT.U32.AND P1, PT, R3.reuse, R27, PT ;  /* 0x0000001b0300720c */ /* 0x040fe20003f24070 */
[----:B------:R-:W-:Y:S01]  /*23a0*/  IMAD.MOV R6, RZ, RZ, -R6 ;  /* 0x000000ffff067224 */ /* 0x000fe200078e0a06 */
[----:B------:R-:W-:Y:S01]  /*23b0*/  IABS R32, R10 ;  /* 0x0000000a00207213 */ /* 0x000fe20000000000 */
[C---:B------:R-:W-:Y:S02]  /*23c0*/  IMAD R30, R3.reuse, R4, R30 ;  /* 0x00000004031e7224 */ /* 0x040fe400078e021e */
[----:B------:R-:W-:-:S02]  /*23d0*/  IMAD R31, R3, R6, R31 ;  /* 0x00000006031f7224 */ /* 0x000fc400078e021f */
[--C-:B------:R-:W-:Y:S01]  /*23e0*/  @!P4 IMAD.IADD R28, R28, 0x1, -R3.reuse ;  /* 0x000000011c1cc824 */ /* 0x100fe200078e0a03 */
[----:B------:R-:W-:Y:S01]  /*23f0*/  ISETP.GT.U32.AND P4, PT, R3, R30, PT ;  /* 0x0000001e0300720c */ /* 0x000fe20003f84070 */
[----:B------:R-:W-:Y:S01]  /*2400*/  @!P6 IMAD.IADD R29, R29, 0x1, -R3 ;  /* 0x000000011d1de824 */ /* 0x000fe200078e0a03 */
[----:B------:R-:W-:Y:S01]  /*2410*/  ISETP.GT.U32.AND P6, PT, R3, R31, PT ;  /* 0x0000001f0300720c */ /* 0x000fe20003fc4070 */
[----:B------:R-:W-:-:S04]  /*2420*/  IMAD.HI.U32 R7, R2, R32, RZ ;  /* 0x0000002002077227 */ /* 0x000fc800078e00ff */
[C---:B------:R-:W-:Y:S02]  /*2430*/  VIADD R11, R0.reuse, 0xe2 ;  /* 0x000000e2000b7836 */ /* 0x040fe40000000000 */
[----:B------:R-:W-:Y:S02]  /*2440*/  IMAD.MOV R7, RZ, RZ, -R7 ;  /* 0x000000ffff077224 */ /* 0x000fe400078e0a07 */
[----:B------:R-:W-:Y:S01]  /*2450*/  @!P1 IMAD.IADD R27, R27, 0x1, -R3 ;  /* 0x000000011b1b9824 */ /* 0x000fe200078e0a03 */
[----:B------:R-:W-:Y:S01]  /*2460*/  ISETP.GE.AND P1, PT, R9, RZ, PT ;  /* 0x000000ff0900720c */ /* 0x000fe20003f26270 */
[----:B------:R-:W-:Y:S01]  /*2470*/  IMAD R32, R3, R7, R32 ;  /* 0x0000000703207224 */ /* 0x000fe200078e0220 */
[----:B------:R-:W-:Y:S01]  /*2480*/  IABS R33, R11 ;  /* 0x0000000b00217213 */ /* 0x000fe20000000000 */
[C---:B------:R-:W-:Y:S02]  /*2490*/  VIADD R7, R0.reuse, 0xe1 ;  /* 0x000000e100077836 */ /* 0x040fe40000000000 */
[----:B------:R-:W-:-:S02]  /*24a0*/  VIADD R9, R0, 0xe0 ;  /* 0x000000e000097836 */ /* 0x000fc40000000000 */
[--C-:B------:R-:W-:Y:S01]  /*24b0*/  @!P4 IMAD.IADD R30, R30, 0x1, -R3.reuse ;  /* 0x000000011e1ec824 */ /* 0x100fe200078e0a03 */
[----:B------:R-:W-:Y:S01]  /*24c0*/  IABS R34, R7 ;  /* 0x0000000700227213 */ /* 0x000fe20000000000 */
[----:B------:R-:W-:Y:S01]  /*24d0*/  @!P6 IMAD.IADD R31, R31, 0x1, -R3 ;  /* 0x000000011f1fe824 */ /* 0x000fe200078e0a03 */
[----:B------:R-:W-:Y:S01]  /*24e0*/  IABS R35, R9 ;  /* 0x0000000900237213 */ /* 0x000fe20000000000 */
[----:B------:R-:W-:Y:S01]  /*24f0*/  IMAD.HI.U32 R8, R2, R33, RZ ;  /* 0x0000002102087227 */ /* 0x000fe200078e00ff */
[C---:B------:R-:W-:Y:S02]  /*2500*/  ISETP.GT.U32.AND P4, PT, R3.reuse, R29, PT ;  /* 0x0000001d0300720c */ /* 0x040fe40003f84070 */
[C---:B------:R-:W-:Y:S01]  /*2510*/  ISETP.GT.U32.AND P6, PT, R3.reuse, R31, PT ;  /* 0x0000001f0300720c */ /* 0x040fe20003fc4070 */
[----:B------:R-:W-:Y:S01]  /*2520*/  @!P2 IMAD.MOV R27, RZ, RZ, -R27 ;  /* 0x000000ffff1ba224 */ /* 0x000fe200078e0a1b */
[----:B------:R-:W-:Y:S01]  /*2530*/  ISETP.GT.U32.AND P2, PT, R3, R30, PT ;  /* 0x0000001e0300720c */ /* 0x000fe20003f44070 */
[----:B------:R-:W-:-:S02]  /*2540*/  IMAD.MOV R8, RZ, RZ, -R8 ;  /* 0x000000ffff087224 */ /* 0x000fc400078e0a08 */
[----:B------:R-:W-:-:S04]  /*2550*/  IMAD.HI.U32 R4, R2, R34, RZ ;  /* 0x0000002202047227 */ /* 0x000fc800078e00ff */
[----:B------:R-:W-:-:S04]  /*2560*/  IMAD.HI.U32 R6, R2, R35, RZ ;  /* 0x0000002302067227 */ /* 0x000fc800078e00ff */
[C---:B------:R-:W-:Y:S02]  /*2570*/  IMAD R33, R3.reuse, R8, R33 ;  /* 0x0000000803217224 */ /* 0x040fe400078e0221 */
[----:B------:R-:W-:Y:S02]  /*2580*/  IMAD.MOV R4, RZ, RZ, -R4 ;  /* 0x000000ffff047224 */ /* 0x000fe400078e0a04 */
[----:B------:R-:W-:Y:S02]  /*2590*/  IMAD.MOV R8, RZ, RZ, -R6 ;  /* 0x000000ffff087224 */ /* 0x000fe400078e0a06 */
[----:B------:R-:W-:Y:S01]  /*25a0*/  @!P0 IMAD.MOV R28, RZ, RZ, -R28 ;  /* 0x000000ffff1c8224 */ /* 0x000fe200078e0a1c */
[----:B------:R-:W-:Y:S01]  /*25b0*/  ISETP.GT.U32.AND P0, PT, R3, R32, PT ;  /* 0x000000200300720c */ /* 0x000fe20003f04070 */
[----:B------:R-:W-:Y:S01]  /*25c0*/  @!P4 IMAD.IADD R29, R29, 0x1, -R3 ;  /* 0x000000011d1dc824 */ /* 0x000fe200078e0a03 */
[C---:B------:R-:W-:Y:S01]  /*25d0*/  ISETP.GT.U32.AND P4, PT, R3.reuse, R33, PT ;  /* 0x000000210300720c */ /* 0x040fe20003f84070 */
[----:B------:R-:W-:-:S02]  /*25e0*/  IMAD R34, R3, R4, R34 ;  /* 0x0000000403227224 */ /* 0x000fc400078e0222 */
[C---:B------:R-:W-:Y:S02]  /*25f0*/  IMAD R35, R3.reuse, R8, R35 ;  /* 0x0000000803237224 */ /* 0x040fe400078e0223 */
[--C-:B------:R-:W-:Y:S01]  /*2600*/  @!P2 IMAD.IADD R30, R30, 0x1, -R3.reuse ;  /* 0x000000011e1ea824 */ /* 0x100fe200078e0a03 */
[----:B------:R-:W-:Y:S01]  /*2610*/  ISETP.GT.U32.AND P2, PT, R3, R34, PT ;  /* 0x000000220300720c */ /* 0x000fe20003f44070 */
[--C-:B------:R-:W-:Y:S01]  /*2620*/  @!P6 IMAD.IADD R31, R31, 0x1, -R3.reuse ;  /* 0x000000011f1fe824 */ /* 0x100fe200078e0a03 */
[----:B------:R-:W-:Y:S01]  /*2630*/  ISETP.GT.U32.AND P6, PT, R3, R35, PT ;  /* 0x000000230300720c */ /* 0x000fe20003fc4070 */
[----:B------:R-:W-:Y:S02]  /*2640*/  VIADD R13, R0, 0xde ;  /* 0x000000de000d7836 */ /* 0x000fe40000000000 */
[--C-:B------:R-:W-:Y:S01]  /*2650*/  @!P0 IMAD.IADD R32, R32, 0x1, -R3.reuse ;  /* 0x0000000120208824 */ /* 0x100fe200078e0a03 */
[----:B------:R-:W-:Y:S01]  /*2660*/  ISETP.GE.AND P0, PT, R10, RZ, PT ;  /* 0x000000ff0a00720c */ /* 0x000fe20003f06270 */
[----:B------:R-:W-:Y:S01]  /*2670*/  @!P4 IMAD.IADD R33, R33, 0x1, -R3 ;  /* 0x000000012121c824 */ /* 0x000fe200078e0a03 */
[----:B------:R-:W-:Y:S01]  /*2680*/  IABS R37, R13 ;  /* 0x0000000d00257213 */ /* 0x000fe20000000000 */
[----:B------:R-:W-:Y:S01]  /*2690*/  VIADD R12, R0, 0xdf ;  /* 0x000000df000c7836 */ /* 0x000fe20000000000 */
[----:B------:R-:W-:Y:S01]  /*26a0*/  ISETP.GE.AND P4, PT, R11, RZ, PT ;  /* 0x000000ff0b00720c */ /* 0x000fe20003f86270 */
[----:B------:R-:W-:-:S02]  /*26b0*/  @!P5 IMAD.MOV R29, RZ, RZ, -R29 ;  /* 0x000000ffff1dd224 */ /* 0x000fc400078e0a1d */
[--C-:B------:R-:W-:Y:S01]  /*26c0*/  @!P2 IMAD.IADD R34, R34, 0x1, -R3.reuse ;  /* 0x000000012222a824 */ /* 0x100fe200078e0a03 */
[----:B------:R-:W-:Y:S01]  /*26d0*/  ISETP.GT.U32.AND P2, PT, R3, R32, PT ;  /* 0x000000200300720c */ /* 0x000fe20003f44070 */
[----:B------:R-:W-:Y:S01]  /*26e0*/  @!P6 IMAD.IADD R35, R35, 0x1, -R3 ;  /* 0x000000012323e824 */ /* 0x000fe200078e0a03 */
[C---:B------:R-:W-:Y:S01]  /*26f0*/  ISETP.GT.U32.AND P6, PT, R3.reuse, R33, PT ;  /* 0x000000210300720c */ /* 0x040fe20003fc4070 */
[----:B------:R-:W-:Y:S01]  /*2700*/  IMAD.HI.U32 R6, R2, R37, RZ ;  /* 0x0000002502067227 */ /* 0x000fe200078e00ff */
[----:B------:R-:W-:Y:S02]  /*2710*/  IABS R36, R12 ;  /* 0x0000000c00247213 */ /* 0x000fe40000000000 */
[----:B------:R-:W-:Y:S01]  /*2720*/  ISETP.GT.U32.AND P5, PT, R3, R34, PT ;  /* 0x000000220300720c */ /* 0x000fe20003fa4070 */
[----:B------:R-:W-:Y:S02]  /*2730*/  IMAD.MOV R6, RZ, RZ, -R6 ;  /* 0x000000ffff067224 */ /* 0x000fe400078e0a06 */
[----:B------:R-:W-:-:S02]  /*2740*/  VIADD R8, R0, 0xdd ;  /* 0x000000dd00087836 */ /* 0x000fc40000000000 */
[----:B------:R-:W-:-:S03]  /*2750*/  IMAD.HI.U32 R4, R2, R36, RZ ;  /* 0x0000002402047227 */ /* 0x000fc600078e00ff */
[----:B------:R-:W-:Y:S01]  /*2760*/  IABS R38, R8 ;  /* 0x0000000800267213 */ /* 0x000fe20000000000 */
[C---:B------:R-:W-:Y:S02]  /*2770*/  IMAD R37, R3.reuse, R6, R37 ;  /* 0x0000000603257224 */ /* 0x040fe400078e0225 */
[----:B------:R-:W-:Y:S02]  /*2780*/  VIADD R10, R0, 0xdc ;  /* 0x000000dc000a7836 */ /* 0x000fe40000000000 */
[----:B------:R-:W-:Y:S02]  /*2790*/  IMAD.MOV R4, RZ, RZ, -R4 ;  /* 0x000000ffff047224 */ /* 0x000fe400078e0a04 */
[----:B------:R-:W-:Y:S01]  /*27a0*/  @!P3 IMAD.MOV R30, RZ, RZ, -R30 ;  /* 0x000000ffff1eb224 */ /* 0x000fe200078e0a1e */
[----:B------:R-:W-:Y:S01]  /*27b0*/  ISETP.GT.U32.AND P3, PT, R3, R35, PT ;  /* 0x000000230300720c */ /* 0x000fe20003f64070 */
[--C-:B------:R-:W-:Y:S01]  /*27c0*/  @!P2 IMAD.IADD R32, R32, 0x1, -R3.reuse ;  /* 0x000000012020a824 */ /* 0x100fe200078e0a03 */
[----:B------:R-:W-:Y:S01]  /*27d0*/  IABS R39, R10 ;  /* 0x0000000a00277213 */ /* 0x000fe20000000000 */
[----:B------:R-:W-:Y:S01]  /*27e0*/  @!P6 IMAD.IADD R33, R33, 0x1, -R3 ;  /* 0x000000012121e824 */ /* 0x000fe200078e0a03 */
[----:B------:R-:W-:Y:S01]  /*27f0*/  ISETP.GE.AND P2, PT, R7, RZ, PT ;  /* 0x000000ff0700720c */ /* 0x000fe20003f46270 */
[C---:B------:R-:W-:Y:S01]  /*2800*/  IMAD R36, R3.reuse, R4, R36 ;  /* 0x0000000403247224 */ /* 0x040fe200078e0224 */
[----:B------:R-:W-:Y:S01]  /*2810*/  ISETP.GT.U32.AND P6, PT, R3, R37, PT ;  /* 0x000000250300720c */ /* 0x000fe20003fc4070 */
[----:B------:R-:W-:-:S04]  /*2820*/  IMAD.HI.U32 R4, R2, R38, RZ ;  /* 0x0000002602047227 */ /* 0x000fc800078e00ff */
[----:B------:R-:W-:Y:S01]  /*2830*/  @!P5 IMAD.IADD R34, R34, 0x1, -R3 ;  /* 0x000000012222d824 */ /* 0x000fe200078e0a03 */
[----:B------:R-:W-:Y:S01]  /*2840*/  ISETP.GE.AND P5, PT, R9, RZ, PT ;  /* 0x000000ff0900720c */ /* 0x000fe20003fa6270 */
[----:B------:R-:W-:-:S04]  /*2850*/  IMAD.HI.U32 R6, R2, R39, RZ ;  /* 0x0000002702067227 */ /* 0x000fc800078e00ff */
[----:B------:R-:W-:Y:S02]  /*2860*/  IMAD.MOV R4, RZ, RZ, -R4 ;  /* 0x000000ffff047224 */ /* 0x000fe400078e0a04 */
[----:B------:R-:W-:Y:S01]  /*2870*/  @!P1 IMAD.MOV R31, RZ, RZ, -R31 ;  /* 0x000000ffff1f9224 */ /* 0x000fe200078e0a1f */
[C---:B------:R-:W-:Y:S01]  /*2880*/  ISETP.GT.U32.AND P1, PT, R3.reuse, R36, PT ;  /* 0x000000240300720c */ /* 0x040fe20003f24070 */
[----:B------:R-:W-:Y:S02]  /*2890*/  IMAD.MOV R6, RZ, RZ, -R6 ;  /* 0x000000ffff067224 */ /* 0x000fe400078e0a06 */
[----:B------:R-:W-:Y:S02]  /*28a0*/  IMAD R38, R3, R4, R38 ;  /* 0x0000000403267224 */ /* 0x000fe400078e0226 */
[--C-:B------:R-:W-:Y:S01]  /*28b0*/  @!P3 IMAD.IADD R35, R35, 0x1, -R3.reuse ;  /* 0x000000012323b824 */ /* 0x100fe200078e0a03 */
[----:B------:R-:W-:Y:S01]  /*28c0*/  ISETP.GE.AND P3, PT, R12, RZ, PT ;  /* 0x000000ff0c00720c */ /* 0x000fe20003f66270 */
[----:B------:R-:W-:Y:S01]  /*28d0*/  @!P6 IMAD.IADD R37, R37, 0x1, -R3 ;  /* 0x000000012525e824 */ /* 0x000fe200078e0a03 */
[----:B------:R-:W-:Y:S01]  /*28e0*/  ISETP.GE.AND P6, PT, R8, RZ, PT ;  /* 0x000000ff0800720c */ /* 0x000fe20003fc6270 */
[----:B------:R-:W-:-:S02]  /*28f0*/  IMAD R39, R3, R6, R39 ;  /* 0x0000000603277224 */ /* 0x000fc400078e0227 */
[----:B------:R-:W-:Y:S01]  /*2900*/  @!P2 IMAD.MOV R34, RZ, RZ, -R34 ;  /* 0x000000ffff22a224 */ /* 0x000fe200078e0a22 */
[C---:B------:R-:W-:Y:S01]  /*2910*/  ISETP.GT.U32.AND P2, PT, R3.reuse, R38, PT ;  /* 0x000000260300720c */ /* 0x040fe20003f44070 */
[----:B------:R-:W-:Y:S01]  /*2920*/  @!P4 IMAD.MOV R33, RZ, RZ, -R33 ;  /* 0x000000ffff21c224 */ /* 0x000fe200078e0a21 */
[C---:B------:R-:W-:Y:S01]  /*2930*/  ISETP.GT.U32.AND P4, PT, R3.reuse, R37, PT ;  /* 0x000000250300720c */ /* 0x040fe20003f84070 */
[----:B------:R-:W-:Y:S01]  /*2940*/  @!P5 IMAD.MOV R35, RZ, RZ, -R35 ;  /* 0x000000ffff23d224 */ /* 0x000fe200078e0a23 */
[----:B------:R-:W-:Y:S01]  /*2950*/  ISETP.GT.U32.AND P5, PT, R3, R39, PT ;  /* 0x000000270300720c */ /* 0x000fe20003fa4070 */
[--C-:B------:R-:W-:Y:S01]  /*2960*/  @!P1 IMAD.IADD R36, R36, 0x1, -R3.reuse ;  /* 0x0000000124249824 */ /* 0x100fe200078e0a03 */
[----:B------:R-:W-:Y:S01]  /*2970*/  ISETP.GE.AND P1, PT, R13, RZ, PT ;  /* 0x000000ff0d00720c */ /* 0x000fe20003f26270 */
[C---:B------:R-:W-:Y:S02]  /*2980*/  VIADD R4, R0.reuse, 0xdb ;  /* 0x000000db00047836 */ /* 0x040fe40000000000 */
[----:B------:R-:W-:Y:S01]  /*2990*/  @!P0 IMAD.MOV R32, RZ, RZ, -R32 ;  /* 0x000000ffff208224 */ /* 0x000fe200078e0a20 */
[----:B------:R-:W-:Y:S01]  /*29a0*/  ISETP.GT.U32.AND P0, PT, R3, R36, PT ;  /* 0x000000240300720c */ /* 0x000fe20003f04070 */
[----:B------:R-:W-:Y:S01]  /*29b0*/  VIADD R6, R0, 0xda ;  /* 0x000000da00067836 */ /* 0x000fe20000000000 */
[----:B------:R-:W-:Y:S01]  /*29c0*/  IABS R40, R4 ;  /* 0x0000000400287213 */ /* 0x000fe20000000000 */
[----:B------:R-:W-:-:S02]  /*29d0*/  @!P2 IMAD.IADD R38, R38, 0x1, -R3 ;  /* 0x000000012626a824 */ /* 0x000fc400078e0a03 */
[--C-:B------:R-:W-:Y:S01]  /*29e0*/  @!P4 IMAD.IADD R37, R37, 0x1, -R3.reuse ;  /* 0x000000012525c824 */ /* 0x100fe200078e0a03 */
[----:B------:R-:W-:Y:S01]  /*29f0*/  ISETP.GE.AND P4, PT, R4, RZ, PT ;  /* 0x000000ff0400720c */ /* 0x000fe20003f86270 */
[--C-:B------:R-:W-:Y:S01]  /*2a00*/  @!P5 IMAD.IADD R39, R39, 0x1, -R3.reuse ;  /* 0x000000012727d824 */ /* 0x100fe200078e0a03 */
[C---:B------:R-:W-:Y:S01]  /*2a10*/  ISETP.GT.U32.AND P5, PT, R3.reuse, R38, PT ;  /* 0x000000260300720c */ /* 0x040fe20003fa4070 */
[----:B------:R-:W-:Y:S01]  /*2a20*/  IMAD.HI.U32 R4, R2, R40, RZ ;  /* 0x0000002802047227 */ /* 0x000fe200078e00ff */
[----:B------:R-:W-:Y:S02]  /*2a30*/  IABS R41, R6 ;  /* 0x0000000600297213 */ /* 0x000fe40000000000 */
[----:B------:R-:W-:Y:S01]  /*2a40*/  ISETP.GE.AND P2, PT, R6, RZ, PT ;  /* 0x000000ff0600720c */ /* 0x000fe20003f46270 */
[----:B------:R-:W-:Y:S02]  /*2a50*/  IMAD.MOV R4, RZ, RZ, -R4 ;  /* 0x000000ffff047224 */ /* 0x000fe400078e0a04 */
[----:B------:R-:W-:Y:S01]  /*2a60*/  @!P0 IMAD.IADD R36, R36, 0x1, -R3 ;  /* 0x0000000124248824 */ /* 0x000fe200078e0a03 */
[----:B------:R-:W-:Y:S01]  /*2a70*/  ISETP.GE.AND P0, PT, R10, RZ, PT ;  /* 0x000000ff0a00720c */ /* 0x000fe20003f06270 */
[----:B------:R-:W-:-:S02]  /*2a80*/  IMAD R40, R3, R4, R40 ;  /* 0x0000000403287224 */ /* 0x000fc400078e0228 */
[----:B------:R-:W-:-:S04]  /*2a90*/  IMAD.HI.U32 R6, R2, R41, RZ ;  /* 0x0000002902067227 */ /* 0x000fc800078e00ff */
[----:B------:R-:W-:Y:S01]  /*2aa0*/  @!P3 IMAD.MOV R36, RZ, RZ, -R36 ;  /* 0x000000ffff24b224 */ /* 0x000fe200078e0a24 */
[C---:B------:R-:W-:Y:S01]  /*2ab0*/  ISETP.GT.U32.AND P3, PT, R3.reuse, R39, PT ;  /* 0x000000270300720c */ /* 0x040fe20003f64070 */
[----:B------:R-:W-:Y:S01]  /*2ac0*/  @!P5 IMAD.IADD R38, R38, 0x1, -R3 ;  /* 0x000000012626d824 */ /* 0x000fe200078e0a03 */
[C---:B------:R-:W-:Y:S01]  /*2ad0*/  ISETP.GT.U32.AND P5, PT, R3.reuse, R40, PT ;  /* 0x000000280300720c */ /* 0x040fe20003fa4070 */
[----:B------:R-:W-:Y:S02]  /*2ae0*/  IMAD.MOV R6, RZ, RZ, -R6 ;  /* 0x000000ffff067224 */ /* 0x000fe400078e0a06 */
[C---:B------:R-:W-:Y:S02]  /*2af0*/  VIADD R7, R0.reuse, 0xd9 ;  /* 0x000000d900077836 */ /* 0x040fe40000000000 */
[C---:B------:R-:W-:Y:S02]  /*2b00*/  IMAD R41, R3.reuse, R6, R41 ;  /* 0x0000000603297224 */ /* 0x040fe400078e0229 */
[----:B------:R-:W-:Y:S01]  /*2b10*/  VIADD R4, R0, 0xd8 ;  /* 0x000000d800047836 */ /* 0x000fe20000000000 */
[----:B------:R-:W-:Y:S01]  /*2b20*/  IABS R42, R7 ;  /* 0x00000007002a7213 */ /* 0x000fe20000000000 */
[----:B------:R-:W-:Y:S01]  /*2b30*/  @!P6 IMAD.MOV R38, RZ, RZ, -R38 ;  /* 0x000000ffff26e224 */ /* 0x000fe200078e0a26 */
[----:B------:R-:W-:Y:S01]  /*2b40*/  ISETP.GT.U32.AND P6, PT, R3, R41, PT ;  /* 0x000000290300720c */ /* 0x000fe20003fc4070 */
[--C-:B------:R-:W-:Y:S01]  /*2b50*/  @!P3 IMAD.IADD R39, R39, 0x1, -R3.reuse ;  /* 0x000000012727b824 */ /* 0x100fe200078e0a03 */
[----:B------:R-:W-:Y:S01]  /*2b60*/  ISETP.GE.AND P3, PT, R4, RZ, PT ;  /* 0x000000ff0400720c */ /* 0x000fe20003f66270 */
[----:B------:R-:W-:Y:S01]  /*2b70*/  @!P5 IMAD.IADD R40, R40, 0x1, -R3 ;  /* 0x000000012828d824 */ /* 0x000fe200078e0a03 */
[----:B------:R-:W-:Y:S01]  /*2b80*/  IABS R43, R4 ;  /* 0x00000004002b7213 */ /* 0x000fe20000000000 */
[----:B------:R-:W-:-:S03]  /*2b90*/  IMAD.HI.U32 R4, R2, R42, RZ ;  /* 0x0000002a02047227 */ /* 0x000fc600078e00ff */
[----:B------:R-:W-:Y:S01]  /*2ba0*/  ISETP.GT.U32.AND P5, PT, R3, R40, PT ;  /* 0x000000280300720c */ /* 0x000fe20003fa4070 */
[----:B------:R-:W-:Y:S01]  /*2bb0*/  @!P1 IMAD.MOV R37, RZ, RZ, -R37 ;  /* 0x000000ffff259224 */ /* 0x000fe200078e0a25 */
[----:B------:R-:W-:Y:S01]  /*2bc0*/  ISETP.GE.AND P1, PT, R7, RZ, PT ;  /* 0x000000ff0700720c */ /* 0x000fe20003f26270 */
[----:B------:R-:W-:Y:S02]  /*2bd0*/  VIADD R6, R0, 0xd7 ;  /* 0x000000d700067836 */ /* 0x000fe40000000000 */
[----:B------:R-:W-:Y:S02]  /*2be0*/  IMAD.MOV R7, RZ, RZ, -R4 ;  /* 0x000000ffff077224 */ /* 0x000fe400078e0a04 */
[----:B------:R-:W-:Y:S01]  /*2bf0*/  IMAD.HI.U32 R4, R2, R43, RZ ;  /* 0x0000002b02047227 */ /* 0x000fe200078e00ff */
[----:B------:R-:W-:-:S03]  /*2c00*/  IABS R44, R6 ;  /* 0x00000006002c7213 */ /* 0x000fc60000000000 */
[----:B------:R-:W-:Y:S02]  /*2c10*/  VIADD R8, R0, 0xd6 ;  /* 0x000000d600087836 */ /* 0x000fe40000000000 */
[----:B------:R-:W-:Y:S02]  /*2c20*/  @!P6 IMAD.IADD R41, R41, 0x1, -R3 ;  /* 0x000000012929e824 */ /* 0x000fe400078e0a03 */
[----:B------:R-:W-:Y:S01]  /*2c30*/  IMAD.MOV R4, RZ, RZ, -R4 ;  /* 0x000000ffff047224 */ /* 0x000fe200078e0a04 */
[----:B------:R-:W-:Y:S01]  /*2c40*/  IABS R45, R8 ;  /* 0x00000008002d7213 */ /* 0x000fe20000000000 */
[C---:B------:R-:W-:Y:S01]  /*2c50*/  IMAD R42, R3.reuse, R7, R42 ;  /* 0x00000007032a7224 */ /* 0x040fe200078e022a */
[C---:B------:R-:W-:Y:S01]  /*2c60*/  ISETP.GT.U32.AND P6, PT, R3.reuse, R41, PT ;  /* 0x000000290300720c */ /* 0x040fe20003fc4070 */
[----:B------:R-:W-:Y:S02]  /*2c70*/  IMAD R43, R3, R4, R43 ;  /* 0x00000004032b7224 */ /* 0x000fe400078e022b */
[----:B------:R-:W-:-:S04]  /*2c80*/  IMAD.HI.U32 R4, R2, R44, RZ ;  /* 0x0000002c02047227 */ /* 0x000fc800078e00ff */
[----:B------:R-:W-:Y:S01]  /*2c90*/  @!P0 IMAD.MOV R39, RZ, RZ, -R39 ;  /* 0x000000ffff278224 */ /* 0x000fe200078e0a27 */
[----:B------:R-:W-:Y:S01]  /*2ca0*/  ISETP.GE.AND P0, PT, R6, RZ, PT ;  /* 0x000000ff0600720c */ /* 0x000fe20003f06270 */
[----:B------:R-:W-:Y:S01]  /*2cb0*/  @!P5 IMAD.IADD R40, R40, 0x1, -R3 ;  /* 0x000000012828d824 */ /* 0x000fe200078e0a03 */
[----:B------:R-:W-:Y:S01]  /*2cc0*/  ISETP.GT.U32.AND P5, PT, R3, R42, PT ;  /* 0x0000002a0300720c */ /* 0x000fe20003fa4070 */
[----:B------:R-:W-:-:S04]  /*2cd0*/  IMAD.HI.U32 R6, R2, R45, RZ ;  /* 0x0000002d02067227 */ /* 0x000fc800078e00ff */
[----:B------:R-:W-:Y:S02]  /*2ce0*/  IMAD.MOV R4, RZ, RZ, -R4 ;  /* 0x000000ffff047224 */ /* 0x000fe400078e0a04 */
[----:B------:R-:W-:Y:S02]  /*2cf0*/  IMAD.MOV R6, RZ, RZ, -R6 ;  /* 0x000000ffff067224 */ /* 0x000fe400078e0a06 */
[C---:B------:R-:W-:Y:S02]  /*2d00*/  IMAD R44, R3.reuse, R4, R44 ;  /* 0x00000004032c7224 */ /* 0x040fe400078e022c */
[----:B------:R-:W-:Y:S02]  /*2d10*/  IMAD R45, R3, R6, R45 ;  /* 0x00000006032d7224 */ /* 0x000fe400078e022d */
[----:B------:R-:W-:Y:S01]  /*2d20*/  @!P6 IMAD.IADD R41, R41, 0x1, -R3 ;  /* 0x000000012929e824 */ /* 0x000fe200078e0a03 */
[----:B------:R-:W-:Y:S01]  /*2d30*/  ISETP.GT.U32.AND P6, PT, R3, R44, PT ;  /* 0x0000002c0300720c */ /* 0x000fe20003fc4070 */
[----:B------:R-:W-:-:S02]  /*2d40*/  VIADD R7, R0, 0xd5 ;  /* 0x000000d500077836 */ /* 0x000fc40000000000 */
[--C-:B------:R-:W-:Y:S01]  /*2d50*/  @!P5 IMAD.IADD R42, R42, 0x1, -R3.reuse ;  /* 0x000000012a2ad824 */ /* 0x100fe200078e0a03 */
[C---:B------:R-:W-:Y:S01]  /*2d60*/  ISETP.GT.U32.AND P5, PT, R3.reuse, R45, PT ;  /* 0x0000002d0300720c */ /* 0x040fe20003fa4070 */
[----:B------:R-:W-:Y:S01]  /*2d70*/  @!P4 IMAD.MOV R40, RZ, RZ, -R40 ;  /* 0x000000ffff28c224 */ /* 0x000fe200078e0a28 */
[----:B------:R-:W-:Y:S01]  /*2d80*/  IABS R46, R7 ;  /* 0x00000007002e7213 */ /* 0x000fe20000000000 */
[C---:B------:R-:W-:Y:S01]  /*2d90*/  VIADD R9, R0.reuse, 0xd4 ;  /* 0x000000d400097836 */ /* 0x040fe20000000000 */
[----:B------:R-:W-:Y:S01]  /*2da0*/  ISETP.GT.U32.AND P4, PT, R3, R43, PT ;  /* 0x0000002b0300720c */ /* 0x000fe20003f84070 */
[----:B------:R-:W-:Y:S02]  /*2db0*/  VIADD R10, R0, 0xd3 ;  /* 0x000000d3000a7836 */ /* 0x000fe40000000000 */
[----:B------:R-:W-:Y:S01]  /*2dc0*/  IMAD.HI.U32 R4, R2, R46, RZ ;  /* 0x0000002e02047227 */ /* 0x000fe200078e00ff */
[----:B------:R-:W-:Y:S02]  /*2dd0*/  IABS R47, R9 ;  /* 0x00000009002f7213 */ /* 0x000fe40000000000 */
[----:B------:R-:W-:Y:S01]  /*2de0*/  IABS R48, R10 ;  /* 0x0000000a00307213 */ /* 0x000fe20000000000 */
[----:B------:R-:W-:-:S02]  /*2df0*/  @!P6 IMAD.IADD R44, R44, 0x1, -R3 ;  /* 0x000000012c2ce824 */ /* 0x000fc400078e0a03 */
[----:B------:R-:W-:Y:S02]  /*2e00*/  IMAD.MOV R4, RZ, RZ, -R4 ;  /* 0x000000ffff047224 */ /* 0x000fe400078e0a04 */
[----:B------:R-:W-:Y:S01]  /*2e10*/  @!P5 IMAD.IADD R45, R45, 0x1, -R3 ;  /* 0x000000012d2dd824 */ /* 0x000fe200078e0a03 */
[C---:B------:R-:W-:Y:S01]  /*2e20*/  ISETP.GT.U32.AND P5, PT, R3.reuse, R44, PT ;  /* 0x0000002c0300720c */ /* 0x040fe20003fa4070 */
[----:B------:R-:W-:Y:S02]  /*2e30*/  IMAD R46, R3, R4, R46 ;  /* 0x00000004032e7224 */ /* 0x000fe400078e022e */
[----:B------:R-:W-:-:S04]  /*2e40*/  IMAD.HI.U32 R4, R2, R47, RZ ;  /* 0x0000002f02047227 */ /* 0x000fc800078e00ff */
[----:B------:R-:W-:Y:S01]  /*2e50*/  @!P4 IMAD.IADD R43, R43, 0x1, -R3 ;  /* 0x000000012b2bc824 */ /* 0x000fe200078e0a03 */
[C---:B------:R-:W-:Y:S01]  /*2e60*/  ISETP.GT.U32.AND P4, PT, R3.reuse, R42, PT ;  /* 0x0000002a0300720c */ /* 0x040fe20003f84070 */
[----:B------:R-:W-:Y:S02]  /*2e70*/  IMAD.MOV R4, RZ, RZ, -R4 ;  /* 0x000000ffff047224 */ /* 0x000fe400078e0a04 */
[----:B------:R-:W-:Y:S01]  /*2e80*/  VIADD R11, R0, 0xd2 ;  /* 0x000000d2000b7836 */ /* 0x000fe20000000000 */
[C---:B------:R-:W-:Y:S01]  /*2e90*/  ISETP.GT.U32.AND P6, PT, R3.reuse, R43, PT ;  /* 0x0000002b0300720c */ /* 0x040fe20003fc4070 */
[C---:B------:R-:W-:Y:S02]  /*2ea0*/  IMAD R47, R3.reuse, R4, R47 ;  /* 0x00000004032f7224 */ /* 0x040fe400078e022f */
[----:B------:R-:W-:Y:S01]  /*2eb0*/  @!P5 IMAD.IADD R44, R44, 0x1, -R3 ;  /* 0x000000012c2cd824 */ /* 0x000fe200078e0a03 */
[----:B------:R-:W-:Y:S01]  /*2ec0*/  IABS R49, R11 ;  /* 0x0000000b00317213 */ /* 0x000fe20000000000 */
[----:B------:R-:W-:Y:S01]  /*2ed0*/  IMAD.HI.U32 R4, R2, R48, RZ ;  /* 0x0000003002047227 */ /* 0x000fe200078e00ff */
[----:B------:R-:W-:-:S03]  /*2ee0*/  ISETP.GT.U32.AND P5, PT, R3, R47, PT ;  /* 0x0000002f0300720c */ /* 0x000fc60003fa4070 */
[----:B------:R-:W-:Y:S02]  /*2ef0*/  IMAD.MOV R4, RZ, RZ, -R4 ;  /* 0x000000ffff047224 */ /* 0x000fe400078e0a04 */
[----:B------:R-:W-:Y:S01]  /*2f00*/  @!P2 IMAD.MOV R41, RZ, RZ, -R41 ;  /* 0x000000ffff29a224 */ /* 0x000fe200078e0a29 */
[----:B------:R-:W-:Y:S01]  /*2f10*/  ISETP.GT.U32.AND P2, PT, R3, R45, PT ;  /* 0x0000002d0300720c */ /* 0x000fe20003f44070 */
[--C-:B------:R-:W-:Y:S01]  /*2f20*/  @!P6 IMAD.IADD R43, R43, 0x1, -R3.reuse ;  /* 0x000000012b2be824 */ /* 0x100fe200078e0a03 */
[----:B------:R-:W-:Y:S01]  /*2f30*/  ISETP.GE.AND P6, PT, R8, RZ, PT ;  /* 0x000000ff0800720c */ /* 0x000fe20003fc6270 */
[----:B------:R-:W-:Y:S02]  /*2f40*/  VIADD R8, R0, 0xd1 ;  /* 0x000000d100087836 */ /* 0x000fe40000000000 */
[----:B------:R-:W-:Y:S02]  /*2f50*/  IMAD R48, R3, R4, R48 ;  /* 0x0000000403307224 */ /* 0x000fe400078e0230 */
[--C-:B------:R-:W-:Y:S01]  /*2f60*/  @!P5 IMAD.IADD R47, R47, 0x1, -R3.reuse ;  /* 0x000000012f2fd824 */ /* 0x100fe200078e0a03 */
[----:B------:R-:W-:Y:S01]  /*2f70*/  IABS R50, R8 ;  /* 0x0000000800327213 */ /* 0x000fe20000000000 */
[----:B------:R-:W-:Y:S01]  /*2f80*/  @!P4 IMAD.IADD R42, R42, 0x1, -R3 ;  /* 0x000000012a2ac824 */ /* 0x000fe200078e0a03 */
[C---:B------:R-:W-:Y:S01]  /*2f90*/  ISETP.GT.U32.AND P4, PT, R3.reuse, R46, PT ;  /* 0x0000002e0300720c */ /* 0x040fe20003f84070 */
[----:B------:R-:W-:Y:S01]  /*2fa0*/  IMAD.HI.U32 R6, R2, R49, RZ ;  /* 0x0000003102067227 */ /* 0x000fe200078e00ff */
[----:B------:R-:W-:-:S03]  /*2fb0*/  ISETP.GT.U32.AND P5, PT, R3, R47, PT ;  /* 0x0000002f0300720c */ /* 0x000fc60003fa4070 */
[----:B------:R-:W-:-:S04]  /*2fc0*/  IMAD.HI.U32 R4, R2, R50, RZ ;  /* 0x0000003202047227 */ /* 0x000fc800078e00ff */
[----:B------:R-:W-:Y:S02]  /*2fd0*/  IMAD.MOV R4, RZ, RZ, -R4 ;  /* 0x000000ffff047224 */ /* 0x000fe400078e0a04 */
[----:B------:R-:W-:Y:S02]  /*2fe0*/  IMAD.MOV R6, RZ, RZ, -R6 ;  /* 0x000000ffff067224 */ /* 0x000fe400078e0a06 */
[----:B------:R-:W-:Y:S02]  /*2ff0*/  IMAD R50, R3, R4, R50 ;  /* 0x0000000403327224 */ /* 0x000fe400078e0232 */
[--C-:B------:R-:W-:Y:S02]  /*3000*/  @!P5 IMAD.IADD R47, R47, 0x1, -R3.reuse ;  /* 0x000000012f2fd824 */ /* 0x100fe400078e0a03 */
[--C-:B------:R-:W-:Y:S01]  /*3010*/  @!P2 IMAD.IADD R45, R45, 0x1, -R3.reuse ;  /* 0x000000012d2da824 */ /* 0x100fe200078e0a03 */
[----:B------:R-:W-:Y:S01]  /*3020*/  ISETP.GT.U32.AND P5, PT, R3, R50, PT ;  /* 0x000000320300720c */ /* 0x000fe20003fa4070 */
[----:B------:R-:W-:Y:S01]  /*3030*/  @!P4 IMAD.IADD R46, R46, 0x1, -R3 ;  /* 0x000000012e2ec824 */ /* 0x000fe200078e0a03 */
[----:B------:R-:W-:Y:S01]  /*3040*/  ISETP.GE.AND P2, PT, R7, RZ, PT ;  /* 0x000000ff0700720c */ /* 0x000fe20003f46270 */
[----:B------:R-:W-:Y:S01]  /*3050*/  IMAD R49, R3, R6, R49 ;  /* 0x0000000603317224 */ /* 0x000fe200078e0231 */
[----:B------:R-:W-:Y:S01]  /*3060*/  ISETP.GE.AND P4, PT, R9, RZ, PT ;  /* 0x000000ff0900720c */ /* 0x000fe20003f86270 */
[----:B------:R-:W-:-:S02]  /*3070*/  VIADD R7, R0, 0xd0 ;  /* 0x000000d000077836 */ /* 0x000fc40000000000 */
[----:B------:R-:W-:Y:S01]  /*3080*/  @!P3 IMAD.MOV R43, RZ, RZ, -R43 ;  /* 0x000000ffff2bb224 */ /* 0x000fe200078e0a2b */
[C---:B------:R-:W-:Y:S01]  /*3090*/  ISETP.GT.U32.AND P3, PT, R3.reuse, R48, PT ;  /* 0x000000300300720c */ /* 0x040fe20003f64070 */
[----:B------:R-:W-:Y:S01]  /*30a0*/  @!P1 IMAD.MOV R42, RZ, RZ, -R42 ;  /* 0x000000ffff2a9224 */ /* 0x000fe200078e0a2a */
[C---:B------:R-:W-:Y:S01]  /*30b0*/  ISETP.GT.U32.AND P1, PT, R3.reuse, R46, PT ;  /* 0x0000002e0300720c */ /* 0x040fe20003f24070 */
[----:B------:R-:W-:Y:S01]  /*30c0*/  @!P6 IMAD.MOV R45, RZ, RZ, -R45 ;  /* 0x000000ffff2de224 */ /* 0x000fe200078e0a2d */
[C---:B------:R-:W-:Y:S01]  /*30d0*/  ISETP.GT.U32.AND P6, PT, R3.reuse, R49, PT ;  /* 0x000000310300720c */ /* 0x040fe20003fc4070 */
[----:B------:R-:W-:Y:S01]  /*30e0*/  VIADD R9, R0, 0xcf ;  /* 0x000000cf00097836 */ /* 0x000fe20000000000 */
[----:B------:R-:W-:Y:S01]  /*30f0*/  IABS R51, R7 ;  /* 0x0000000700337213 */ /* 0x000fe20000000000 */
[----:B------:R-:W-:Y:S02]  /*3100*/  @!P5 IMAD.IADD R50, R50, 0x1, -R3 ;  /* 0x000000013232d824 */ /* 0x000fe400078e0a03 */
[----:B------:R-:W-:Y:S01]  /*3110*/  @!P0 IMAD.MOV R44, RZ, RZ, -R44 ;  /* 0x000000ffff2c8224 */ /* 0x000fe200078e0a2c */
[----:B------:R-:W-:Y:S01]  /*3120*/  IABS R52, R9 ;  /* 0x0000000900347213 */ /* 0x000fe20000000000 */
[----:B------:R-:W-:Y:S01]  /*3130*/  IMAD.HI.U32 R4, R2, R51, RZ ;  /* 0x0000003302047227 */ /* 0x000fe200078e00ff */
[----:B------:R-:W-:-:S02]  /*3140*/  ISETP.GT.U32.AND P5, PT, R3, R50, PT ;  /* 0x000000320300720c */ /* 0x000fc40003fa4070 */
[----:B------:R-:W-:Y:S01]  /*3150*/  ISETP.GE.AND P0, PT, R10, RZ, PT ;  /* 0x000000ff0a00720c */ /* 0x000fe20003f06270 */
[----:B------:R-:W-:Y:S02]  /*3160*/  IMAD.MOV R6, RZ, RZ, -R4 ;  /* 0x000000ffff067224 */ /* 0x000fe400078e0a04 */
[----:B------:R-:W-:Y:S01]  /*3170*/  @!P3 IMAD.IADD R48, R48, 0x1, -R3 ;  /* 0x000000013030b824 */ /* 0x000fe200078e0a03 */
[----:B------:R-:W-:Y:S01]  /*3180*/  ISETP.GE.AND P3, PT, R8, RZ, PT ;  /* 0x000000ff0800720c */ /* 0x000fe20003f66270 */
[----:B------:R-:W-:-:S04]  /*3190*/  IMAD.HI.U32 R4, R2, R52, RZ ;  /* 0x0000003402047227 */ /* 0x000fc800078e00ff */
[--C-:B------:R-:W-:Y:S01]  /*31a0*/  @!P1 IMAD.IADD R46, R46, 0x1, -R3.reuse ;  /* 0x000000012e2e9824 */ /* 0x100fe200078e0a03 */
[----:B------:R-:W-:Y:S01]  /*31b0*/  ISETP.GE.AND P1, PT, R11, RZ, PT ;  /* 0x000000ff0b00720c */ /* 0x000fe20003f26270 */
[--C-:B------:R-:W-:Y:S01]  /*31c0*/  @!P6 IMAD.IADD R49, R49, 0x1, -R3.reuse ;  /* 0x000000013131e824 */ /* 0x100fe200078e0a03 */
[C---:B------:R-:W-:Y:S01]  /*31d0*/  ISETP.GT.U32.AND P6, PT, R3.reuse, R48, PT ;  /* 0x000000300300720c */ /* 0x040fe20003fc4070 */
[----:B------:R-:W-:Y:S02]  /*31e0*/  IMAD.MOV R4, RZ, RZ, -R4 ;  /* 0x000000ffff047224 */ /* 0x000fe400078e0a04 */
[----:B------:R-:W-:Y:S01]  /*31f0*/  @!P2 IMAD.MOV R46, RZ, RZ, -R46 ;  /* 0x000000ffff2ea224 */ /* 0x000fe200078e0a2e */
[C---:B------:R-:W-:Y:S01]  /*3200*/  ISETP.GT.U32.AND P2, PT, R3.reuse, R49, PT ;  /* 0x000000310300720c */ /* 0x040fe20003f44070 */
[----:B------:R-:W-:Y:S02]  /*3210*/  IMAD R52, R3, R4, R52 ;  /* 0x0000000403347224 */ /* 0x000fe400078e0234 */
[----:B------:R-:W-:-:S02]  /*3220*/  @!P5 IMAD.IADD R50, R50, 0x1, -R3 ;  /* 0x000000013232d824 */ /* 0x000fc400078e0a03 */
[----:B------:R-:W-:Y:S01]  /*3230*/  VIADD R8, R0, 0xce ;  /* 0x000000ce00087836 */ /* 0x000fe20000000000 */
[C---:B------:R-:W-:Y:S01]  /*3240*/  ISETP.GT.U32.AND P5, PT, R3.reuse, R52, PT ;  /* 0x000000340300720c */ /* 0x040fe20003fa4070 */
[C---:B------:R-:W-:Y:S02]  /*3250*/  IMAD R51, R3.reuse, R6, R51 ;  /* 0x0000000603337224 */ /* 0x040fe400078e0233 */
[--C-:B------:R-:W-:Y:S01]  /*3260*/  @!P6 IMAD.IADD R48, R48, 0x1, -R3.reuse ;  /* 0x000000013030e824 */ /* 0x100fe200078e0a03 */
[----:B------:R-:W-:Y:S01]  /*3270*/  IABS R53, R8 ;  /* 0x0000000800357213 */ /* 0x000fe20000000000 */
[C---:B------:R-:W-:Y:S01]  /*3280*/  VIADD R10, R0.reuse, 0xcd ;  /* 0x000000cd000a7836 */ /* 0x040fe20000000000 */
[----:B------:R-:W-:Y:S01]  /*3290*/  ISETP.GT.U32.AND P6, PT, R3, R51, PT ;  /* 0x000000330300720c */ /* 0x000fe20003fc4070 */
[----:B------:R-:W-:Y:S01]  /*32a0*/  @!P2 IMAD.IADD R49, R49, 0x1, -R3 ;  /* 0x000000013131a824 */ /* 0x000fe200078e0a03 */
[----:B------:R-:W-:Y:S01]  /*32b0*/  ISETP.GE.AND P2, PT, R7, RZ, PT ;  /* 0x000000ff0700720c */ /* 0x000fe20003f46270 */
[----:B------:R-:W-:Y:S01]  /*32c0*/  VIADD R7, R0, 0xcc ;  /* 0x000000cc00077836 */ /* 0x000fe20000000000 */
[----:B------:R-:W-:Y:S01]  /*32d0*/  IABS R54, R10 ;  /* 0x0000000a00367213 */ /* 0x000fe20000000000 */
[----:B------:R-:W-:-:S03]  /*32e0*/  IMAD.HI.U32 R4, R2, R53, RZ ;  /* 0x0000003502047227 */ /* 0x000fc600078e00ff */
[----:B------:R-:W-:Y:S01]  /*32f0*/  IABS R55, R7 ;  /* 0x0000000700377213 */ /* 0x000fe20000000000 */
[--C-:B------:R-:W-:Y:S02]  /*3300*/  @!P5 IMAD.IADD R52, R52, 0x1, -R3.reuse ;  /* 0x000000013434d824 */ /* 0x100fe400078e0a03 */
[----:B------:R-:W-:Y:S02]  /*3310*/  IMAD.MOV R4, RZ, RZ, -R4 ;  /* 0x000000ffff047224 */ /* 0x000fe400078e0a04 */
[----:B------:R-:W-:Y:S01]  /*3320*/  @!P6 IMAD.IADD R51, R51, 0x1, -R3 ;  /* 0x000000013333e824 */ /* 0x000fe200078e0a03 */
[C---:B------:R-:W-:Y:S01]  /*3330*/  ISETP.GT.U32.AND P5, PT, R3.reuse, R52, PT ;  /* 0x000000340300720c */ /* 0x040fe20003fa4070 */
[----:B------:R-:W-:Y:S01]  /*3340*/  IMAD R53, R3, R4, R53 ;  /* 0x0000000403357224 */ /* 0x000fe200078e0235 */
[----:B------:R-:W-:Y:S01]  /*3350*/  ISETP.GE.AND P6, PT, R9, RZ, PT ;  /* 0x000000ff0900720c */ /* 0x000fe20003fc6270 */
[----:B------:R-:W-:-:S04]  /*3360*/  IMAD.HI.U32 R4, R2, R55, RZ ;  /* 0x0000003702047227 */ /* 0x000fc800078e00ff */
[----:B------:R-:W-:Y:S01]  /*3370*/  @!P4 IMAD.MOV R47, RZ, RZ, -R47 ;  /* 0x000000ffff2fc224 */ /* 0x000fe200078e0a2f */
[C---:B------:R-:W-:Y:S01]  /*3380*/  ISETP.GT.U32.AND P4, PT, R3.reuse, R51, PT ;  /* 0x000000330300720c */ /* 0x040fe20003f84070 */
[----:B------:R-:W-:Y:S02]  /*3390*/  IMAD.MOV R4, RZ, RZ, -R4 ;  /* 0x000000ffff047224 */ /* 0x000fe400078e0a04 */
[----:B------:R-:W-:Y:S01]  /*33a0*/  @!P0 IMAD.MOV R48, RZ, RZ, -R48 ;  /* 0x000000ffff308224 */ /* 0x000fe200078e0a30 */
[C---:B------:R-:W-:Y:S01]  /*33b0*/  ISETP.GT.U32.AND P0, PT, R3.reuse, R53, PT ;  /* 0x000000350300720c */ /* 0x040fe20003f04070 */
[C---:B------:R-:W-:Y:S02]  /*33c0*/  IMAD R55, R3.reuse, R4, R55 ;  /* 0x0000000403377224 */ /* 0x040fe400078e0237 */
[----:B------:R-:W-:Y:S02]  /*33d0*/  @!P5 IMAD.IADD R52, R52, 0x1, -R3 ;  /* 0x000000013434d824 */ /* 0x000fe400078e0a03 */
[----:B------:R-:W-:Y:S01]  /*33e0*/  IMAD.HI.U32 R6, R2, R54, RZ ;  /* 0x0000003602067227 */ /* 0x000fe200078e00ff */
[----:B------:R-:W-:-:S03]  /*33f0*/  ISETP.GT.U32.AND P5, PT, R3, R55, PT ;  /* 0x000000370300720c */ /* 0x000fc60003fa4070 */
[----:B------:R-:W-:Y:S02]  /*3400*/  VIADD R9, R0, 0xcb ;  /* 0x000000cb00097836 */ /* 0x000fe40000000000 */
[----:B------:R-:W-:Y:S02]  /*3410*/  IMAD.MOV R6, RZ, RZ, -R6 ;  /* 0x000000ffff067224 */ /* 0x000fe400078e0a06 */
[--C-:B------:R-:W-:Y:S01]  /*3420*/  @!P4 IMAD.IADD R51, R51, 0x1, -R3.reuse ;  /* 0x000000013333c824 */ /* 0x100fe200078e0a03 */
[----:B------:R-:W-:Y:S01]  /*3430*/  IABS R56, R9 ;  /* 0x0000000900387213 */ /* 0x000fe20000000000 */
[----:B------:R-:W-:Y:S01]  /*3440*/  @!P0 IMAD.IADD R53, R53, 0x1, -R3 ;  /* 0x0000000135358824 */ /* 0x000fe200078e0a03 */
[----:B------:R-:W-:Y:S01]  /*3450*/  ISETP.GE.AND P0, PT, R7, RZ, PT ;  /* 0x000000ff0700720c */ /* 0x000fe20003f06270 */
[----:B------:R-:W-:Y:S01]  /*3460*/  IMAD R54, R3, R6, R54 ;  /* 0x0000000603367224 */ /* 0x000fe200078e0236 */
[----:B------:R-:W-:Y:S01]  /*3470*/  ISETP.GE.AND P4, PT, R10, RZ, PT ;  /* 0x000000ff0a00720c */ /* 0x000fe20003f86270 */
[----:B------:R-:W-:-:S02]  /*3480*/  VIADD R6, R0, 0xca ;  /* 0x000000ca00067836 */ /* 0x000fc40000000000 */
[----:B------:R-:W-:Y:S01]  /*3490*/  @!P2 IMAD.MOV R51, RZ, RZ, -R51 ;  /* 0x000000ffff33a224 */ /* 0x000fe200078e0a33 */
[----:B------:R-:W-:Y:S01]  /*34a0*/  ISETP.GT.U32.AND P2, PT, R3, R53, PT ;  /* 0x000000350300720c */ /* 0x000fe20003f44070 */
[----:B------:R-:W-:Y:S01]  /*34b0*/  IMAD.HI.U32 R4, R2, R56, RZ ;  /* 0x0000003802047227 */ /* 0x000fe200078e00ff */
[----:B------:R-:W-:-:S03]  /*34c0*/  IABS R57, R6 ;  /* 0x0000000600397213 */ /* 0x000fc60000000000 */
[----:B------:R-:W-:Y:S01]  /*34d0*/  @!P3 IMAD.MOV R50, RZ, RZ, -R50 ;  /* 0x000000ffff32b224 */ /* 0x000fe200078e0a32 */
[----:B------:R-:W-:Y:S01]  /*34e0*/  ISETP.GT.U32.AND P3, PT, R3, R54, PT ;  /* 0x000000360300720c */ /* 0x000fe20003f64070 */
[----:B------:R-:W-:Y:S02]  /*34f0*/  @!P5 IMAD.IADD R55, R55, 0x1, -R3 ;  /* 0x000000013737d824 */ /* 0x000fe400078e0a03 */
[----:B------:R-:W-:Y:S02]  /*3500*/  IMAD.MOV R4, RZ, RZ, -R4 ;  /* 0x000000ffff047224 */ /* 0x000fe400078e0a04 */
[----:B------:R-:W-:Y:S01]  /*3510*/  @!P1 IMAD.MOV R49, RZ, RZ, -R49 ;  /* 0x000000ffff319224 */ /* 0x000fe200078e0a31 */
[C---:B------:R-:W-:Y:S01]  /*3520*/  ISETP.GT.U32.AND P5, PT, R3.reuse, R55, PT ;  /* 0x000000370300720c */ /* 0x040fe20003fa4070 */
[----:B------:R-:W-:Y:S01]  /*3530*/  IMAD R56, R3, R4, R56 ;  /* 0x0000000403387224 */ /* 0x000fe200078e0238 */
[----:B------:R-:W-:Y:S01]  /*3540*/  ISETP.GE.AND P1, PT, R8, RZ, PT ;  /* 0x000000ff0800720c */ /* 0x000fe20003f26270 */
[----:B------:R-:W-:-:S04]  /*3550*/  IMAD.HI.U32 R4, R2, R57, RZ ;  /* 0x0000003902047227 */ /* 0x000fc800078e00ff */
[----:B------:R-:W-:Y:S02]  /*3560*/  IMAD.MOV R4, RZ, RZ, -R4 ;  /* 0x000000ffff047224 */ /* 0x000fe400078e0a04 */
[--C-:B------:R-:W-:Y:S01]  /*3570*/  @!P2 IMAD.IADD R53, R53, 0x1, -R3.reuse ;  /* 0x000000013535a824 */ /* 0x100fe200078e0a03 */
[C---:B------:R-:W-:Y:S01]  /*3580*/  ISETP.GT.U32.AND P2, PT, R3.reuse, R56, PT ;  /* 0x000000380300720c */ /* 0x040fe20003f44070 */
[----:B------:R-:W-:Y:S02]  /*3590*/  VIADD R7, R0, 0xc9 ;  /* 0x000000c900077836 */ /* 0x000fe40000000000 */
[----:B------:R-:W-:Y:S02]  /*35a0*/  @!P3 IMAD.IADD R54, R54, 0x1, -R3 ;  /* 0x000000013636b824 */ /* 0x000fe400078e0a03 */
[----:B------:R-:W-:Y:S01]  /*35b0*/  IMAD R57, R3, R4, R57 ;  /* 0x0000000403397224 */ /* 0x000fe200078e0239 */
[----:B------:R-:W-:Y:S01]  /*35c0*/  IABS R58, R7 ;  /* 0x00000007003a7213 */ /* 0x000fe20000000000 */
[----:B------:R-:W-:Y:S01]  /*35d0*/  @!P5 IMAD.IADD R55, R55, 0x1, -R3 ;  /* 0x000000013737d824 */ /* 0x000fe200078e0a03 */
[C---:B------:R-:W-:Y:S01]  /*35e0*/  ISETP.GT.U32.AND P3, PT, R3.reuse, R54, PT ;  /* 0x000000360300720c */ /* 0x040fe20003f64070 */
[----:B------:R-:W-:Y:S01]  /*35f0*/  @!P6 IMAD.MOV R52, RZ, RZ, -R52 ;  /* 0x000000ffff34e224 */ /* 0x000fe200078e0a34 */
[----:B------:R-:W-:Y:S01]  /*3600*/  ISETP.GT.U32.AND P5, PT, R3, R57, PT ;  /* 0x000000390300720c */ /* 0x000fe20003fa4070 */
[----:B------:R-:W-:Y:S01]  /*3610*/  IMAD.HI.U32 R4, R2, R58, RZ ;  /* 0x0000003a02047227 */ /* 0x000fe200078e00ff */
[----:B------:R-:W-:-:S03]  /*3620*/  ISETP.GE.AND P6, PT, R9, RZ, PT ;  /* 0x000000ff0900720c */ /* 0x000fc60003fc6270 */
[----:B------:R-:W-:Y:S02]  /*3630*/  VIADD R9, R0, 0xc7 ;  /* 0x000000c700097836 */ /* 0x000fe40000000000 */
[----:B------:R-:W-:Y:S01]  /*3640*/  @!P2 IMAD.IADD R56, R56, 0x1, -R3 ;  /* 0x000000013838a824 */ /* 0x000fe200078e0a03 */
[----:B------:R-:W-:Y:S01]  /*3650*/  ISETP.GE.AND P2, PT, R7, RZ, PT ;  /* 0x000000ff0700720c */ /* 0x000fe20003f46270 */
[----:B------:R-:W-:Y:S01]  /*3660*/  VIADD R8, R0, 0xc8 ;  /* 0x000000c800087836 */ /* 0x000fe20000000000 */
[----:B------:R-:W-:Y:S01]  /*3670*/  IABS R60, R9 ;  /* 0x00000009003c7213 */ /* 0x000fe20000000000 */
[----:B------:R-:W-:Y:S02]  /*3680*/  IMAD.MOV R4, RZ, RZ, -R4 ;  /* 0x000000ffff047224 */ /* 0x000fe400078e0a04 */
[----:B------:R-:W-:Y:S01]  /*3690*/  @!P1 IMAD.MOV R53, RZ, RZ, -R53 ;  /* 0x000000ffff359224 */ /* 0x000fe200078e0a35 */
[C---:B------:R-:W-:Y:S01]  /*36a0*/  ISETP.GT.U32.AND P1, PT, R3.reuse, R56, PT ;  /* 0x000000380300720c */ /* 0x040fe20003f24070 */
[--C-:B------:R-:W-:Y:S01]  /*36b0*/  @!P3 IMAD.IADD R54, R54, 0x1, -R3.reuse ;  /* 0x000000013636b824 */ /* 0x100fe200078e0a03 */
[----:B------:R-:W-:Y:S01]  /*36c0*/  ISETP.GE.AND P3, PT, R6, RZ, PT ;  /* 0x000000ff0600720c */ /* 0x000fe20003f66270 */
[----:B------:R-:W-:Y:S01]  /*36d0*/  IMAD R58, R3, R4, R58 ;  /* 0x00000004033a7224 */ /* 0x000fe200078e023a */
[----:B------:R-:W-:Y:S01]  /*36e0*/  IABS R59, R8 ;  /* 0x00000008003b7213 */ /* 0x000fe20000000000 */
[----:B------:R-:W-:-:S02]  /*36f0*/  @!P5 IMAD.IADD R57, R57, 0x1, -R3 ;  /* 0x000000013939d824 */ /* 0x000fc400078e0a03 */
[----:B------:R-:W-:-:S03]  /*3700*/  IMAD.HI.U32 R6, R2, R60, RZ ;  /* 0x0000003c02067227 */ /* 0x000fc600078e00ff */
[C---:B------:R-:W-:Y:S01]  /*3710*/  ISETP.GT.U32.AND P5, PT, R3.reuse, R57, PT ;  /* 0x000000390300720c */ /* 0x040fe20003fa4070 */
[----:B------:R-:W-:Y:S01]  /*3720*/  @!P4 IMAD.MOV R54, RZ, RZ, -R54 ;  /* 0x000000ffff36c224 */ /* 0x000fe200078e0a36 */
[----:B------:R-:W-:Y:S01]  /*3730*/  ISETP.GT.U32.AND P4, PT, R3, R58, PT ;  /* 0x0000003a0300720c */ /* 0x000fe20003f84070 */
[----:B------:R-:W-:-:S04]  /*3740*/  IMAD.HI.U32 R4, R2, R59, RZ ;  /* 0x0000003b02047227 */ /* 0x000fc800078e00ff */
[----:B------:R-:W-:Y:S02]  /*3750*/  IMAD.MOV R6, RZ, RZ, -R6 ;  /* 0x000000ffff067224 */ /* 0x000fe400078e0a06 */
[----:B------:R-:W-:Y:S02]  /*3760*/  IMAD.MOV R4, RZ, RZ, -R4 ;  /* 0x000000ffff047224 */ /* 0x000fe400078e0a04 */
[----:B------:R-:W-:Y:S01]  /*3770*/  @!P1 IMAD.IADD R56, R56, 0x1, -R3 ;  /* 0x0000000138389824 */ /* 0x000fe200078e0a03 */
[----:B------:R-:W-:Y:S01]  /*3780*/  ISETP.GE.AND P1, PT, R9, RZ, PT ;  /* 0x000000ff0900720c */ /* 0x000fe20003f26270 */
[C---:B------:R-:W-:Y:S02]  /*3790*/  IMAD R60, R3.reuse, R6, R60 ;  /* 0x00000006033c7224 */ /* 0x040fe400078e023c */
[C---:B------:R-:W-:Y:S02]  /*37a0*/  IMAD R59, R3.reuse, R4, R59 ;  /* 0x00000004033b7224 */ /* 0x040fe400078e023b */
[----:B------:R-:W-:Y:S01]  /*37b0*/  @!P6 IMAD.MOV R56, RZ, RZ, -R56 ;  /* 0x000000ffff38e224 */ /* 0x000fe200078e0a38 */
[----:B------:R-:W-:Y:S01]  /*37c0*/  ISETP.GT.U32.AND P6, PT, R3, R60, PT ;  /* 0x0000003c0300720c */ /* 0x000fe20003fc4070 */
[--C-:B------:R-:W-:Y:S01]  /*37d0*/  @!P5 IMAD.IADD R57, R57, 0x1, -R3.reuse ;  /* 0x000000013939d824 */ /* 0x100fe200078e0a03 */
[----:B------:R-:W-:Y:S01]  /*37e0*/  ISETP.GT.U32.AND P5, PT, R3, R59, PT ;  /* 0x0000003b0300720c */ /* 0x000fe20003fa4070 */
[----:B------:R-:W-:-:S02]  /*37f0*/  @!P4 IMAD.IADD R58, R58, 0x1, -R3 ;  /* 0x000000013a3ac824 */ /* 0x000fc400078e0a03 */
[C---:B------:R-:W-:Y:S02]  /*3800*/  VIADD R7, R0.reuse, 0xc6 ;  /* 0x000000c600077836 */ /* 0x040fe40000000000 */
[C---:B------:R-:W-:Y:S01]  /*3810*/  VIADD R9, R0.reuse, 0xc4 ;  /* 0x000000c400097836 */ /* 0x040fe20000000000 */
[----:B------:R-:W-:Y:S01]  /*3820*/  ISETP.GT.U32.AND P4, PT, R3, R58, PT ;  /* 0x0000003a0300720c */ /* 0x000fe20003f84070 */
[----:B------:R-:W-:Y:S01]  /*3830*/  VIADD R6, R0, 0xc5 ;  /* 0x000000c500067836 */ /* 0x000fe20000000000 */
[----:B------:R-:W-:Y:S01]  /*3840*/  IABS R61, R7 ;  /* 0x00000007003d7213 */ /* 0x000fe20000000000 */
[----:B------:R-:W-:Y:S01]  /*3850*/  @!P0 IMAD.MOV R55, RZ, RZ, -R55 ;  /* 0x000000ffff378224 */ /* 0x000fe200078e0a37 */
[----:B------:R-:W-:Y:S01]  /*3860*/  IABS R63, R9 ;  /* 0x00000009003f7213 */ /* 0x000fe20000000000 */
[--C-:B------:R-:W-:Y:S01]  /*3870*/  @!P6 IMAD.IADD R60, R60, 0x1, -R3.reuse ;  /* 0x000000013c3ce824 */ /* 0x100fe200078e0a03 */
[----:B------:R-:W-:Y:S01]  /*3880*/  IABS R62, R6 ;  /* 0x00000006003e7213 */ /* 0x000fe20000000000 */
[----:B------:R-:W-:Y:S01]  /*3890*/  @!P5 IMAD.IADD R59, R59, 0x1, -R3 ;  /* 0x000000013b3bd824 */ /* 0x000fe200078e0a03 */
[----:B------:R-:W-:Y:S01]  /*38a0*/  ISETP.GE.AND P0, PT, R8, RZ, PT ;  /* 0x000000ff0800720c */ /* 0x000fe20003f06270 */
[----:B------:R-:W-:Y:S01]  /*38b0*/  IMAD.HI.U32 R4, R2, R61, RZ ;  /* 0x0000003d02047227 */ /* 0x000fe200078e00ff */
[----:B------:R-:W-:-:S02]  /*38c0*/  ISETP.GT.U32.AND P6, PT, R3, R60, PT ;  /* 0x0000003c0300720c */ /* 0x000fc40003fc4070 */
[----:B------:R-:W-:Y:S01]  /*38d0*/  ISETP.GT.U32.AND P5, PT, R3, R59, PT ;  /* 0x0000003b0300720c */ /* 0x000fe20003fa4070 */
[----:B------:R-:W-:Y:S01]  /*38e0*/  @!P4 IMAD.IADD R58, R58, 0x1, -R3 ;  /* 0x000000013a3ac824 */ /* 0x000fe200078e0a03 */
[----:B------:R-:W-:Y:S01]  /*38f0*/  ISETP.GE.AND P4, PT, R6, RZ, PT ;  /* 0x000000ff0600720c */ /* 0x000fe20003f86270 */
[----:B------:R-:W-:-:S04]  /*3900*/  IMAD.HI.U32 R6, R2, R63, RZ ;  /* 0x0000003f02067227 */ /* 0x000fc800078e00ff */
[----:B------:R-:W-:Y:S02]  /*3910*/  IMAD.MOV R8, RZ, RZ, -R4 ;  /* 0x000000ffff087224 */ /* 0x000fe400078e0a04 */
[----:B------:R-:W-:Y:S02]  /*3920*/  IMAD.MOV R6, RZ, RZ, -R6 ;  /* 0x000000ffff067224 */ /* 0x000fe400078e0a06 */
[C---:B------:R-:W-:Y:S02]  /*3930*/  IMAD R61, R3.reuse, R8, R61 ;  /* 0x00000008033d7224 */ /* 0x040fe400078e023d */
[----:B------:R-:W-:Y:S02]  /*3940*/  IMAD R63, R3, R6, R63 ;  /* 0x00000006033f7224 */ /* 0x000fe400078e023f */
[----:B------:R-:W-:Y:S02]  /*3950*/  @!P6 IMAD.IADD R60, R60, 0x1, -R3 ;  /* 0x000000013c3ce824 */ /* 0x000fe400078e0a03 */
[----:B------:R-:W-:-:S04]  /*3960*/  IMAD.HI.U32 R4, R2, R62, RZ ;  /* 0x0000003e02047227 */ /* 0x000fc800078e00ff */
[----:B------:R-:W-:Y:S01]  /*3970*/  @!P5 IMAD.IADD R59, R59, 0x1, -R3 ;  /* 0x000000013b3bd824 */ /* 0x000fe200078e0a03 */
[C---:B------:R-:W-:Y:S01]  /*3980*/  ISETP.GT.U32.AND P5, PT, R3.reuse, R61, PT ;  /* 0x0000003d0300720c */ /* 0x040fe20003fa4070 */
[----:B------:R-:W-:Y:S01]  /*3990*/  @!P1 IMAD.MOV R60, RZ, RZ, -R60 ;  /* 0x000000ffff3c9224 */ /* 0x000fe200078e0a3c */
[C---:B------:R-:W-:Y:S01]  /*39a0*/  ISETP.GT.U32.AND P1, PT, R3.reuse, R63, PT ;  /* 0x0000003f0300720c */ /* 0x040fe20003f24070 */
[----:B------:R-:W-:Y:S02]  /*39b0*/  IMAD.MOV R4, RZ, RZ, -R4 ;  /* 0x000000ffff047224 */ /* 0x000fe400078e0a04 */
[C---:B------:R-:W-:Y:S02]  /*39c0*/  VIADD R8, R0.reuse, 0xc2 ;  /* 0x000000c200087836 */ /* 0x040fe40000000000 */
[C---:B------:R-:W-:Y:S02]  /*39d0*/  IMAD R62, R3.reuse, R4, R62 ;  /* 0x00000004033e7224 */ /* 0x040fe400078e023e */
[----:B------:R-:W-:Y:S01]  /*39e0*/  @!P0 IMAD.MOV R59, RZ, RZ, -R59 ;  /* 0x000000ffff3b8224 */ /* 0x000fe200078e0a3b */
[----:B------:R-:W-:Y:S01]  /*39f0*/  IABS R65, R8 ;  /* 0x0000000800417213 */ /* 0x000fe20000000000 */
[----:B------:R-:W-:Y:S01]  /*3a00*/  VIADD R10, R0, 0xc0 ;  /* 0x000000c0000a7836 */ /* 0x000fe20000000000 */
[----:B------:R-:W-:Y:S01]  /*3a10*/  ISETP.GT.U32.AND P0, PT, R3, R62, PT ;  /* 0x0000003e0300720c */ /* 0x000fe20003f04070 */
[----:B------:R-:W-:-:S02]  /*3a20*/  @!P5 IMAD.IADD R61, R61, 0x1, -R3 ;  /* 0x000000013d3dd824 */ /* 0x000fc400078e0a03 */
[----:B------:R-:W-:Y:S01]  /*3a30*/  @!P1 IMAD.IADD R63, R63, 0x1, -R3 ;  /* 0x000000013f3f9824 */ /* 0x000fe200078e0a03 */
[----:B------:R-:W-:Y:S01]  /*3a40*/  IABS R67, R10 ;  /* 0x0000000a00437213 */ /* 0x000fe20000000000 */
[----:B------:R-:W-:Y:S01]  /*3a50*/  IMAD.HI.U32 R6, R2, R65, RZ ;  /* 0x0000004102067227 */ /* 0x000fe200078e00ff */
[C---:B------:R-:W-:Y:S02]  /*3a60*/  ISETP.GT.U32.AND P5, PT, R3.reuse, R61, PT ;  /* 0x0000003d0300720c */ /* 0x040fe40003fa4070 */
[----:B------:R-:W-:Y:S01]  /*3a70*/  ISETP.GT.U32.AND P1, PT, R3, R63, PT ;  /* 0x0000003f0300720c */ /* 0x000fe20003f24070 */
[----:B------:R-:W-:Y:S02]  /*3a80*/  VIADD R4, R0, 0xc3 ;  /* 0x000000c300047836 */ /* 0x000fe40000000000 */
[----:B------:R-:W-:Y:S02]  /*3a90*/  IMAD.MOV R6, RZ, RZ, -R6 ;  /* 0x000000ffff067224 */ /* 0x000fe400078e0a06 */
[----:B------:R-:W-:Y:S01]  /*3aa0*/  @!P3 IMAD.MOV R57, RZ, RZ, -R57 ;  /* 0x000000ffff39b224 */ /* 0x000fe200078e0a39 */
[----:B------:R-:W-:Y:S01]  /*3ab0*/  ISETP.GE.AND P3, PT, R7, RZ, PT ;  /* 0x000000ff0700720c */ /* 0x000fe20003f66270 */
[----:B------:R-:W-:Y:S01]  /*3ac0*/  @!P2 IMAD.MOV R58, RZ, RZ, -R58 ;  /* 0x000000ffff3aa224 */ /* 0x000fe200078e0a3a */
[----:B------:R-:W-:Y:S01]  /*3ad0*/  ISETP.GE.AND P2, PT, R9, RZ, PT ;  /* 0x000000ff0900720c */ /* 0x000fe20003f46270 */
[----:B------:R-:W-:Y:S01]  /*3ae0*/  IMAD R65, R3, R6, R65 ;  /* 0x0000000603417224 */ /* 0x000fe200078e0241 */
[----:B------:R-:W-:Y:S01]  /*3af0*/  IABS R64, R4 ;  /* 0x0000000400407213 */ /* 0x000fe20000000000 */
[----:B------:R-:W-:Y:S01]  /*3b00*/  IMAD.HI.U32 R6, R2, R67, RZ ;  /* 0x0000004302067227 */ /* 0x000fe200078e00ff */
[----:B------:R-:W-:-:S03]  /*3b10*/  ISETP.GE.AND P6, PT, R4, RZ, PT ;  /* 0x000000ff0400720c */ /* 0x000fc60003fc6270 */
[----:B------:R-:W-:Y:S02]  /*3b20*/  @!P0 IMAD.IADD R62, R62, 0x1, -R3 ;  /* 0x000000013e3e8824 */ /* 0x000fe400078e0a03 */
[----:B------:R-:W-:Y:S02]  /*3b30*/  VIADD R9, R0, 0xc1 ;  /* 0x000000c100097836 */ /* 0x000fe40000000000 */
[----:B------:R-:W-:Y:S01]  /*3b40*/  IMAD.HI.U32 R4, R2, R64, RZ ;  /* 0x0000004002047227 */ /* 0x000fe200078e00ff */
[----:B------:R-:W-:Y:S02]  /*3b50*/  ISETP.GT.U32.AND P0, PT, R3, R62, PT ;  /* 0x0000003e0300720c */ /* 0x000fe40003f04070 */
[----:B------:R-:W-:Y:S01]  /*3b60*/  IABS R66, R9 ;  /* 0x0000000900427213 */ /* 0x000fe20000000000 */
[----:B------:R-:W-:Y:S02]  /*3b70*/  IMAD.MOV R6, RZ, RZ, -R6 ;  /* 0x000000ffff067224 */ /* 0x000fe400078e0a06 */
[----:B------:R-:W-:-:S02]  /*3b80*/  IMAD.MOV R7, RZ, RZ, -R4 ;  /* 0x000000ffff077224 */ /* 0x000fc400078e0a04 */
[----:B------:R-:W-:Y:S01]  /*3b90*/  @!P5 IMAD.IADD R61, R61, 0x1, -R3 ;  /* 0x000000013d3dd824 */ /* 0x000fe200078e0a03 */
[----:B------:R-:W-:Y:S01]  /*3ba0*/  ISETP.GE.AND P5, PT, R8, RZ, PT ;  /* 0x000000ff0800720c */ /* 0x000fe20003fa6270 */
[----:B------:R-:W-:Y:S02]  /*3bb0*/  IMAD R67, R3, R6, R67 ;  /* 0x0000000603437224 */ /* 0x000fe400078e0243 */
[----:B------:R-:W-:Y:S02]  /*3bc0*/  @!P1 IMAD.IADD R63, R63, 0x1, -R3 ;  /* 0x000000013f3f9824 */ /* 0x000fe400078e0a03 */
[C---:B------:R-:W-:Y:S02]  /*3bd0*/  IMAD R64, R3.reuse, R7, R64 ;  /* 0x0000000703407224 */ /* 0x040fe400078e0240 */
[----:B------:R-:W-:Y:S01]  /*3be0*/  @!P3 IMAD.MOV R61, RZ, RZ, -R61 ;  /* 0x000000ffff3db224 */ /* 0x000fe200078e0a3d */
[C---:B------:R-:W-:Y:S01]  /*3bf0*/  ISETP.GT.U32.AND P3, PT, R3.reuse, R65, PT ;  /* 0x000000410300720c */ /* 0x040fe20003f64070 */
[----:B------:R-:W-:Y:S01]  /*3c00*/  @!P2 IMAD.MOV R63, RZ, RZ, -R63 ;  /* 0x000000ffff3fa224 */ /* 0x000fe200078e0a3f */
[----:B------:R-:W-:Y:S01]  /*3c10*/  ISETP.GT.U32.AND P2, PT, R3, R67, PT ;  /* 0x000000430300720c */ /* 0x000fe20003f44070 */
[----:B------:R-:W-:-:S02]  /*3c20*/  VIADD R7, R0, 0xbf ;  /* 0x000000bf00077836 */ /* 0x000fc40000000000 */
[----:B------:R-:W-:-:S03]  /*3c30*/  IMAD.HI.U32 R4, R2, R66, RZ ;  /* 0x0000004202047227 */ /* 0x000fc600078e00ff */
[----:B------:R-:W-:Y:S01]  /*3c40*/  IABS R68, R7 ;  /* 0x0000000700447213 */ /* 0x000fe20000000000 */
[----:B------:R-:W-:Y:S02]  /*3c50*/  IMAD.MOV R4, RZ, RZ, -R4 ;  /* 0x000000ffff047224 */ /* 0x000fe400078e0a04 */
[----:B------:R-:W-:Y:S01]  /*3c60*/  @!P0 IMAD.IADD R62, R62, 0x1, -R3 ;  /* 0x000000013e3e8824 */ /* 0x000fe200078e0a03 */
[C---:B------:R-:W-:Y:S01]  /*3c70*/  ISETP.GT.U32.AND P0, PT, R3.reuse, R64, PT ;  /* 0x000000400300720c */ /* 0x040fe20003f04070 */
[C---:B------:R-:W-:Y:S02]  /*3c80*/  IMAD R66, R3.reuse, R4, R66 ;  /* 0x0000000403427224 */ /* 0x040fe400078e0242 */
[----:B------:R-:W-:Y:S02]  /*3c90*/  VIADD R8, R0, 0xbe ;  /* 0x000000be00087836 */ /* 0x000fe40000000000 */
[----:B------:R-:W-:Y:S01]  /*3ca0*/  IMAD.HI.U32 R4, R2, R68, RZ ;  /* 0x0000004402047227 */ /* 0x000fe200078e00ff */
[----:B------:R-:W-:-:S02]  /*3cb0*/  ISETP.GT.U32.AND P1, PT, R3, R66, PT ;  /* 0x000000420300720c */ /* 0x000fc40003f24070 */
[----:B------:R-:W-:Y:S01]  /*3cc0*/  IABS R69, R8 ;  /* 0x0000000800457213 */ /* 0x000fe20000000000 */
[--C-:B------:R-:W-:Y:S02]  /*3cd0*/  @!P3 IMAD.IADD R65, R65, 0x1, -R3.reuse ;  /* 0x000000014141b824 */ /* 0x100fe400078e0a03 */
[--C-:B------:R-:W-:Y:S02]  /*3ce0*/  @!P2 IMAD.IADD R67, R67, 0x1, -R3.reuse ;  /* 0x000000014343a824 */ /* 0x100fe400078e0a03 */
[----:B------:R-:W-:Y:S01]  /*3cf0*/  IMAD.MOV R4, RZ, RZ, -R4 ;  /* 0x000000ffff047224 */ /* 0x000fe200078e0a04 */
[C---:B------:R-:W-:Y:S01]  /*3d00*/  ISETP.GT.U32.AND P3, PT, R3.reuse, R65, PT ;  /* 0x000000410300720c */ /* 0x040fe20003f64070 */
[----:B------:R-:W-:Y:S01]  /*3d10*/  @!P0 IMAD.IADD R64, R64, 0x1, -R3 ;  /* 0x0000000140408824 */ /* 0x000fe200078e0a03 */
[C---:B------:R-:W-:Y:S01]  /*3d20*/  ISETP.GT.U32.AND P2, PT, R3.reuse, R67, PT ;  /* 0x000000430300720c */ /* 0x040fe20003f44070 */
[C---:B------:R-:W-:Y:S02]  /*3d30*/  IMAD R68, R3.reuse, R4, R68 ;  /* 0x0000000403447224 */ /* 0x040fe400078e0244 */
[----:B------:R-:W-:Y:S01]  /*3d40*/  IMAD.HI.U32 R4, R2, R69, RZ ;  /* 0x0000004502047227 */ /* 0x000fe200078e00ff */
[----:B------:R-:W-:-:S03]  /*3d50*/  ISETP.GT.U32.AND P0, PT, R3, R64, PT ;  /* 0x000000400300720c */ /* 0x000fc60003f04070 */
[----:B------:R-:W-:Y:S02]  /*3d60*/  IMAD.MOV R4, RZ, RZ, -R4 ;  /* 0x000000ffff047224 */ /* 0x000fe400078e0a04 */
[----:B------:R-:W-:Y:S01]  /*3d70*/  @!P4 IMAD.MOV R62, RZ, RZ, -R62 ;  /* 0x000000ffff3ec224 */ /* 0x000fe200078e0a3e */
[----:B------:R-:W-:Y:S01]  /*3d80*/  ISETP.GE.AND P4, PT, R9, RZ, PT ;  /* 0x000000ff0900720c */ /* 0x000fe20003f86270 */
[----:B------:R-:W-:Y:S02]  /*3d90*/  VIADD R9, R0, 0xbd ;  /* 0x000000bd00097836 */ /* 0x000fe40000000000 */
[----:B------:R-:W-:Y:S02]  /*3da0*/  @!P1 IMAD.IADD R66, R66, 0x1, -R3 ;  /* 0x0000000142429824 */ /* 0x000fe400078e0a03 */
[----:B------:R-:W-:Y:S01]  /*3db0*/  IMAD R69, R3, R4, R69 ;  /* 0x0000000403457224 */ /* 0x000fe200078e0245 */
[----:B------:R-:W-:Y:S01]  /*3dc0*/  IABS R70, R9 ;  /* 0x0000000900467213 */ /* 0x000fe20000000000 */
[--C-:B------:R-:W-:Y:S01]  /*3dd0*/  @!P3 IMAD.IADD R65, R65, 0x1, -R3.reuse ;  /* 0x000000014141b824 */ /* 0x100fe200078e0a03 */
[----:B------:R-:W-:Y:S01]  /*3de0*/  ISETP.GT.U32.AND P1, PT, R3, R66, PT ;  /* 0x000000420300720c */ /* 0x000fe20003f24070 */
[----:B------:R-:W-:Y:S01]  /*3df0*/  @!P2 IMAD.IADD R67, R67, 0x1, -R3 ;  /* 0x000000014343a824 */ /* 0x000fe200078e0a03 */
[C---:B------:R-:W-:Y:S01]  /*3e00*/  ISETP.GT.U32.AND P3, PT, R3.reuse, R68, PT ;  /* 0x000000440300720c */ /* 0x040fe20003f64070 */
[----:B------:R-:W-:Y:S01]  /*3e10*/  IMAD.HI.U32 R6, R2, R70, RZ ;  /* 0x0000004602067227 */ /* 0x000fe200078e00ff */
[----:B------:R-:W-:-:S03]  /*3e20*/  ISETP.GT.U32.AND P2, PT, R3, R69, PT ;  /* 0x000000450300720c */ /* 0x000fc60003f44070 */
[--C-:B------:R-:W-:Y:S01]  /*3e30*/  @!P0 IMAD.IADD R64, R64, 0x1, -R3.reuse ;  /* 0x0000000140408824 */ /* 0x100fe200078e0a03 */
[----:B------:R-:W-:Y:S01]  /*3e40*/  ISETP.GE.AND P0, PT, R10, RZ, PT ;  /* 0x000000ff0a00720c */ /* 0x000fe20003f06270 */
[----:B------:R-:W-:Y:S02]  /*3e50*/  IMAD.MOV R6, RZ, RZ, -R6 ;  /* 0x000000ffff067224 */ /* 0x000fe400078e0a06 */
[----:B------:R-:W-:Y:S02]  /*3e60*/  VIADD R4, R0, 0xbc ;  /* 0x000000bc00047836 */ /* 0x000fe40000000000 */
[----:B------:R-:W-:Y:S02]  /*3e70*/  IMAD R70, R3, R6, R70 ;  /* 0x0000000603467224 */ /* 0x000fe400078e0246 */
[--C-:B------:R-:W-:Y:S01]  /*3e80*/  @!P1 IMAD.IADD R66, R66, 0x1, -R3.reuse ;  /* 0x0000000142429824 */ /* 0x100fe200078e0a03 */
[----:B------:R-:W-:Y:S01]  /*3e90*/  IABS R71, R4 ;  /* 0x0000000400477213 */ /* 0x000fe20000000000 */
[----:B------:R-:W-:Y:S01]  /*3ea0*/  @!P3 IMAD.IADD R68, R68, 0x1, -R3 ;  /* 0x000000014444b824 */ /* 0x000fe200078e0a03 */
[----:B------:R-:W-:Y:S01]  /*3eb0*/  ISETP.GE.AND P1, PT, R9, RZ, PT ;  /* 0x000000ff0900720c */ /* 0x000fe20003f26270 */
[----:B------:R-:W-:-:S02]  /*3ec0*/  VIADD R6, R0, 0xbb ;  /* 0x000000bb00067836 */ /* 0x000fc40000000000 */
[----:B------:R-:W-:Y:S01]  /*3ed0*/  @!P2 IMAD.IADD R69, R69, 0x1, -R3 ;  /* 0x000000014545a824 */ /* 0x000fe200078e0a03 */
[C---:B------:R-:W-:Y:S01]  /*3ee0*/  ISETP.GT.U32.AND P3, PT, R3.reuse, R68, PT ;  /* 0x000000440300720c */ /* 0x040fe20003f64070 */
[----:B------:R-:W-:Y:S01]  /*3ef0*/  @!P4 IMAD.MOV R66, RZ, RZ, -R66 ;  /* 0x000000ffff42c224 */ /* 0x000fe200078e0a42 */
[----:B------:R-:W-:Y:S01]  /*3f00*/  ISETP.GE.AND P4, PT, R4, RZ, PT ;  /* 0x000000ff0400720c */ /* 0x000fe20003f86270 */
[----:B------:R-:W-:Y:S01]  /*3f10*/  IMAD.HI.U32 R4, R2, R71, RZ ;  /* 0x0000004702047227 */ /* 0x000fe200078e00ff */
[----:B------:R-:W-:Y:S02]  /*3f20*/  IABS R72, R6 ;  /* 0x0000000600487213 */ /* 0x000fe40000000000 */
[----:B------:R-:W-:Y:S01]  /*3f30*/  ISETP.GT.U32.AND P2, PT, R3, R69, PT ;  /* 0x000000450300720c */ /* 0x000fe20003f44070 */
[----:B------:R-:W-:Y:S01]  /*3f40*/  @!P6 IMAD.MOV R64, RZ, RZ, -R64 ;  /* 0x000000ffff40e224 */ /* 0x000fe200078e0a40 */
[----:B------:R-:W-:Y:S01]  /*3f50*/  ISETP.GE.AND P6, PT, R7, RZ, PT ;  /* 0x000000ff0700720c */ /* 0x000fe20003fc6270 */
[----:B------:R-:W-:Y:S01]  /*3f60*/  @!P0 IMAD.MOV R67, RZ, RZ, -R67 ;  /* 0x000000ffff438224 */ /* 0x000fe200078e0a43 */
[----:B------:R-:W-:Y:S01]  /*3f70*/  ISETP.GE.AND P0, PT, R6, RZ, PT ;  /* 0x000000ff0600720c */ /* 0x000fe20003f06270 */
[----:B------:R-:W-:-:S04]  /*3f80*/  IMAD.HI.U32 R6, R2, R72, RZ ;  /* 0x0000004802067227 */ /* 0x000fc800078e00ff */
[----:B------:R-:W-:Y:S02]  /*3f90*/  IMAD.MOV R4, RZ, RZ, -R4 ;  /* 0x000000ffff047224 */ /* 0x000fe400078e0a04 */
[----:B------:R-:W-:Y:S02]  /*3fa0*/  IMAD.MOV R6, RZ, RZ, -R6 ;  /* 0x000000ffff067224 */ /* 0x000fe400078e0a06 */
[C---:B------:R-:W-:Y:S02]  /*3fb0*/  IMAD R71, R3.reuse, R4, R71 ;  /* 0x0000000403477224 */ /* 0x040fe400078e0247 */
[--C-:B------:R-:W-:Y:S01]  /*3fc0*/  @!P3 IMAD.IADD R68, R68, 0x1, -R3.reuse ;  /* 0x000000014444b824 */ /* 0x100fe200078e0a03 */
[C---:B------:R-:W-:Y:S01]  /*3fd0*/  ISETP.GT.U32.AND P3, PT, R3.reuse, R70, PT ;  /* 0x000000460300720c */ /* 0x040fe20003f64070 */
[----:B------:R-:W-:Y:S02]  /*3fe0*/  IMAD R72, R3, R6, R72 ;  /* 0x0000000603487224 */ /* 0x000fe400078e0248 */
[----:B------:R-:W-:Y:S01]  /*3ff0*/  @!P2 IMAD.IADD R69, R69, 0x1, -R3 ;  /* 0x000000014545a824 */ /* 0x000fe200078e0a03 */
[C---:B------:R-:W-:Y:S01]  /*4000*/  ISETP.GT.U32.AND P2, PT, R3.reuse, R71, PT ;  /* 0x000000470300720c */ /* 0x040fe20003f44070 */
[----:B------:R-:W-:Y:S01]  /*4010*/  @!P6 IMAD.MOV R68, RZ, RZ, -R68 ;  /* 0x000000ffff44e224 */ /* 0x000fe200078e0a44 */
[----:B------:R-:W-:Y:S01]  /*4020*/  ISETP.GT.U32.AND P6, PT, R3, R72, PT ;  /* 0x000000480300720c */ /* 0x000fe20003fc4070 */
[----:B------:R-:W-:-:S02]  /*4030*/  VIADD R7, R0, 0xba ;  /* 0x000000ba00077836 */ /* 0x000fc40000000000 */
[----:B------:R-:W-:Y:S01]  /*4040*/  @!P5 IMAD.MOV R65, RZ, RZ, -R65 ;  /* 0x000000ffff41d224 */ /* 0x000fe200078e0a41 */
[----:B------:R-:W-:Y:S01]  /*4050*/  ISETP.GE.AND P5, PT, R8, RZ, PT ;  /* 0x000000ff0800720c */ /* 0x000fe20003fa6270 */
[----:B------:R-:W-:Y:S01]  /*4060*/  VIADD R8, R0, 0xb9 ;  /* 0x000000b900087836 */ /* 0x000fe20000000000 */
[----:B------:R-:W-:Y:S01]  /*4070*/  IABS R73, R7 ;  /* 0x0000000700497213 */ /* 0x000fe20000000000 */
[--C-:B------:R-:W-:Y:S02]  /*4080*/  @!P3 IMAD.IADD R70, R70, 0x1, -R3.reuse ;  /* 0x000000014646b824 */ /* 0x100fe400078e0a03 */
[----:B------:R-:W-:Y:S01]  /*4090*/  VIADD R9, R0, 0xb8 ;  /* 0x000000b800097836 */ /* 0x000fe20000000000 */
[----:B------:R-:W-:Y:S01]  /*40a0*/  IABS R74, R8 ;  /* 0x00000008004a7213 */ /* 0x000fe20000000000 */
[--C-:B------:R-:W-:Y:S01]  /*40b0*/  @!P2 IMAD.IADD R71, R71, 0x1, -R3.reuse ;  /* 0x000000014747a824 */ /* 0x100fe200078e0a03 */
[C---:B------:R-:W-:Y:S01]  /*40c0*/  ISETP.GT.U32.AND P3, PT, R3.reuse, R70, PT ;  /* 0x000000460300720c */ /* 0x040fe20003f64070 */
[----:B------:R-:W-:Y:S01]  /*40d0*/  @!P6 IMAD.IADD R72, R72, 0x1, -R3 ;  /* 0x000000014848e824 */ /* 0x000fe200078e0a03 */
[----:B------:R-:W-:Y:S01]  /*40e0*/  IABS R75, R9 ;  /* 0x00000009004b7213 */ /* 0x000fe20000000000 */
[----:B------:R-:W-:Y:S01]  /*40f0*/  IMAD.HI.U32 R4, R2, R73, RZ ;  /* 0x0000004902047227 */ /* 0x000fe200078e00ff */
[----:B------:R-:W-:-:S02]  /*4100*/  ISETP.GT.U32.AND P2, PT, R3, R71, PT ;  /* 0x000000470300720c */ /* 0x000fc40003f44070 */
[----:B------:R-:W-:Y:S01]  /*4110*/  ISETP.GT.U32.AND P6, PT, R3, R72, PT ;  /* 0x000000480300720c */ /* 0x000fe20003fc4070 */
[----:B------:R-:W-:-:S04]  /*4120*/  IMAD.HI.U32 R6, R2, R74, RZ ;  /* 0x0000004a02067227 */ /* 0x000fc800078e00ff */
[----:B------:R-:W-:Y:S02]  /*4130*/  IMAD.MOV R4, RZ, RZ, -R4 ;  /* 0x000000ffff047224 */ /* 0x000fe400078e0a04 */
[----:B------:R-:W-:Y:S02]  /*4140*/  IMAD.MOV R6, RZ, RZ, -R6 ;  /* 0x000000ffff067224 */ /* 0x000fe400078e0a06 */
[C---:B------:R-:W-:Y:S02]  /*4150*/  IMAD R73, R3.reuse, R4, R73 ;  /* 0x0000000403497224 */ /* 0x040fe400078e0249 */
[----:B------:R-:W-:Y:S02]  /*4160*/  VIADD R10, R0, 0xb7 ;  /* 0x000000b7000a7836 */ /* 0x000fe40000000000 */
[----:B------:R-:W-:Y:S02]  /*4170*/  IMAD R74, R3, R6, R74 ;  /* 0x00000006034a7224 */ /* 0x000fe400078e024a */
[----:B------:R-:W-:Y:S01]  /*4180*/  @!P2 IMAD.IADD R71, R71, 0x1, -R3 ;  /* 0x000000014747a824 */ /* 0x000fe200078e0a03 */
[----:B------:R-:W-:Y:S01]  /*4190*/  IABS R76, R10 ;  /* 0x0000000a004c7213 */ /* 0x000fe20000000000 */
[----:B------:R-:W-:Y:S01]  /*41a0*/  IMAD.HI.U32 R4, R2, R75, RZ ;  /* 0x0000004b02047227 */ /* 0x000fe200078e00ff */
[----:B------:R-:W-:-:S03]  /*41b0*/  ISETP.GT.U32.AND P2, PT, R3, R73, PT ;  /* 0x000000490300720c */ /* 0x000fc60003f44070 */
[--C-:B------:R-:W-:Y:S01]  /*41c0*/  @!P3 IMAD.IADD R70, R70, 0x1, -R3.reuse ;  /* 0x000000014646b824 */ /* 0x100fe200078e0a03 */
[----:B------:R-:W-:Y:S01]  /*41d0*/  ISETP.GE.AND P3, PT, R8, RZ, PT ;  /* 0x000000ff0800720c */ /* 0x000fe20003f66270 */
[----:B------:R-:W-:Y:S01]  /*41e0*/  @!P6 IMAD.IADD R72, R72, 0x1, -R3 ;  /* 0x000000014848e824 */ /* 0x000fe200078e0a03 */
[----:B------:R-:W-:Y:S01]  /*41f0*/  ISETP.GT.U32.AND P6, PT, R3, R74, PT ;  /* 0x0000004a0300720c */ /* 0x000fe20003fc4070 */
[----:B------:R-:W-:Y:S02]  /*4200*/  IMAD.MOV R8, RZ, RZ, -R4 ;  /* 0x000000ffff087224 */ /* 0x000fe400078e0a04 */
[----:B------:R-:W-:-:S04]  /*4210*/  IMAD.HI.U32 R4, R2, R76, RZ ;  /* 0x0000004c02047227 */ /* 0x000fc800078e00ff */
[----:B------:R-:W-:Y:S02]  /*4220*/  IMAD R75, R3, R8, R75 ;  /* 0x00000008034b7224 */ /* 0x000fe400078e024b */
[----:B------:R-:W-:Y:S02]  /*4230*/  IMAD.MOV R8, RZ, RZ, -R4 ;  /* 0x000000ffff087224 */ /* 0x000fe400078e0a04 */
[----:B------:R-:W-:Y:S02]  /*4240*/  VIADD R11, R0, 0xb6 ;  /* 0x000000b6000b7836 */ /* 0x000fe40000000000 */
[--C-:B------:R-:W-:Y:S01]  /*4250*/  @!P2 IMAD.IADD R73, R73, 0x1, -R3.reuse ;  /* 0x000000014949a824 */ /* 0x100fe200078e0a03 */
[C---:B------:R-:W-:Y:S01]  /*4260*/  ISETP.GT.U32.AND P2, PT, R3.reuse, R75, PT ;  /* 0x0000004b0300720c */ /* 0x040fe20003f44070 */
[----:B------:R-:W-:Y:S01]  /*4270*/  IMAD R76, R3, R8, R76 ;  /* 0x00000008034c7224 */ /* 0x000fe200078e024c */
[----:B------:R-:W-:Y:S01]  /*4280*/  IABS R77, R11 ;  /* 0x0000000b004d7213 */ /* 0x000fe20000000000 */
[----:B------:R-:W-:-:S02]  /*4290*/  @!P6 IMAD.IADD R74, R74, 0x1, -R3 ;  /* 0x000000014a4ae824 */ /* 0x000fc400078e0a03 */
[----:B------:R-:W-:Y:S01]  /*42a0*/  VIADD R13, R0, 0xb4 ;  /* 0x000000b4000d7836 */ /* 0x000fe20000000000 */
[----:B------:R-:W-:Y:S01]  /*42b0*/  ISETP.GT.U32.AND P6, PT, R3, R76, PT ;  /* 0x0000004c0300720c */ /* 0x000fe20003fc4070 */
[----:B------:R-:W-:-:S03]  /*42c0*/  IMAD.HI.U32 R6, R2, R77, RZ ;  /* 0x0000004d02067227 */ /* 0x000fc600078e00ff */
[----:B------:R-:W-:Y:S01]  /*42d0*/  IABS R79, R13 ;  /* 0x0000000d004f7213 */ /* 0x000fe20000000000 */
[----:B------:R-:W-:Y:S02]  /*42e0*/  IMAD.MOV R6, RZ, RZ, -R6 ;  /* 0x000000ffff067224 */ /* 0x000fe400078e0a06 */
[----:B------:R-:W-:Y:S01]  /*42f0*/  @!P2 IMAD.IADD R75, R75, 0x1, -R3 ;  /* 0x000000014b4ba824 */ /* 0x000fe200078e0a03 */
[C---:B------:R-:W-:Y:S01]  /*4300*/  ISETP.GT.U32.AND P2, PT, R3.reuse, R73, PT ;  /* 0x000000490300720c */ /* 0x040fe20003f44070 */
[----:B------:R-:W-:Y:S02]  /*4310*/  VIADD R12, R0, 0xb5 ;  /* 0x000000b5000c7836 */ /* 0x000fe40000000000 */
[C---:B------:R-:W-:Y:S02]  /*4320*/  IMAD R77, R3.reuse, R6, R77 ;  /* 0x00000006034d7224 */ /* 0x040fe400078e024d */
[----:B------:R-:W-:Y:S01]  /*4330*/  @!P6 IMAD.IADD R76, R76, 0x1, -R3 ;  /* 0x000000014c4ce824 */ /* 0x000fe200078e0a03 */
[----:B------:R-:W-:Y:S01]  /*4340*/  ISETP.GT.U32.AND P6, PT, R3, R75, PT ;  /* 0x0000004b0300720c */ /* 0x000fe20003fc4070 */
[----:B------:R-:W-:Y:S01]  /*4350*/  IMAD.HI.U32 R4, R2, R79, RZ ;  /* 0x0000004f02047227 */ /* 0x000fe200078e00ff */
[----:B------:R-:W-:-:S03]  /*4360*/  IABS R78, R12 ;  /* 0x0000000c004e7213 */ /* 0x000fc60000000000 */
[----:B------:R-:W-:Y:S01]  /*4370*/  @!P0 IMAD.MOV R72, RZ, RZ, -R72 ;  /* 0x000000ffff488224 */ /* 0x000fe200078e0a48 */
[----:B------:R-:W-:Y:S01]  /*4380*/  ISETP.GT.U32.AND P0, PT, R3, R77, PT ;  /* 0x0000004d0300720c */ /* 0x000fe20003f04070 */
[----:B------:R-:W-:Y:S02]  /*4390*/  IMAD.MOV R4, RZ, RZ, -R4 ;  /* 0x000000ffff047224 */ /* 0x000fe400078e0a04 */
[----:B------:R-:W-:Y:S01]  /*43a0*/  @!P5 IMAD.MOV R69, RZ, RZ, -R69 ;  /* 0x000000ffff45d224 */ /* 0x000fe200078e0a45 */
[----:B------:R-:W-:Y:S01]  /*43b0*/  ISETP.GE.AND P5, PT, R7, RZ, PT ;  /* 0x000000ff0700720c */ /* 0x000fe20003fa6270 */
[----:B------:R-:W-:Y:S01]  /*43c0*/  @!P4 IMAD.MOV R71, RZ, RZ, -R71 ;  /* 0x000000ffff47c224 */ /* 0x000fe200078e0a47 */
[----:B------:R-:W-:Y:S01]  /*43d0*/  ISETP.GT.U32.AND P4, PT, R3, R76, PT ;  /* 0x0000004c0300720c */ /* 0x000fe20003f84070 */
[----:B------:R-:W-:-:S04]  /*43e0*/  IMAD.HI.U32 R7, R2, R78, RZ ;  /* 0x0000004e02077227 */ /* 0x000fc800078e00ff */
[----:B------:R-:W-:Y:S02]  /*43f0*/  VIADD R8, R0, 0xb2 ;  /* 0x000000b200087836 */ /* 0x000fe40000000000 */
[C---:B------:R-:W-:Y:S02]  /*4400*/  IMAD R79, R3.reuse, R4, R79 ;  /* 0x00000004034f7224 */ /* 0x040fe400078e024f */
[----:B------:R-:W-:Y:S01]  /*4410*/  @!P1 IMAD.MOV R70, RZ, RZ, -R70 ;  /* 0x000000ffff469224 */ /* 0x000fe200078e0a46 */
[----:B------:R-:W-:Y:S01]  /*4420*/  ISETP.GT.U32.AND P1, PT, R3, R74, PT ;  /* 0x0000004a0300720c */ /* 0x000fe20003f24070 */
[----:B------:R-:W-:Y:S01]  /*4430*/  IMAD.MOV R7, RZ, RZ, -R7 ;  /* 0x000000ffff077224 */ /* 0x000fe200078e0a07 */
[----:B------:R-:W-:Y:S01]  /*4440*/  IABS R81, R8 ;  /* 0x0000000800517213 */ /* 0x000fe20000000000 */
[----:B------:R-:W-:Y:S01]  /*4450*/  @!P6 IMAD.IADD R75, R75, 0x1, -R3 ;  /* 0x000000014b4be824 */ /* 0x000fe200078e0a03 */
[C---:B------:R-:W-:Y:S01]  /*4460*/  ISETP.GT.U32.AND P6, PT, R3.reuse, R79, PT ;  /* 0x0000004f0300720c */ /* 0x040fe20003fc4070 */
[----:B------:R-:W-:-:S02]  /*4470*/  IMAD R78, R3, R7, R78 ;  /* 0x00000007034e7224 */ /* 0x000fc400078e024e */
[----:B------:R-:W-:Y:S02]  /*4480*/  VIADD R7, R0, 0xb3 ;  /* 0x000000b300077836 */ /* 0x000fe40000000000 */
[--C-:B------:R-:W-:Y:S01]  /*4490*/  @!P2 IMAD.IADD R73, R73, 0x1, -R3.reuse ;  /* 0x000000014949a824 */ /* 0x100fe200078e0a03 */
[----:B------:R-:W-:Y:S01]  /*44a0*/  ISETP.GT.U32.AND P2, PT, R3, R78, PT ;  /* 0x0000004e0300720c */ /* 0x000fe20003f44070 */
[----:B------:R-:W-:Y:S01]  /*44b0*/  @!P0 IMAD.IADD R77, R77, 0x1, -R3 ;  /* 0x000000014d4d8824 */ /* 0x000fe200078e0a03 */
[----:B------:R-:W-:Y:S01]  /*44c0*/  IABS R80, R7 ;  /* 0x0000000700507213 */ /* 0x000fe20000000000 */
[----:B------:R-:W-:Y:S01]  /*44d0*/  IMAD.HI.U32 R6, R2, R81, RZ ;  /* 0x0000005102067227 */ /* 0x000fe200078e00ff */
[----:B------:R-:W-:-:S03]  /*44e0*/  ISETP.GE.AND P0, PT, R11, RZ, PT ;  /* 0x000000ff0b00720c */ /* 0x000fc60003f06270 */
[----:B------:R-:W-:Y:S01]  /*44f0*/  @!P4 IMAD.IADD R76, R76, 0x1, -R3 ;  /* 0x000000014c4cc824 */ /* 0x000fe200078e0a03 */
[----:B------:R-:W-:Y:S01]  /*4500*/  ISETP.GE.AND P4, PT, R10, RZ, PT ;  /* 0x000000ff0a00720c */ /* 0x000fe20003f86270 */
[----:B------:R-:W-:Y:S01]  /*4510*/  @!P5 IMAD.MOV R73, RZ, RZ, -R73 ;  /* 0x000000ffff49d224 */ /* 0x000fe200078e0a49 */
[----:B------:R-:W-:Y:S01]  /*4520*/  ISETP.GT.U32.AND P5, PT, R3, R77, PT ;  /* 0x0000004d0300720c */ /* 0x000fe20003fa4070 */
[----:B------:R-:W-:Y:S02]  /*4530*/  IMAD.MOV R6, RZ, RZ, -R6 ;  /* 0x000000ffff067224 */ /* 0x000fe400078e0a06 */
[----:B------:R-:W-:Y:S01]  /*4540*/  @!P1 IMAD.IADD R74, R74, 0x1, -R3 ;  /* 0x000000014a4a9824 */ /* 0x000fe200078e0a03 */
[----:B------:R-:W-:Y:S01]  /*4550*/  ISETP.GE.AND P1, PT, R9, RZ, PT ;  /* 0x000000ff0900720c */ /* 0x000fe20003f26270 */
[----:B------:R-:W-:Y:S02]  /*4560*/  IMAD R81, R3, R6, R81 ;  /* 0x0000000603517224 */ /* 0x000fe400078e0251 */
[----:B------:R-:W-:-:S04]  /*4570*/  IMAD.HI.U32 R4, R2, R80, RZ ;  /* 0x0000005002047227 */ /* 0x000fc800078e00ff */
[----:B------:R-:W-:Y:S02]  /*4580*/  VIADD R6, R0, 0xb1 ;  /* 0x000000b100067836 */ /* 0x000fe40000000000 */
[--C-:B------:R-:W-:Y:S02]  /*4590*/  @!P6 IMAD.IADD R79, R79, 0x1, -R3.reuse ;  /* 0x000000014f4fe824 */ /* 0x100fe400078e0a03 */
[----:B------:R-:W-:Y:S01]  /*45a0*/  IMAD.MOV R4, RZ, RZ, -R4 ;  /* 0x000000ffff047224 */ /* 0x000fe200078e0a04 */
[----:B------:R-:W-:Y:S01]  /*45b0*/  IABS R82, R6 ;  /* 0x0000000600527213 */ /* 0x000fe20000000000 */
[----:B------:R-:W-:Y:S01]  /*45c0*/  @!P4 IMAD.MOV R76, RZ, RZ, -R76 ;  /* 0x000000ffff4cc224 */ /* 0x000fe200078e0a4c */
[C---:B------:R-:W-:Y:S01]  /*45d0*/  ISETP.GT.U32.AND P6, PT, R3.reuse, R79, PT ;  /* 0x0000004f0300720c */ /* 0x040fe20003fc4070 */
[----:B------:R-:W-:Y:S01]  /*45e0*/  IMAD R80, R3, R4, R80 ;  /* 0x0000000403507224 */ /* 0x000fe200078e0250 */
[----:B------:R-:W-:Y:S01]  /*45f0*/  ISETP.GE.AND P4, PT, R13, RZ, PT ;  /* 0x000000ff0d00720c */ /* 0x000fe20003f86270 */
[----:B------:R-:W-:Y:S01]  /*4600*/  @!P5 IMAD.IADD R77, R77, 0x1, -R3 ;  /* 0x000000014d4dd824 */ /* 0x000fe200078e0a03 */
[----:B------:R-:W-:Y:S01]  /*4610*/  ISETP.GT.U32.AND P5, PT, R3, R81, PT ;  /* 0x000000510300720c */ /* 0x000fe20003fa4070 */
[----:B------:R-:W-:-:S04]  /*4620*/  IMAD.HI.U32 R4, R2, R82, RZ ;  /* 0x0000005202047227 */ /* 0x000fc800078e00ff */
[----:B------:R-:W-:Y:S01]  /*4630*/  @!P1 IMAD.MOV R75, RZ, RZ, -R75 ;  /* 0x000000ffff4b9224 */ /* 0x000fe200078e0a4b */
[----:B------:R-:W-:Y:S01]  /*4640*/  ISETP.GT.U32.AND P1, PT, R3, R80, PT ;  /* 0x000000500300720c */ /* 0x000fe20003f24070 */
[----:B------:R-:W-:Y:S02]  /*4650*/  IMAD.MOV R4, RZ, RZ, -R4 ;  /* 0x000000ffff047224 */ /* 0x000fe400078e0a04 */
[----:B------:R-:W-:Y:S02]  /*4660*/  VIADD R9, R0, 0xb0 ;  /* 0x000000b000097836 */ /* 0x000fe40000000000 */
[--C-:B------:R-:W-:Y:S01]  /*4670*/  @!P6 IMAD.IADD R79, R79, 0x1, -R3.reuse ;  /* 0x000000014f4fe824 */ /* 0x100fe200078e0a03 */
[----:B------:R-:W-:Y:S01]  /*4680*/  ISETP.GE.AND P6, PT, R8, RZ, PT ;  /* 0x000000ff0800720c */ /* 0x000fe20003fc6270 */
[----:B------:R-:W-:Y:S01]  /*4690*/  IMAD R82, R3, R4, R82 ;  /* 0x0000000403527224 */ /* 0x000fe200078e0252 */
[----:B------:R-:W-:Y:S01]  /*46a0*/  IABS R83, R9 ;  /* 0x0000000900537213 */ /* 0x000fe20000000000 */
[----:B------:R-:W-:-:S02]  /*46b0*/  @!P5 IMAD.IADD R81, R81, 0x1, -R3 ;  /* 0x000000015151d824 */ /* 0x000fc400078e0a03 */
[----:B------:R-:W-:Y:S01]  /*46c0*/  @!P4 IMAD.MOV R79, RZ, RZ, -R79 ;  /* 0x000000ffff4fc224 */ /* 0x000fe200078e0a4f */
[C---:B------:R-:W-:Y:S01]  /*46d0*/  ISETP.GT.U32.AND P4, PT, R3.reuse, R82, PT ;  /* 0x000000520300720c */ /* 0x040fe20003f84070 */
[--C-:B------:R-:W-:Y:S01]  /*46e0*/  @!P2 IMAD.IADD R78, R78, 0x1, -R3.reuse ;  /* 0x000000014e4ea824 */ /* 0x100fe200078e0a03 */
[----:B------:R-:W-:Y:S01]  /*46f0*/  ISETP.GT.U32.AND P5, PT, R3, R81, PT ;  /* 0x000000510300720c */ /* 0x000fe20003fa4070 */
[----:B------:R-:W-:Y:S01]  /*4700*/  @!P1 IMAD.IADD R80, R80, 0x1, -R3 ;  /* 0x0000000150509824 */ /* 0x000fe200078e0a03 */
[----:B------:R-:W-:Y:S01]  /*4710*/  ISETP.GE.AND P1, PT, R6, RZ, PT ;  /* 0x000000ff0600720c */ /* 0x000fe20003f26270 */
[----:B------:R-:W-:Y:S01]  /*4720*/  IMAD.HI.U32 R6, R2, R83, RZ ;  /* 0x0000005302067227 */ /* 0x000fe200078e00ff */
[----:B------:R-:W-:-:S03]  /*4730*/  ISETP.GE.AND P2, PT, R12, RZ, PT ;  /* 0x000000ff0c00720c */ /* 0x000fc60003f46270 */
[----:B------:R-:W-:Y:S01]  /*4740*/  @!P3 IMAD.MOV R74, RZ, RZ, -R74 ;  /* 0x000000ffff4ab224 */ /* 0x000fe200078e0a4a */
[C---:B------:R-:W-:Y:S01]  /*4750*/  ISETP.GT.U32.AND P3, PT, R3.reuse, R78, PT ;  /* 0x0000004e0300720c */ /* 0x040fe20003f64070 */
[----:B------:R-:W-:Y:S01]  /*4760*/  @!P0 IMAD.MOV R77, RZ, RZ, -R77 ;  /* 0x000000ffff4d8224 */ /* 0x000fe200078e0a4d */
[C---:B------:R-:W-:Y:S01]  /*4770*/  ISETP.GT.U32.AND P0, PT, R3.reuse, R80, PT ;  /* 0x000000500300720c */ /* 0x040fe20003f04070 */
[----:B------:R-:W-:Y:S02]  /*4780*/  IMAD.MOV R6, RZ, RZ, -R6 ;  /* 0x000000ffff067224 */ /* 0x000fe400078e0a06 */
[C---:B------:R-:W-:Y:S02]  /*4790*/  VIADD R4, R0.reuse, 0xaf ;  /* 0x000000af00047836 */ /* 0x040fe40000000000 */
[----:B------:R-:W-:Y:S02]  /*47a0*/  IMAD R83, R3, R6, R83 ;  /* 0x0000000603537224 */ /* 0x000fe400078e0253 */
[----:B------:R-:W-:Y:S01]  /*47b0*/  VIADD R8, R0, 0xad ;  /* 0x000000ad00087836 */ /* 0x000fe20000000000 */
[----:B------:R-:W-:Y:S01]  /*47c0*/  IABS R84, R4 ;  /* 0x0000000400547213 */ /* 0x000fe20000000000 */
[----:B------:R-:W-:-:S02]  /*47d0*/  @!P4 IMAD.IADD R82, R82, 0x1, -R3 ;  /* 0x000000015252c824 */ /* 0x000fc400078e0a03 */
[--C-:B------:R-:W-:Y:S01]  /*47e0*/  @!P5 IMAD.IADD R81, R81, 0x1, -R3.reuse ;  /* 0x000000015151d824 */ /* 0x100fe200078e0a03 */
[C---:B------:R-:W-:Y:S01]  /*47f0*/  ISETP.GT.U32.AND P5, PT, R3.reuse, R83, PT ;  /* 0x000000530300720c */ /* 0x040fe20003fa4070 */
[--C-:B------:R-:W-:Y:S01]  /*4800*/  @!P3 IMAD.IADD R78, R78, 0x1, -R3.reuse ;  /* 0x000000014e4eb824 */ /* 0x100fe200078e0a03 */
[----:B------:R-:W-:Y:S01]  /*4810*/  IABS R86, R8 ;  /* 0x0000000800567213 */ /* 0x000fe20000000000 */
[----:B------:R-:W-:Y:S01]  /*4820*/  @!P0 IMAD.IADD R80, R80, 0x1, -R3 ;  /* 0x0000000150508824 */ /* 0x000fe200078e0a03 */
[----:B------:R-:W-:Y:S01]  /*4830*/  ISETP.GT.U32.AND P4, PT, R3, R82, PT ;  /* 0x000000520300720c */ /* 0x000fe20003f84070 */
[----:B------:R-:W-:Y:S01]  /*4840*/  VIADD R6, R0, 0xae ;  /* 0x000000ae00067836 */ /* 0x000fe20000000000 */
[----:B------:R-:W-:Y:S01]  /*4850*/  ISETP.GE.AND P3, PT, R7, RZ, PT ;  /* 0x000000ff0700720c */ /* 0x000fe20003f66270 */
[----:B------:R-:W-:Y:S01]  /*4860*/  IMAD.HI.U32 R7, R2, R86, RZ ;  /* 0x0000005602077227 */ /* 0x000fe200078e00ff */
[----:B------:R-:W-:Y:S02]  /*4870*/  ISETP.GE.AND P0, PT, R4, RZ, PT ;  /* 0x000000ff0400720c */ /* 0x000fe40003f06270 */
[----:B------:R-:W-:Y:S01]  /*4880*/  IABS R85, R6 ;  /* 0x0000000600557213 */ /* 0x000fe20000000000 */
[----:B------:R-:W-:-:S04]  /*4890*/  IMAD.HI.U32 R4, R2, R84, RZ ;  /* 0x0000005402047227 */ /* 0x000fc800078e00ff */
[----:B------:R-:W-:Y:S02]  /*48a0*/  IMAD.MOV R4, RZ, RZ, -R4 ;  /* 0x000000ffff047224 */ /* 0x000fe400078e0a04 */
[----:B------:R-:W-:Y:S02]  /*48b0*/  IMAD.MOV R7, RZ, RZ, -R7 ;  /* 0x000000ffff077224 */ /* 0x000fe400078e0a07 */
[--C-:B------:R-:W-:Y:S02]  /*48c0*/  @!P5 IMAD.IADD R83, R83, 0x1, -R3.reuse ;  /* 0x000000015353d824 */ /* 0x100fe400078e0a03 */
[C---:B------:R-:W-:Y:S02]  /*48d0*/  IMAD R84, R3.reuse, R4, R84 ;  /* 0x0000000403547224 */ /* 0x040fe400078e0254 */
[----:B------:R-:W-:Y:S01]  /*48e0*/  @!P4 IMAD.IADD R82, R82, 0x1, -R3 ;  /* 0x000000015252c824 */ /* 0x000fe200078e0a03 */
[C---:B------:R-:W-:Y:S01]  /*48f0*/  ISETP.GT.U32.AND P5, PT, R3.reuse, R83, PT ;  /* 0x000000530300720c */ /* 0x040fe20003fa4070 */
[C---:B------:R-:W-:Y:S01]  /*4900*/  IMAD R86, R3.reuse, R7, R86 ;  /* 0x0000000703567224 */ /* 0x040fe200078e0256 */
[C---:B------:R-:W-:Y:S01]  /*4910*/  ISETP.GT.U32.AND P4, PT, R3.reuse, R84, PT ;  /* 0x000000540300720c */ /* 0x040fe20003f84070 */
[----:B------:R-:W-:Y:S01]  /*4920*/  @!P3 IMAD.MOV R80, RZ, RZ, -R80 ;  /* 0x000000ffff50b224 */ /* 0x000fe200078e0a50 */
[----:B------:R-:W-:Y:S01]  /*4930*/  ISETP.GE.AND P3, PT, R6, RZ, PT ;  /* 0x000000ff0600720c */ /* 0x000fe20003f66270 */
[----:B------:R-:W-:Y:S01]  /*4940*/  @!P1 IMAD.MOV R82, RZ, RZ, -R82 ;  /* 0x000000ffff529224 */ /* 0x000fe200078e0a52 */
[----:B------:R-:W-:Y:S01]  /*4950*/  ISETP.GT.U32.AND P1, PT, R3, R86, PT ;  /* 0x000000560300720c */ /* 0x000fe20003f24070 */
[----:B------:R-:W-:-:S04]  /*4960*/  IMAD.HI.U32 R6, R2, R85, RZ ;  /* 0x0000005502067227 */ /* 0x000fc800078e00ff */
[----:B------:R-:W-:Y:S01]  /*4970*/  @!P2 IMAD.MOV R78, RZ, RZ, -R78 ;  /* 0x000000ffff4ea224 */ /* 0x000fe200078e0a4e */
[----:B------:R-:W-:Y:S01]  /*4980*/  ISETP.GE.AND P2, PT, R9, RZ, PT ;  /* 0x000000ff0900720c */ /* 0x000fe20003f46270 */
[----:B------:R-:W-:Y:S02]  /*4990*/  IMAD.MOV R6, RZ, RZ, -R6 ;  /* 0x000000ffff067224 */ /* 0x000fe400078e0a06 */
[C---:B------:R-:W-:Y:S02]  /*49a0*/  VIADD R9, R0.reuse, 0xaa ;  /* 0x000000aa00097836 */ /* 0x040fe40000000000 */
[----:B------:R-:W-:Y:S02]  /*49b0*/  IMAD R85, R3, R6, R85 ;  /* 0x0000000603557224 */ /* 0x000fe400078e0255 */
[C---:B------:R-:W-:Y:S01]  /*49c0*/  VIADD R6, R0.reuse, 0xac ;  /* 0x000000ac00067836 */ /* 0x040fe20000000000 */
[----:B------:R-:W-:Y:S01]  /*49d0*/  IABS R89, R9 ;  /* 0x0000000900597213 */ /* 0x000fe20000000000 */
[--C-:B------:R-:W-:Y:S01]  /*49e0*/  @!P5 IMAD.IADD R83, R83, 0x1, -R3.reuse ;  /* 0x000000015353d824 */ /* 0x100fe200078e0a03 */
[----:B------:R-:W-:Y:S01]  /*49f0*/  ISETP.GT.U32.AND P5, PT, R3, R85, PT ;  /* 0x000000550300720c */ /* 0x000fe20003fa4070 */
[----:B------:R-:W-:Y:S01]  /*4a00*/  VIADD R10, R0, 0xa9 ;  /* 0x000000a9000a7836 */ /* 0x000fe20000000000 */
[----:B------:R-:W-:Y:S01]  /*4a10*/  IABS R87, R6 ;  /* 0x0000000600577213 */ /* 0x000fe20000000000 */
[----:B------:R-:W-:-:S02]  /*4a20*/  @!P4 IMAD.IADD R84, R84, 0x1, -R3 ;  /* 0x000000015454c824 */ /* 0x000fc400078e0a03 */
[----:B------:R-:W-:Y:S01]  /*4a30*/  @!P1 IMAD.IADD R86, R86, 0x1, -R3 ;  /* 0x0000000156569824 */ /* 0x000fe200078e0a03 */
[----:B------:R-:W-:Y:S01]  /*4a40*/  IABS R90, R10 ;  /* 0x0000000a005a7213 */ /* 0x000fe20000000000 */
[----:B------:R-:W-:Y:S01]  /*4a50*/  @!P2 IMAD.MOV R83, RZ, RZ, -R83 ;  /* 0x000000ffff53a224 */ /* 0x000fe200078e0a53 */
[C---:B------:R-:W-:Y:S01]  /*4a60*/  ISETP.GT.U32.AND P4, PT, R3.reuse, R84, PT ;  /* 0x000000540300720c */ /* 0x040fe20003f84070 */
[----:B------:R-:W-:Y:S01]  /*4a70*/  IMAD.HI.U32 R4, R2, R87, RZ ;  /* 0x0000005702047227 */ /* 0x000fe200078e00ff */
[----:B------:R-:W-:Y:S02]  /*4a80*/  ISETP.GE.AND P2, PT, R6, RZ, PT ;  /* 0x000000ff0600720c */ /* 0x000fe40003f46270 */
[----:B------:R-:W-:Y:S01]  /*4a90*/  ISETP.GT.U32.AND P1, PT, R3, R86, PT ;  /* 0x000000560300720c */ /* 0x000fe20003f24070 */
[----:B------:R-:W-:-:S04]  /*4aa0*/  IMAD.HI.U32 R6, R2, R89, RZ ;  /* 0x0000005902067227 */ /* 0x000fc800078e00ff */
[----:B------:R-:W-:Y:S01]  /*4ab0*/  @!P6 IMAD.MOV R81, RZ, RZ, -R81 ;  /* 0x000000ffff51e224 */ /* 0x000fe200078e0a51 */
[----:B------:R-:W-:Y:S01]  /*4ac0*/  ISETP.GE.AND P6, PT, R8, RZ, PT ;  /* 0x000000ff0800720c */ /* 0x000fe20003fc6270 */
[----:B------:R-:W-:Y:S02]  /*4ad0*/  VIADD R8, R0, 0xab ;  /* 0x000000ab00087836 */ /* 0x000fe40000000000 */
[----:B------:R-:W-:Y:S02]  /*4ae0*/  IMAD.MOV R4, RZ, RZ, -R4 ;  /* 0x000000ffff047224 */ /* 0x000fe400078e0a04 */
[----:B------:R-:W-:Y:S01]  /*4af0*/  IMAD.HI.U32 R7, R2, R90, RZ ;  /* 0x0000005a02077227 */ /* 0x000fe200078e00ff */
[----:B------:R-:W-:-:S03]  /*4b00*/  IABS R88, R8 ;  /* 0x0000000800587213 */ /* 0x000fc60000000000 */
[----:B------:R-:W-:Y:S02]  /*4b10*/  IMAD.MOV R6, RZ, RZ, -R6 ;  /* 0x000000ffff067224 */ /* 0x000fe400078e0a06 */
[C---:B------:R-:W-:Y:S02]  /*4b20*/  IMAD R87, R3.reuse, R4, R87 ;  /* 0x0000000403577224 */ /* 0x040fe400078e0257 */
[----:B------:R-:W-:Y:S02]  /*4b30*/  IMAD.MOV R7, RZ, RZ, -R7 ;  /* 0x000000ffff077224 */ /* 0x000fe400078e0a07 */
[C---:B------:R-:W-:Y:S02]  /*4b40*/  IMAD R89, R3.reuse, R6, R89 ;  /* 0x0000000603597224 */ /* 0x040fe400078e0259 */
[----:B------:R-:W-:Y:S01]  /*4b50*/  @!P4 IMAD.IADD R84, R84, 0x1, -R3 ;  /* 0x000000015454c824 */ /* 0x000fe200078e0a03 */
[C---:B------:R-:W-:Y:S01]  /*4b60*/  ISETP.GT.U32.AND P4, PT, R3.reuse, R87, PT ;  /* 0x000000570300720c */ /* 0x040fe20003f84070 */
[----:B------:R-:W-:-:S02]  /*4b70*/  IMAD R90, R3, R7, R90 ;  /* 0x00000007035a7224 */ /* 0x000fc400078e025a */
[----:B------:R-:W-:Y:S01]  /*4b80*/  @!P1 IMAD.IADD R86, R86, 0x1, -R3 ;  /* 0x0000000156569824 */ /* 0x000fe200078e0a03 */
[----:B------:R-:W-:Y:S01]  /*4b90*/  ISETP.GT.U32.AND P1, PT, R3, R89, PT ;  /* 0x000000590300720c */ /* 0x000fe20003f24070 */
[----:B------:R-:W-:Y:S02]  /*4ba0*/  VIADD R6, R0, 0xa8 ;  /* 0x000000a800067836 */ /* 0x000fe40000000000 */
[----:B------:R-:W-:-:S03]  /*4bb0*/  IMAD.HI.U32 R4, R2, R88, RZ ;  /* 0x0000005802047227 */ /* 0x000fc600078e00ff */
[----:B------:R-:W-:Y:S01]  /*4bc0*/  IABS R91, R6 ;  /* 0x00000006005b7213 */ /* 0x000fe20000000000 */
[----:B------:R-:W-:Y:S01]  /*4bd0*/  @!P6 IMAD.MOV R86, RZ, RZ, -R86 ;  /* 0x000000ffff56e224 */ /* 0x000fe200078e0a56 */
[C---:B------:R-:W-:Y:S01]  /*4be0*/  ISETP.GT.U32.AND P6, PT, R3.reuse, R90, PT ;  /* 0x0000005a0300720c */ /* 0x040fe20003fc4070 */
[----:B------:R-:W-:Y:S02]  /*4bf0*/  IMAD.MOV R4, RZ, RZ, -R4 ;  /* 0x000000ffff047224 */ /* 0x000fe400078e0a04 */
[----:B------:R-:W-:Y:S02]  /*4c00*/  VIADD R7, R0, 0xa7 ;  /* 0x000000a700077836 */ /* 0x000fe40000000000 */
[----:B------:R-:W-:Y:S02]  /*4c10*/  IMAD R88, R3, R4, R88 ;  /* 0x0000000403587224 */ /* 0x000fe400078e0258 */
[----:B------:R-:W-:Y:S01]  /*4c20*/  IMAD.HI.U32 R4, R2, R91, RZ ;  /* 0x0000005b02047227 */ /* 0x000fe200078e00ff */
[----:B------:R-:W-:-:S03]  /*4c30*/  IABS R92, R7 ;  /* 0x00000007005c7213 */ /* 0x000fc60000000000 */
[--C-:B------:R-:W-:Y:S02]  /*4c40*/  @!P5 IMAD.IADD R85, R85, 0x1, -R3.reuse ;  /* 0x000000015555d824 */ /* 0x100fe400078e0a03 */
[--C-:B------:R-:W-:Y:S02]  /*4c50*/  @!P4 IMAD.IADD R87, R87, 0x1, -R3.reuse ;  /* 0x000000015757c824 */ /* 0x100fe400078e0a03 */
[--C-:B------:R-:W-:Y:S01]  /*4c60*/  @!P1 IMAD.IADD R89, R89, 0x1, -R3.reuse ;  /* 0x0000000159599824 */ /* 0x100fe200078e0a03 */
[C---:B------:R-:W-:Y:S01]  /*4c70*/  ISETP.GT.U32.AND P5, PT, R3.reuse, R85, PT ;  /* 0x000000550300720c */ /* 0x040fe20003fa4070 */
[----:B------:R-:W-:Y:S01]  /*4c80*/  IMAD.MOV R4, RZ, RZ, -R4 ;  /* 0x000000ffff047224 */ /* 0x000fe200078e0a04 */
[C---:B------:R-:W-:Y:S01]  /*4c90*/  ISETP.GT.U32.AND P4, PT, R3.reuse, R87, PT ;  /* 0x000000570300720c */ /* 0x040fe20003f84070 */
[----:B------:R-:W-:Y:S01]  /*4ca0*/  @!P6 IMAD.IADD R90, R90, 0x1, -R3 ;  /* 0x000000015a5ae824 */ /* 0x000fe200078e0a03 */
[C---:B------:R-:W-:Y:S01]  /*4cb0*/  ISETP.GT.U32.AND P6, PT, R3.reuse, R89, PT ;  /* 0x000000590300720c */ /* 0x040fe20003fc4070 */
[----:B------:R-:W-:-:S02]  /*4cc0*/  IMAD R91, R3, R4, R91 ;  /* 0x00000004035b7224 */ /* 0x000fc400078e025b */
[----:B------:R-:W-:-:S04]  /*4cd0*/  IMAD.HI.U32 R4, R2, R92, RZ ;  /* 0x0000005c02047227 */ /* 0x000fc800078e00ff */
[----:B------:R-:W-:Y:S01]  /*4ce0*/  @!P0 IMAD.MOV R84, RZ, RZ, -R84 ;  /* 0x000000ffff548224 */ /* 0x000fe200078e0a54 */
[----:B------:R-:W-:Y:S01]  /*4cf0*/  ISETP.GT.U32.AND P0, PT, R3, R88, PT ;  /* 0x000000580300720c */ /* 0x000fe20003f04070 */
[----:B------:R-:W-:Y:S02]  /*4d00*/  IMAD.MOV R4, RZ, RZ, -R4 ;  /* 0x000000ffff047224 */ /* 0x000fe400078e0a04 */
[--C-:B------:R-:W-:Y:S01]  /*4d10*/  @!P5 IMAD.IADD R85, R85, 0x1, -R3.reuse ;  /* 0x000000015555d824 */ /* 0x100fe200078e0a03 */
[----:B------:R-:W-:Y:S01]  /*4d20*/  ISETP.GE.AND P5, PT, R8, RZ, PT ;  /* 0x000000ff0800720c */ /* 0x000fe20003fa6270 */
[----:B------:R-:W-:Y:S02]  /*4d30*/  IMAD R92, R3, R4, R92 ;  /* 0x00000004035c7224 */ /* 0x000fe400078e025c */
[--C-:B------:R-:W-:Y:S01]  /*4d40*/  @!P4 IMAD.IADD R87, R87, 0x1, -R3.reuse ;  /* 0x000000015757c824 */ /* 0x100fe200078e0a03 */
[----:B------:R-:W-:Y:S01]  /*4d50*/  ISETP.GE.AND P4, PT, R10, RZ, PT ;  /* 0x000000ff0a00720c */ /* 0x000fe20003f86270 */
[----:B------:R-:W-:Y:S01]  /*4d60*/  @!P6 IMAD.IADD R89, R89, 0x1, -R3 ;  /* 0x000000015959e824 */ /* 0x000fe200078e0a03 */
[----:B------:R-:W-:Y:S01]  /*4d70*/  ISETP.GT.U32.AND P6, PT, R3, R92, PT ;  /* 0x0000005c0300720c */ /* 0x000fe20003fc4070 */
[----:B------:R-:W-:-:S02]  /*4d80*/  VIADD R8, R0, 0xa6 ;  /* 0x000000a600087836 */ /* 0x000fc40000000000 */
[----:B------:R-:W-:Y:S01]  /*4d90*/  @!P3 IMAD.MOV R85, RZ, RZ, -R85 ;  /* 0x000000ffff55b224 */ /* 0x000fe200078e0a55 */
[----:B------:R-:W-:Y:S01]  /*4da0*/  ISETP.GE.AND P3, PT, R9, RZ, PT ;  /* 0x000000ff0900720c */ /* 0x000fe20003f66270 */
[----:B------:R-:W-:Y:S01]  /*4db0*/  @!P0 IMAD.IADD R88, R88, 0x1, -R3 ;  /* 0x0000000158588824 */ /* 0x000fe200078e0a03 */
[----:B------:R-:W-:Y:S01]  /*4dc0*/  IABS R93, R8 ;  /* 0x00000008005d7213 */ /* 0x000fe20000000000 */
[----:B------:R-:W-:Y:S01]  /*4dd0*/  @!P2 IMAD.MOV R87, RZ, RZ, -R87 ;  /* 0x000000ffff57a224 */ /* 0x000fe200078e0a57 */
[C---:B------:R-:W-:Y:S01]  /*4de0*/  ISETP.GT.U32.AND P2, PT, R3.reuse, R90, PT ;  /* 0x0000005a0300720c */ /* 0x040fe20003f44070 */
[C---:B------:R-:W-:Y:S01]  /*4df0*/  VIADD R9, R0.reuse, 0xa5 ;  /* 0x000000a500097836 */ /* 0x040fe20000000000 */
[----:B------:R-:W-:Y:S01]  /*4e00*/  ISETP.GT.U32.AND P1, PT, R3, R88, PT ;  /* 0x000000580300720c */ /* 0x000fe20003f24070 */
[----:B------:R-:W-:Y:S01]  /*4e10*/  VIADD R10, R0, 0xa4 ;  /* 0x000000a4000a7836 */ /* 0x000fe20000000000 */
[----:B------:R-:W-:Y:S01]  /*4e20*/  ISETP.GE.AND P0, PT, R6, RZ, PT ;  /* 0x000000ff0600720c */ /* 0x000fe20003f06270 */
[----:B------:R-:W-:Y:S01]  /*4e30*/  IMAD.HI.U32 R4, R2, R93, RZ ;  /* 0x0000005d02047227 */ /* 0x000fe200078e00ff */
[----:B------:R-:W-:-:S02]  /*4e40*/  IABS R94, R9 ;  /* 0x00000009005e7213 */ /* 0x000fc40000000000 */
[----:B------:R-:W-:Y:S01]  /*4e50*/  IABS R95, R10 ;  /* 0x0000000a005f7213 */ /* 0x000fe20000000000 */
[----:B------:R-:W-:Y:S02]  /*4e60*/  @!P6 IMAD.IADD R92, R92, 0x1, -R3 ;  /* 0x000000015c5ce824 */ /* 0x000fe400078e0a03 */
[----:B------:R-:W-:-:S03]  /*4e70*/  IMAD.HI.U32 R6, R2, R94, RZ ;  /* 0x0000005e02067227 */ /* 0x000fc600078e00ff */
[----:B------:R-:W-:Y:S01]  /*4e80*/  ISETP.GT.U32.AND P6, PT, R3, R92, PT ;  /* 0x0000005c0300720c */ /* 0x000fe20003fc4070 */
[----:B------:R-:W-:Y:S02]  /*4e90*/  IMAD.MOV R4, RZ, RZ, -R4 ;  /* 0x000000ffff047224 */ /* 0x000fe400078e0a04 */
[----:B------:R-:W-:Y:S01]  /*4ea0*/  @!P2 IMAD.IADD R90, R90, 0x1, -R3 ;  /* 0x000000015a5aa824 */ /* 0x000fe200078e0a03 */
[----:B------:R-:W-:Y:S01]  /*4eb0*/  ISETP.GE.AND P2, PT, R7, RZ, PT ;  /* 0x000000ff0700720c */ /* 0x000fe20003f46270 */
[----:B------:R-:W-:-:S04]  /*4ec0*/  IMAD.HI.U32 R7, R2, R95, RZ ;  /* 0x0000005f02077227 */ /* 0x000fc800078e00ff */
[----:B------:R-:W-:Y:S02]  /*4ed0*/  IMAD.MOV R6, RZ, RZ, -R6 ;  /* 0x000000ffff067224 */ /* 0x000fe400078e0a06 */
[C---:B------:R-:W-:Y:S02]  /*4ee0*/  IMAD R93, R3.reuse, R4, R93 ;  /* 0x00000004035d7224 */ /* 0x040fe400078e025d */
[----:B------:R-:W-:Y:S01]  /*4ef0*/  @!P1 IMAD.IADD R88, R88, 0x1, -R3 ;  /* 0x0000000158589824 */ /* 0x000fe200078e0a03 */
[C---:B------:R-:W-:Y:S01]  /*4f00*/  ISETP.GT.U32.AND P1, PT, R3.reuse, R91, PT ;  /* 0x0000005b0300720c */ /* 0x040fe20003f24070 */
[----:B------:R-:W-:Y:S02]  /*4f10*/  IMAD.MOV R4, RZ, RZ, -R7 ;  /* 0x000000ffff047224 */ /* 0x000fe400078e0a07 */
[C---:B------:R-:W-:Y:S02]  /*4f20*/  IMAD R94, R3.reuse, R6, R94 ;  /* 0x00000006035e7224 */ /* 0x040fe400078e025e */
[----:B------:R-:W-:Y:S01]  /*4f30*/  @!P3 IMAD.MOV R89, RZ, RZ, -R89 ;  /* 0x000000ffff59b224 */ /* 0x000fe200078e0a59 */
[C---:B------:R-:W-:Y:S01]  /*4f40*/  ISETP.GT.U32.AND P3, PT, R3.reuse, R93, PT ;  /* 0x0000005d0300720c */ /* 0x040fe20003f64070 */
[----:B------:R-:W-:-:S02]  /*4f50*/  IMAD R95, R3, R4, R95 ;  /* 0x00000004035f7224 */ /* 0x000fc400078e025f */
[----:B------:R-:W-:Y:S01]  /*4f60*/  @!P4 IMAD.MOV R90, RZ, RZ, -R90 ;  /* 0x000000ffff5ac224 */ /* 0x000fe200078e0a5a */
[C---:B------:R-:W-:Y:S01]  /*4f70*/  ISETP.GT.U32.AND P4, PT, R3.reuse, R94, PT ;  /* 0x0000005e0300720c */ /* 0x040fe20003f84070 */
[--C-:B------:R-:W-:Y:S01]  /*4f80*/  @!P6 IMAD.IADD R92, R92, 0x1, -R3.reuse ;  /* 0x000000015c5ce824 */ /* 0x100fe200078e0a03 */
[----:B------:R-:W-:Y:S01]  /*4f90*/  ISETP.GT.U32.AND P6, PT, R3, R95, PT ;  /* 0x0000005f0300720c */ /* 0x000fe20003fc4070 */
[----:B------:R-:W-:Y:S02]  /*4fa0*/  VIADD R7, R0, 0xa3 ;  /* 0x000000a300077836 */ /* 0x000fe40000000000 */
[--C-:B------:R-:W-:Y:S01]  /*4fb0*/  @!P1 IMAD.IADD R91, R91, 0x1, -R3.reuse ;  /* 0x000000015b5b9824 */ /* 0x100fe200078e0a03 */
[----:B------:R-:W-:Y:S01]  /*4fc0*/  ISETP.GE.AND P1, PT, R8, RZ, PT ;  /* 0x000000ff0800720c */ /* 0x000fe20003f26270 */
[----:B------:R-:W-:Y:S01]  /*4fd0*/  VIADD R8, R0, 0xa2 ;  /* 0x000000a200087836 */ /* 0x000fe20000000000 */
[----:B------:R-:W-:Y:S01]  /*4fe0*/  IABS R96, R7 ;  /* 0x0000000700607213 */ /* 0x000fe20000000000 */
[--C-:B------:R-:W-:Y:S01]  /*4ff0*/  @!P3 IMAD.IADD R93, R93, 0x1, -R3.reuse ;  /* 0x000000015d5db824 */ /* 0x100fe200078e0a03 */
[----:B------:R-:W-:Y:S01]  /*5000*/  ISETP.GE.AND P3, PT, R10, RZ, PT ;  /* 0x000000ff0a00720c */ /* 0x000fe20003f66270 */
[----:B------:R-:W-:Y:S01]  /*5010*/  @!P5 IMAD.MOV R88, RZ, RZ, -R88 ;  /* 0x000000ffff58d224 */ /* 0x000fe200078e0a58 */
[----:B------:R-:W-:Y:S01]  /*5020*/  IABS R97, R8 ;  /* 0x0000000800617213 */ /* 0x000fe20000000000 */
[----:B------:R-:W-:Y:S01]  /*5030*/  @!P4 IMAD.IADD R94, R94, 0x1, -R3 ;  /* 0x000000015e5ec824 */ /* 0x000fe200078e0a03 */
[C---:B------:R-:W-:Y:S01]  /*5040*/  ISETP.GT.U32.AND P4, PT, R3.reuse, R93, PT ;  /* 0x0000005d0300720c */ /* 0x040fe20003f84070 */
[----:B------:R-:W-:Y:S01]  /*5050*/  IMAD.HI.U32 R4, R2, R96, RZ ;  /* 0x0000006002047227 */ /* 0x000fe200078e00ff */
[----:B------:R-:W-:-:S03]  /*5060*/  ISETP.GT.U32.AND P5, PT, R3, R91, PT ;  /* 0x0000005b0300720c */ /* 0x000fc60003fa4070 */
[----:B------:R-:W-:Y:S01]  /*5070*/  @!P6 IMAD.IADD R95, R95, 0x1, -R3 ;  /* 0x000000015f5fe824 */ /* 0x000fe200078e0a03 */
[----:B------:R-:W-:Y:S01]  /*5080*/  ISETP.GT.U32.AND P6, PT, R3, R94, PT ;  /* 0x0000005e0300720c */ /* 0x000fe20003fc4070 */
[----:B------:R-:W-:Y:S02]  /*5090*/  IMAD.MOV R6, RZ, RZ, -R4 ;  /* 0x000000ffff067224 */ /* 0x000fe400078e0a04 */
[----:B------:R-:W-:-:S04]  /*50a0*/  IMAD.HI.U32 R4, R2, R97, RZ ;  /* 0x0000006102047227 */ /* 0x000fc800078e00ff */
[----:B------:R-:W-:Y:S02]  /*50b0*/  IMAD R96, R3, R6, R96 ;  /* 0x0000000603607224 */ /* 0x000fe400078e0260 */
[----:B------:R-:W-:Y:S02]  /*50c0*/  IMAD.MOV R4, RZ, RZ, -R4 ;  /* 0x000000ffff047224 */ /* 0x000fe400078e0a04 */
[----:B------:R-:W-:Y:S01]  /*50d0*/  @!P4 IMAD.IADD R93, R93, 0x1, -R3 ;  /* 0x000000015d5dc824 */ /* 0x000fe200078e0a03 */
[C---:B------:R-:W-:Y:S01]  /*50e0*/  ISETP.GT.U32.AND P4, PT, R3.reuse, R96, PT ;  /* 0x000000600300720c */ /* 0x040fe20003f84070 */
[----:B------:R-:W-:Y:S02]  /*50f0*/  IMAD R97, R3, R4, R97 ;  /* 0x0000000403617224 */ /* 0x000fe400078e0261 */
[--C-:B------:R-:W-:Y:S01]  /*5100*/  @!P5 IMAD.IADD R91, R91, 0x1, -R3.reuse ;  /* 0x000000015b5bd824 */ /* 0x100fe200078e0a03 */
[----:B------:R-:W-:Y:S01]  /*5110*/  ISETP.GE.AND P5, PT, R9, RZ, PT ;  /* 0x000000ff0900720c */ /* 0x000fe20003fa6270 */
[----:B------:R-:W-:Y:S01]  /*5120*/  @!P6 IMAD.IADD R94, R94, 0x1, -R3 ;  /* 0x000000015e5ee824 */ /* 0x000fe200078e0a03 */
[----:B------:R-:W-:Y:S01]  /*5130*/  ISETP.GT.U32.AND P6, PT, R3, R97, PT ;  /* 0x000000610300720c */ /* 0x000fe20003fc4070 */
[----:B------:R-:W-:-:S02]  /*5140*/  VIADD R9, R0, 0xa1 ;  /* 0x000000a100097836 */ /* 0x000fc40000000000 */
[----:B------:R-:W-:Y:S02]  /*5150*/  VIADD R10, R0, 0xa0 ;  /* 0x000000a0000a7836 */ /* 0x000fe40000000000 */
[----:B------:R-:W-:Y:S01]  /*5160*/  @!P1 IMAD.MOV R93, RZ, RZ, -R93 ;  /* 0x000000ffff5d9224 */ /* 0x000fe200078e0a5d */
[----:B------:R-:W-:Y:S01]  /*5170*/  IABS R98, R9 ;  /* 0x0000000900627213 */ /* 0x000fe20000000000 */
[----:B------:R-:W-:Y:S01]  /*5180*/  @!P4 IMAD.IADD R96, R96, 0x1, -R3 ;  /* 0x000000016060c824 */ /* 0x000fe200078e0a03 */
[----:B------:R-:W-:Y:S01]  /*5190*/  IABS R99, R10 ;  /* 0x0000000a00637213 */ /* 0x000fe20000000000 */
[----:B------:R-:W-:Y:S01]  /*51a0*/  VIADD R11, R0, 0x9f ;  /* 0x0000009f000b7836 */ /* 0x000fe20000000000 */
[----:B------:R-:W-:Y:S01]  /*51b0*/  ISETP.GE.AND P4, PT, R8, RZ, PT ;  /* 0x000000ff0800720c */ /* 0x000fe20003f86270 */
[----:B------:R-:W-:-:S03]  /*51c0*/  IMAD.HI.U32 R4, R2, R98, RZ ;  /* 0x0000006202047227 */ /* 0x000fc600078e00ff */
[----:B------:R-:W-:Y:S01]  /*51d0*/  IABS R100, R11 ;  /* 0x0000000b00647213 */ /* 0x000fe20000000000 */
[----:B------:R-:W-:Y:S01]  /*51e0*/  @!P6 IMAD.IADD R97, R97, 0x1, -R3 ;  /* 0x000000016161e824 */ /* 0x000fe200078e0a03 */
[----:B------:R-:W-:Y:S01]  /*51f0*/  ISETP.GT.U32.AND P6, PT, R3, R96, PT ;  /* 0x000000600300720c */ /* 0x000fe20003fc4070 */
[----:B------:R-:W-:Y:S02]  /*5200*/  IMAD.MOV R6, RZ, RZ, -R4 ;  /* 0x000000ffff067224 */ /* 0x000fe400078e0a04 */
[----:B------:R-:W-:-:S04]  /*5210*/  IMAD.HI.U32 R4, R2, R99, RZ ;  /* 0x0000006302047227 */ /* 0x000fc800078e00ff */
[C---:B------:R-:W-:Y:S02]  /*5220*/  IMAD R98, R3.reuse, R6, R98 ;  /* 0x0000000603627224 */ /* 0x040fe400078e0262 */
[----:B------:R-:W-:Y:S02]  /*5230*/  IMAD.MOV R6, RZ, RZ, -R4 ;  /* 0x000000ffff067224 */ /* 0x000fe400078e0a04 */
[----:B------:R-:W-:Y:S01]  /*5240*/  @!P0 IMAD.MOV R91, RZ, RZ, -R91 ;  /* 0x000000ffff5b8224 */ /* 0x000fe200078e0a5b */
[C---:B------:R-:W-:Y:S01]  /*5250*/  ISETP.GT.U32.AND P1, PT, R3.reuse, R98, PT ;  /* 0x000000620300720c */ /* 0x040fe20003f24070 */
[C---:B------:R-:W-:Y:S01]  /*5260*/  IMAD R99, R3.reuse, R6, R99 ;  /* 0x0000000603637224 */ /* 0x040fe200078e0263 */
[C---:B------:R-:W-:Y:S01]  /*5270*/  ISETP.GT.U32.AND P0, PT, R3.reuse, R95, PT ;  /* 0x0000005f0300720c */ /* 0x040fe20003f04070 */
[----:B------:R-:W-:Y:S02]  /*5280*/  @!P6 IMAD.IADD R96, R96, 0x1, -R3 ;  /* 0x000000016060e824 */ /* 0x000fe400078e0a03 */
[----:B------:R-:W-:Y:S01]  /*5290*/  @!P2 IMAD.MOV R92, RZ, RZ, -R92 ;  /* 0x000000ffff5ca224 */ /* 0x000fe200078e0a5c */
[C---:B------:R-:W-:Y:S01]  /*52a0*/  ISETP.GT.U32.AND P6, PT, R3.reuse, R99, PT ;  /* 0x000000630300720c */ /* 0x040fe20003fc4070 */
[----:B------:R-:W-:Y:S01]  /*52b0*/  VIADD R6, R0, 0x9e ;  /* 0x0000009e00067836 */ /* 0x000fe20000000000 */
[----:B------:R-:W-:Y:S01]  /*52c0*/  ISETP.GT.U32.AND P2, PT, R3, R97, PT ;  /* 0x000000610300720c */ /* 0x000fe20003f44070 */
[----:B------:R-:W-:-:S03]  /*52d0*/  IMAD.HI.U32 R4, R2, R100, RZ ;  /* 0x0000006402047227 */ /* 0x000fc600078e00ff */
[----:B------:R-:W-:Y:S01]  /*52e0*/  IABS R101, R6 ;  /* 0x0000000600657213 */ /* 0x000fe20000000000 */
[--C-:B------:R-:W-:Y:S01]  /*52f0*/  @!P1 IMAD.IADD R98, R98, 0x1, -R3.reuse ;  /* 0x0000000162629824 */ /* 0x100fe200078e0a03 */
[----:B------:R-:W-:Y:S01]  /*5300*/  ISETP.GE.AND P1, PT, R6, RZ, PT ;  /* 0x000000ff0600720c */ /* 0x000fe20003f26270 */
[----:B------:R-:W-:Y:S02]  /*5310*/  IMAD.MOV R4, RZ, RZ, -R4 ;  /* 0x000000ffff047224 */ /* 0x000fe400078e0a04 */
[--C-:B------:R-:W-:Y:S01]  /*5320*/  @!P0 IMAD.IADD R95, R95, 0x1, -R3.reuse ;  /* 0x000000015f5f8824 */ /* 0x100fe200078e0a03 */
[----:B------:R-:W-:Y:S01]  /*5330*/  ISETP.GE.AND P0, PT, R7, RZ, PT ;  /* 0x000000ff0700720c */ /* 0x000fe20003f06270 */
[----:B------:R-:W-:Y:S01]  /*5340*/  @!P6 IMAD.IADD R99, R99, 0x1, -R3 ;  /* 0x000000016363e824 */ /* 0x000fe200078e0a03 */
[C---:B------:R-:W-:Y:S01]  /*5350*/  ISETP.GT.U32.AND P6, PT, R3.reuse, R98, PT ;  /* 0x000000620300720c */ /* 0x040fe20003fc4070 */
[----:B------:R-:W-:Y:S02]  /*5360*/  IMAD R100, R3, R4, R100 ;  /* 0x0000000403647224 */ /* 0x000fe400078e0264 */
[----:B------:R-:W-:-:S04]  /*5370*/  IMAD.HI.U32 R4, R2, R101, RZ ;  /* 0x0000006502047227 */ /* 0x000fc800078e00ff */
[----:B------:R-:W-:Y:S01]  /*5380*/  @!P2 IMAD.IADD R97, R97, 0x1, -R3 ;  /* 0x000000016161a824 */ /* 0x000fe200078e0a03 */
[----:B------:R-:W-:Y:S01]  /*5390*/  ISETP.GE.AND P2, PT, R11, RZ, PT ;  /* 0x000000ff0b00720c */ /* 0x000fe20003f46270 */
[----:B------:R-:W-:Y:S02]  /*53a0*/  IMAD.MOV R4, RZ, RZ, -R4 ;  /* 0x000000ffff047224 */ /* 0x000fe400078e0a04 */
[----:B------:R-:W-:Y:S01]  /*53b0*/  @!P4 IMAD.MOV R97, RZ, RZ, -R97 ;  /* 0x000000ffff61c224 */ /* 0x000fe200078e0a61 */
[C---:B------:R-:W-:Y:S01]  /*53c0*/  ISETP.GT.U32.AND P4, PT, R3.reuse, R100, PT ;  /* 0x000000640300720c */ /* 0x040fe20003f84070 */
[C---:B------:R-:W-:Y:S02]  /*53d0*/  IMAD R101, R3.reuse, R4, R101 ;  /* 0x0000000403657224 */ /* 0x040fe400078e0265 */
[----:B------:R-:W-:Y:S01]  /*53e0*/  @!P0 IMAD.MOV R96, RZ, RZ, -R96 ;  /* 0x000000ffff608224 */ /* 0x000fe200078e0a60 */
[C---:B------:R-:W-:Y:S01]  /*53f0*/  ISETP.GT.U32.AND P0, PT, R3.reuse, R99, PT ;  /* 0x000000630300720c */ /* 0x040fe20003f04070 */
[----:B------:R-:W-:Y:S01]  /*5400*/  @!P6 IMAD.IADD R98, R98, 0x1, -R3 ;  /* 0x000000016262e824 */ /* 0x000fe200078e0a03 */
[----:B------:R-:W-:Y:S01]  /*5410*/  ISETP.GT.U32.AND P6, PT, R3, R101, PT ;  /* 0x000000650300720c */ /* 0x000fe20003fc4070 */
[----:B------:R-:W-:-:S02]  /*5420*/  VIADD R7, R0, 0x9d ;  /* 0x0000009d00077836 */ /* 0x000fc40000000000 */
[----:B------:R-:W-:Y:S02]  /*5430*/  VIADD R8, R0, 0x9c ;  /* 0x0000009c00087836 */ /* 0x000fe40000000000 */
[----:B------:R-:W-:Y:S01]  /*5440*/  @!P5 IMAD.MOV R94, RZ, RZ, -R94 ;  /* 0x000000ffff5ed224 */ /* 0x000fe200078e0a5e */
[----:B------:R-:W-:Y:S01]  /*5450*/  IABS R102, R7 ;  /* 0x0000000700667213 */ /* 0x000fe20000000000 */
[----:B------:R-:W-:Y:S01]  /*5460*/  @!P3 IMAD.MOV R95, RZ, RZ, -R95 ;  /* 0x000000ffff5fb224 */ /* 0x000fe200078e0a5f */
[----:B------:R-:W-:Y:S01]  /*5470*/  ISETP.GE.AND P5, PT, R9, RZ, PT ;  /* 0x000000ff0900720c */ /* 0x000fe20003fa6270 */
[----:B------:R-:W-:Y:S01]  /*5480*/  @!P4 IMAD.IADD R100, R100, 0x1, -R3 ;  /* 0x000000016464c824 */ /* 0x000fe200078e0a03 */
[----:B------:R-:W-:Y:S01]  /*5490*/  ISETP.GE.AND P3, PT, R10, RZ, PT ;  /* 0x000000ff0a00720c */ /* 0x000fe20003f66270 */
[----:B------:R-:W-:Y:S01]  /*54a0*/  IMAD.HI.U32 R4, R2, R102, RZ ;  /* 0x0000006602047227 */ /* 0x000fe200078e00ff */
[----:B------:R-:W-:Y:S02]  /*54b0*/  IABS R103, R8 ;  /* 0x0000000800677213 */ /* 0x000fe40000000000 */
[----:B------:R-:W-:Y:S01]  /*54c0*/  ISETP.GE.AND P4, PT, R8, RZ, PT ;  /* 0x000000ff0800720c */ /* 0x000fe20003f86270 */
[----:B------:R-:W-:-:S02]  /*54d0*/  VIADD R9, R0, 0x9b ;  /* 0x0000009b00097836 */ /* 0x000fc40000000000 */
[--C-:B------:R-:W-:Y:S01]  /*54e0*/  @!P0 IMAD.IADD R99, R99, 0x1, -R3.reuse ;  /* 0x0000000163638824 */ /* 0x100fe200078e0a03 */
[----:B------:R-:W-:Y:S01]  /*54f0*/  ISETP.GE.AND P0, PT, R7, RZ, PT ;  /* 0x000000ff0700720c */ /* 0x000fe20003f06270 */
[----:B------:R-:W-:Y:S01]  /*5500*/  @!P6 IMAD.IADD R101, R101, 0x1, -R3 ;  /* 0x000000016565e824 */ /* 0x000fe200078e0a03 */
[----:B------:R-:W-:Y:S01]  /*5510*/  ISETP.GT.U32.AND P6, PT, R3, R100, PT ;  /* 0x000000640300720c */ /* 0x000fe20003fc4070 */
[----:B------:R-:W-:Y:S01]  /*5520*/  IMAD.HI.U32 R6, R2, R103, RZ ;  /* 0x0000006702067227 */ /* 0x000fe200078e00ff */
[----:B------:R-:W-:-:S03]  /*5530*/  IABS R104, R9 ;  /* 0x0000000900687213 */ /* 0x000fc60000000000 */
[----:B------:R-:W-:Y:S02]  /*5540*/  IMAD.MOV R7, RZ, RZ, -R4 ;  /* 0x000000ffff077224 */ /* 0x000fe400078e0a04 */
[----:B------:R-:W-:Y:S02]  /*5550*/  IMAD.MOV R6, RZ, RZ, -R6 ;  /* 0x000000ffff067224 */ /* 0x000fe400078e0a06 */
[C---:B------:R-:W-:Y:S02]  /*5560*/  IMAD R102, R3.reuse, R7, R102 ;  /* 0x0000000703667224 */ /* 0x040fe400078e0266 */
[----:B------:R-:W-:Y:S01]  /*5570*/  @!P5 IMAD.MOV R98, RZ, RZ, -R98 ;  /* 0x000000ffff62d224 */ /* 0x000fe200078e0a62 */
[----:B------:R-:W-:Y:S01]  /*5580*/  ISETP.GT.U32.AND P5, PT, R3, R101, PT ;  /* 0x000000650300720c */ /* 0x000fe20003fa4070 */
[----:B------:R-:W-:-:S04]  /*5590*/  IMAD.HI.U32 R4, R2, R104, RZ ;  /* 0x0000006802047227 */ /* 0x000fc800078e00ff */
[C---:B------:R-:W-:Y:S02]  /*55a0*/  IMAD R103, R3.reuse, R6, R103 ;  /* 0x0000000603677224 */ /* 0x040fe400078e0267 */
[----:B------:R-:W-:Y:S01]  /*55b0*/  @!P3 IMAD.MOV R99, RZ, RZ, -R99 ;  /* 0x000000ffff63b224 */ /* 0x000fe200078e0a63 */
[C---:B------:R-:W-:Y:S01]  /*55c0*/  ISETP.GT.U32.AND P3, PT, R3.reuse, R102, PT ;  /* 0x000000660300720c */ /* 0x040fe20003f64070 */
[----:B------:R-:W-:Y:S02]  /*55d0*/  IMAD.MOV R4, RZ, RZ, -R4 ;  /* 0x000000ffff047224 */ /* 0x000fe400078e0a04 */
[----:B------:R-:W-:Y:S01]  /*55e0*/  @!P6 IMAD.IADD R100, R100, 0x1, -R3 ;  /* 0x000000016464e824 */ /* 0x000fe200078e0a03 */
[C---:B------:R-:W-:Y:S01]  /*55f0*/  ISETP.GT.U32.AND P6, PT, R3.reuse, R103, PT ;  /* 0x000000670300720c */ /* 0x040fe20003fc4070 */
[----:B------:R-:W-:Y:S02]  /*5600*/  IMAD R104, R3, R4, R104 ;  /* 0x0000000403687224 */ /* 0x000fe400078e0268 */
[----:B------:R-:W-:-:S02]  /*5610*/  VIADD R7, R0, 0x9a ;  /* 0x0000009a00077836 */ /* 0x000fc40000000000 */
[--C-:B------:R-:W-:Y:S01]  /*5620*/  @!P5 IMAD.IADD R101, R101, 0x1, -R3.reuse ;  /* 0x000000016565d824 */ /* 0x100fe200078e0a03 */
[----:B------:R-:W-:Y:S01]  /*5630*/  ISETP.GT.U32.AND P5, PT, R3, R104, PT ;  /* 0x000000680300720c */ /* 0x000fe20003fa4070 */
[----:B------:R-:W-:Y:S01]  /*5640*/  VIADD R8, R0, 0x99 ;  /* 0x0000009900087836 */ /* 0x000fe20000000000 */
[----:B------:R-:W-:Y:S01]  /*5650*/  IABS R105, R7 ;  /* 0x0000000700697213 */ /* 0x000fe20000000000 */
[--C-:B------:R-:W-:Y:S01]  /*5660*/  @!P3 IMAD.IADD R102, R102, 0x1, -R3.reuse ;  /* 0x000000016666b824 */ /* 0x100fe200078e0a03 */
[----:B------:R-:W-:Y:S01]  /*5670*/  ISETP.GE.AND P3, PT, R9, RZ, PT ;  /* 0x000000ff0900720c */ /* 0x000fe20003f66270 */
[----:B------:R-:W-:Y:S01]  /*5680*/  VIADD R11, R0, 0x97 ;  /* 0x00000097000b7836 */ /* 0x000fe20000000000 */
[----:B------:R-:W-:Y:S01]  /*5690*/  IABS R106, R8 ;  /* 0x00000008006a7213 */ /* 0x000fe20000000000 */
[----:B------:R-:W-:Y:S01]  /*56a0*/  @!P6 IMAD.IADD R103, R103, 0x1, -R3 ;  /* 0x000000016767e824 */ /* 0x000fe200078e0a03 */
[----:B------:R-:W-:Y:S01]  /*56b0*/  ISETP.GT.U32.AND P6, PT, R3, R102, PT ;  /* 0x000000660300720c */ /* 0x000fe20003fc4070 */
[----:B------:R-:W-:Y:S01]  /*56c0*/  IMAD.HI.U32 R4, R2, R105, RZ ;  /* 0x0000006902047227 */ /* 0x000fe200078e00ff */
[----:B------:R-:W-:-:S03]  /*56d0*/  IABS R108, R11 ;  /* 0x0000000b006c7213 */ /* 0x000fc60000000000 */
[----:B------:R-:W-:Y:S02]  /*56e0*/  IMAD.MOV R4, RZ, RZ, -R4 ;  /* 0x000000ffff047224 */ /* 0x000fe400078e0a04 */
[----:B------:R-:W-:Y:S01]  /*56f0*/  @!P5 IMAD.IADD R104, R104, 0x1, -R3 ;  /* 0x000000016868d824 */ /* 0x000fe200078e0a03 */
[----:B------:R-:W-:Y:S01]  /*5700*/  ISETP.GT.U32.AND P5, PT, R3, R103, PT ;  /* 0x000000670300720c */ /* 0x000fe20003fa4070 */
[----:B------:R-:W-:-:S04]  /*5710*/  IMAD.HI.U32 R6, R2, R106, RZ ;  /* 0x0000006a02067227 */ /* 0x000fc800078e00ff */
[C---:B------:R-:W-:Y:S02]  /*5720*/  IMAD R105, R3.reuse, R4, R105 ;  /* 0x0000000403697224 */ /* 0x040fe400078e0269 */
[----:B------:R-:W-:Y:S02]  /*5730*/  IMAD.MOV R6, RZ, RZ, -R6 ;  /* 0x000000ffff067224 */ /* 0x000fe400078e0a06 */
[----:B------:R-:W-:Y:S01]  /*5740*/  @!P6 IMAD.IADD R102, R102, 0x1, -R3 ;  /* 0x000000016666e824 */ /* 0x000fe200078e0a03 */
[C---:B------:R-:W-:Y:S01]  /*5750*/  ISETP.GT.U32.AND P6, PT, R3.reuse, R105, PT ;  /* 0x000000690300720c */ /* 0x040fe20003fc4070 */
[----:B------:R-:W-:Y:S02]  /*5760*/  IMAD R106, R3, R6, R106 ;  /* 0x00000006036a7224 */ /* 0x000fe400078e026a */
[----:B------:R-:W-:-:S04]  /*5770*/  IMAD.HI.U32 R6, R2, R108, RZ ;  /* 0x0000006c02067227 */ /* 0x000fc800078e00ff */
[--C-:B------:R-:W-:Y:S01]  /*5780*/  @!P5 IMAD.IADD R103, R103, 0x1, -R3.reuse ;  /* 0x000000016767d824 */ /* 0x100fe200078e0a03 */
[----:B------:R-:W-:Y:S01]  /*5790*/  ISETP.GT.U32.AND P5, PT, R3, R106, PT ;  /* 0x0000006a0300720c */ /* 0x000fe20003fa4070 */
[C---:B------:R-:W-:Y:S02]  /*57a0*/  VIADD R10, R0.reuse, 0x98 ;  /* 0x00000098000a7836 */ /* 0x040fe40000000000 */
[----:B------:R-:W-:Y:S02]  /*57b0*/  IMAD.MOV R6, RZ, RZ, -R6 ;  /* 0x000000ffff067224 */ /* 0x000fe400078e0a06 */
[----:B------:R-:W-:Y:S01]  /*57c0*/  @!P6 IMAD.IADD R105, R105, 0x1, -R3 ;  /* 0x000000016969e824 */ /* 0x000fe200078e0a03 */
[----:B------:R-:W-:Y:S01]  /*57d0*/  IABS R107, R10 ;  /* 0x0000000a006b7213 */ /* 0x000fe20000000000 */
[----:B------:R-:W-:Y:S02]  /*57e0*/  IMAD R108, R3, R6, R108 ;  /* 0x00000006036c7224 */ /* 0x000fe400078e026c */
[----:B------:R-:W-:Y:S01]  /*57f0*/  @!P1 IMAD.MOV R101, RZ, RZ, -R101 ;  /* 0x000000ffff659224 */ /* 0x000fe200078e0a65 */
[----:B------:R-:W-:Y:S01]  /*5800*/  ISETP.GE.AND P1, PT, R7, RZ, PT ;  /* 0x000000ff0700720c */ /* 0x000fe20003f26270 */
[----:B------:R-:W-:-:S02]  /*5810*/  VIADD R7, R0, 0x96 ;  /* 0x0000009600077836 */ /* 0x000fc40000000000 */
[----:B------:R-:W-:Y:S01]  /*5820*/  @!P0 IMAD.MOV R102, RZ, RZ, -R102 ;  /* 0x000000ffff668224 */ /* 0x000fe200078e0a66 */
[C---:B------:R-:W-:Y:S01]  /*5830*/  ISETP.GT.U32.AND P0, PT, R3.reuse, R105, PT ;  /* 0x000000690300720c */ /* 0x040fe20003f04070 */
[----:B------:R-:W-:Y:S01]  /*5840*/  @!P4 IMAD.MOV R103, RZ, RZ, -R103 ;  /* 0x000000ffff67c224 */ /* 0x000fe200078e0a67 */
[----:B------:R-:W-:Y:S01]  /*5850*/  ISETP.GT.U32.AND P4, PT, R3, R108, PT ;  /* 0x0000006c0300720c */ /* 0x000fe20003f84070 */
[----:B------:R-:W-:Y:S01]  /*5860*/  IMAD.HI.U32 R4, R2, R107, RZ ;  /* 0x0000006b02047227 */ /* 0x000fe200078e00ff */
[----:B------:R-:W-:-:S03]  /*5870*/  IABS R109, R7 ;  /* 0x00000007006d7213 */ /* 0x000fc60000000000 */
[----:B------:R-:W-:Y:S02]  /*5880*/  @!P5 IMAD.IADD R106, R106, 0x1, -R3 ;  /* 0x000000016a6ad824 */ /* 0x000fe400078e0a03 */
[----:B------:R-:W-:Y:S02]  /*5890*/  IMAD.MOV R4, RZ, RZ, -R4 ;  /* 0x000000ffff047224 */ /* 0x000fe400078e0a04 */
[----:B------:R-:W-:Y:S01]  /*58a0*/  VIADD R6, R0, 0x95 ;  /* 0x0000009500067836 */ /* 0x000fe20000000000 */
[C---:B------:R-:W-:Y:S01]  /*58b0*/  ISETP.GT.U32.AND P5, PT, R3.reuse, R106, PT ;  /* 0x0000006a0300720c */ /* 0x040fe20003fa4070 */
[C---:B------:R-:W-:Y:S02]  /*58c0*/  IMAD R107, R3.reuse, R4, R107 ;  /* 0x00000004036b7224 */ /* 0x040fe400078e026b */
[----:B------:R-:W-:Y:S01]  /*58d0*/  IMAD.HI.U32 R4, R2, R109, RZ ;  /* 0x0000006d02047227 */ /* 0x000fe200078e00ff */
[----:B------:R-:W-:Y:S02]  /*58e0*/  IABS R110, R6 ;  /* 0x00000006006e7213 */ /* 0x000fe40000000000 */
[----:B------:R-:W-:Y:S01]  /*58f0*/  ISETP.GT.U32.AND P6, PT, R3, R107, PT ;  /* 0x0000006b0300720c */ /* 0x000fe20003fc4070 */
[----:B------:R-:W-:-:S02]  /*5900*/  IMAD.MOV R4, RZ, RZ, -R4 ;  /* 0x000000ffff047224 */ /* 0x000fc400078e0a04 */
[--C-:B------:R-:W-:Y:S01]  /*5910*/  @!P0 IMAD.IADD R105, R105, 0x1, -R3.reuse ;  /* 0x0000000169698824 */ /* 0x100fe200078e0a03 */
[----:B------:R-:W-:Y:S01]  /*5920*/  ISETP.GE.AND P0, PT, R11, RZ, PT ;  /* 0x000000ff0b00720c */ /* 0x000fe20003f06270 */
[----:B------:R-:W-:Y:S01]  /*5930*/  @!P4 IMAD.IADD R108, R108, 0x1, -R3 ;  /* 0x000000016c6cc824 */ /* 0x000fe200078e0a03 */
[----:B------:R-:W-:Y:S01]  /*5940*/  ISETP.GE.AND P4, PT, R7, RZ, PT ;  /* 0x000000ff0700720c */ /* 0x000fe20003f86270 */
[C---:B------:R-:W-:Y:S02]  /*5950*/  IMAD R109, R3.reuse, R4, R109 ;  /* 0x00000004036d7224 */ /* 0x040fe400078e026d */
[----:B------:R-:W-:Y:S01]  /*5960*/  @!P1 IMAD.MOV R105, RZ, RZ, -R105 ;  /* 0x000000ffff699224 */ /* 0x000fe200078e0a69 */
[----:B------:R-:W-:Y:S01]  /*5970*/  ISETP.GT.U32.AND P1, PT, R3, R108, PT ;  /* 0x0000006c0300720c */ /* 0x000fe20003f24070 */
[----:B------:R-:W-:-:S04]  /*5980*/  IMAD.HI.U32 R4, R2, R110, RZ ;  /* 0x0000006e02047227 */ /* 0x000fc800078e00ff */
[----:B------:R-:W-:Y:S01]  /*5990*/  @!P2 IMAD.MOV R100, RZ, RZ, -R100 ;  /* 0x000000ffff64a224 */ /* 0x000fe200078e0a64 */
[C---:B------:R-:W-:Y:S01]  /*59a0*/  ISETP.GT.U32.AND P2, PT, R3.reuse, R104, PT ;  /* 0x000000680300720c */ /* 0x040fe20003f44070 */
[--C-:B------:R-:W-:Y:S01]  /*59b0*/  @!P5 IMAD.IADD R106, R106, 0x1, -R3.reuse ;  /* 0x000000016a6ad824 */ /* 0x100fe200078e0a03 */
[----:B------:R-:W-:Y:S01]  /*59c0*/  ISETP.GT.U32.AND P5, PT, R3, R109, PT ;  /* 0x0000006d0300720c */ /* 0x000fe20003fa4070 */
[----:B------:R-:W-:Y:S02]  /*59d0*/  IMAD.MOV R4, RZ, RZ, -R4 ;  /* 0x000000ffff047224 */ /* 0x000fe400078e0a04 */
[--C-:B------:R-:W-:Y:S02]  /*59e0*/  @!P6 IMAD.IADD R107, R107, 0x1, -R3.reuse ;  /* 0x000000016b6be824 */ /* 0x100fe400078e0a03 */
[C---:B------:R-:W-:Y:S02]  /*59f0*/  IMAD R110, R3.reuse, R4, R110 ;  /* 0x00000004036e7224 */ /* 0x040fe400078e026e */
[--C-:B------:R-:W-:Y:S01]  /*5a00*/  @!P1 IMAD.IADD R108, R108, 0x1, -R3.reuse ;  /* 0x000000016c6c9824 */ /* 0x100fe200078e0a03 */
[C---:B------:R-:W-:Y:S01]  /*5a10*/  ISETP.GT.U32.AND P6, PT, R3.reuse, R107, PT ;  /* 0x0000006b0300720c */ /* 0x040fe20003fc4070 */
[----:B------:R-:W-:Y:S01]  /*5a20*/  VIADD R4, R0, 0x94 ;  /* 0x0000009400047836 */ /* 0x000fe20000000000 */
[----:B------:R-:W-:Y:S01]  /*5a30*/  ISETP.GT.U32.AND P1, PT, R3, R110, PT ;  /* 0x0000006e0300720c */ /* 0x000fe20003f24070 */
[--C-:B------:R-:W-:Y:S01]  /*5a40*/  @!P2 IMAD.IADD R104, R104, 0x1, -R3.reuse ;  /* 0x000000016868a824 */ /* 0x100fe200078e0a03 */
[----:B------:R-:W-:Y:S01]  /*5a50*/  ISETP.GE.AND P2, PT, R8, RZ, PT ;  /* 0x000000ff0800720c */ /* 0x000fe20003f46270 */
[----:B------:R-:W-:Y:S01]  /*5a60*/  @!P5 IMAD.IADD R109, R109, 0x1, -R3 ;  /* 0x000000016d6dd824 */ /* 0x000fe200078e0a03 */
[----:B------:R-:W-:Y:S01]  /*5a70*/  IABS R111, R4 ;  /* 0x00000004006f7213 */ /* 0x000fe20000000000 */
[----:B------:R-:W-:Y:S01]  /*5a80*/  @!P3 IMAD.MOV R104, RZ, RZ, -R104 ;  /* 0x000000ffff68b224 */ /* 0x000fe200078e0a68 */
[----:B------:R-:W-:Y:S01]  /*5a90*/  ISETP.GE.AND P3, PT, R10, RZ, PT ;  /* 0x000000ff0a00720c */ /* 0x000fe20003f66270 */
[C---:B------:R-:W-:Y:S01]  /*5aa0*/  VIADD R7, R0.reuse, 0x92 ;  /* 0x0000009200077836 */ /* 0x040fe20000000000 */
[----:B------:R-:W-:Y:S01]  /*5ab0*/  ISETP.GT.U32.AND P5, PT, R3, R109, PT ;  /* 0x0000006d0300720c */ /* 0x000fe20003fa4070 */
[----:B------:R-:W-:-:S02]  /*5ac0*/  VIADD R8, R0, 0x91 ;  /* 0x0000009100087836 */ /* 0x000fc40000000000 */
[--C-:B------:R-:W-:Y:S01]  /*5ad0*/  @!P6 IMAD.IADD R107, R107, 0x1, -R3.reuse ;  /* 0x000000016b6be824 */ /* 0x100fe200078e0a03 */
[----:B------:R-:W-:Y:S01]  /*5ae0*/  ISETP.GE.AND P6, PT, R6, RZ, PT ;  /* 0x000000ff0600720c */ /* 0x000fe20003fc6270 */
[----:B------:R-:W-:Y:S01]  /*5af0*/  @!P1 IMAD.IADD R110, R110, 0x1, -R3 ;  /* 0x000000016e6e9824 */ /* 0x000fe200078e0a03 */
[----:B------:R-:W-:Y:S01]  /*5b00*/  IABS R113, R7 ;  /* 0x0000000700717213 */ /* 0x000fe20000000000 */
[----:B------:R-:W-:Y:S01]  /*5b10*/  VIADD R6, R0, 0x93 ;  /* 0x0000009300067836 */ /* 0x000fe20000000000 */
[----:B------:R-:W-:Y:S01]  /*5b20*/  IABS R114, R8 ;  /* 0x0000000800727213 */ /* 0x000fe20000000000 */
[----:B------:R-:W-:Y:S01]  /*5b30*/  @!P2 IMAD.MOV R106, RZ, RZ, -R106 ;  /* 0x000000ffff6aa224 */ /* 0x000fe200078e0a6a */
[----:B------:R-:W-:Y:S01]  /*5b40*/  ISETP.GE.AND P2, PT, R4, RZ, PT ;  /* 0x000000ff0400720c */ /* 0x000fe20003f46270 */
[----:B------:R-:W-:Y:S01]  /*5b50*/  IMAD.HI.U32 R4, R2, R111, RZ ;  /* 0x0000006f02047227 */ /* 0x000fe200078e00ff */
[----:B------:R-:W-:Y:S02]  /*5b60*/  ISETP.GT.U32.AND P1, PT, R3, R110, PT ;  /* 0x0000006e0300720c */ /* 0x000fe40003f24070 */
[----:B------:R-:W-:Y:S01]  /*5b70*/  IABS R112, R6 ;  /* 0x0000000600707213 */ /* 0x000fe20000000000 */
[----:B------:R-:W-:Y:S01]  /*5b80*/  @!P3 IMAD.MOV R107, RZ, RZ, -R107 ;  /* 0x000000ffff6bb224 */ /* 0x000fe200078e0a6b */
[----:B------:R-:W-:Y:S01]  /*5b90*/  ISETP.GE.AND P3, PT, R6, RZ, PT ;  /* 0x000000ff0600720c */ /* 0x000fe20003f66270 */
[----:B------:R-:W-:Y:S01]  /*5ba0*/  @!P5 IMAD.IADD R109, R109, 0x1, -R3 ;  /* 0x000000016d6dd824 */ /* 0x000fe200078e0a03 */
[----:B------:R-:W-:Y:S01]  /*5bb0*/  ISETP.GE.AND P5, PT, R8, RZ, PT ;  /* 0x000000ff0800720c */ /* 0x000fe20003fa6270 */
[----:B------:R-:W-:-:S02]  /*5bc0*/  IMAD.MOV R8, RZ, RZ, -R4 ;  /* 0x000000ffff087224 */ /* 0x000fc400078e0a04 */
[----:B------:R-:W-:-:S04]  /*5bd0*/  IMAD.HI.U32 R6, R2, R113, RZ ;  /* 0x0000007102067227 */ /* 0x000fc800078e00ff */
[C---:B------:R-:W-:Y:S02]  /*5be0*/  IMAD R111, R3.reuse, R8, R111 ;  /* 0x00000008036f7224 */ /* 0x040fe400078e026f */
[----:B------:R-:W-:Y:S02]  /*5bf0*/  IMAD.MOV R6, RZ, RZ, -R6 ;  /* 0x000000ffff067224 */ /* 0x000fe400078e0a06 */
[----:B------:R-:W-:Y:S01]  /*5c00*/  @!P4 IMAD.MOV R109, RZ, RZ, -R109 ;  /* 0x000000ffff6dc224 */ /* 0x000fe200078e0a6d */
[C---:B------:R-:W-:Y:S01]  /*5c10*/  ISETP.GT.U32.AND P4, PT, R3.reuse, R111, PT ;  /* 0x0000006f0300720c */ /* 0x040fe20003f84070 */
[----:B------:R-:W-:Y:S02]  /*5c20*/  @!P1 IMAD.IADD R110, R110, 0x1, -R3 ;  /* 0x000000016e6e9824 */ /* 0x000fe400078e0a03 */
[----:B------:R-:W-:Y:S02]  /*5c30*/  IMAD R113, R3, R6, R113 ;  /* 0x0000000603717224 */ /* 0x000fe400078e0271 */
[----:B------:R-:W-:-:S02]  /*5c40*/  @!P6 IMAD.MOV R110, RZ, RZ, -R110 ;  /* 0x000000ffff6ee224 */ /* 0x000fc400078e0a6e */
[----:B------:R-:W-:Y:S01]  /*5c50*/  IMAD.HI.U32 R4, R2, R112, RZ ;  /* 0x0000007002047227 */ /* 0x000fe200078e00ff */
[----:B------:R-:W-:-:S03]  /*5c60*/  ISETP.GT.U32.AND P6, PT, R3, R113, PT ;  /* 0x000000710300720c */ /* 0x000fc60003fc4070 */
[----:B------:R-:W-:Y:S01]  /*5c70*/  @!P0 IMAD.MOV R108, RZ, RZ, -R108 ;  /* 0x000000ffff6c8224 */ /* 0x000fe200078e0a6c */
[----:B------:R-:W-:Y:S01]  /*5c80*/  ISETP.GE.AND P0, PT, R7, RZ, PT ;  /* 0x000000ff0700720c */ /* 0x000fe20003f06270 */
[----:B------:R-:W-:Y:S02]  /*5c90*/  IMAD.MOV R7, RZ, RZ, -R4 ;  /* 0x000000ffff077224 */ /* 0x000fe400078e0a04 */
[----:B------:R-:W-:Y:S02]  /*5ca0*/  VIADD R8, R0, 0x8f ;  /* 0x0000008f00087836 */ /* 0x000fe40000000000 */
[----:B------:R-:W-:Y:S02]  /*5cb0*/  IMAD R112, R3, R7, R112 ;  /* 0x0000000703707224 */ /* 0x000fe400078e0270 */
[--C-:B------:R-:W-:Y:S01]  /*5cc0*/  @!P4 IMAD.IADD R111, R111, 0x1, -R3.reuse ;  /* 0x000000016f6fc824 */ /* 0x100fe200078e0a03 */
[----:B------:R-:W-:Y:S01]  /*5cd0*/  IABS R116, R8 ;  /* 0x0000000800747213 */ /* 0x000fe20000000000 */
[----:B------:R-:W-:Y:S01]  /*5ce0*/  @!P6 IMAD.IADD R113, R113, 0x1, -R3 ;  /* 0x000000017171e824 */ /* 0x000fe200078e0a03 */
[C---:B------:R-:W-:Y:S01]  /*5cf0*/  ISETP.GT.U32.AND P1, PT, R3.reuse, R112, PT ;  /* 0x000000700300720c */ /* 0x040fe20003f24070 */
[----:B------:R-:W-:Y:S01]  /*5d00*/  IMAD.HI.U32 R4, R2, R114, RZ ;  /* 0x0000007202047227 */ /* 0x000fe200078e00ff */
[----:B------:R-:W-:-:S02]  /*5d10*/  ISETP.GT.U32.AND P4, PT, R3, R111, PT ;  /* 0x0000006f0300720c */ /* 0x000fc40003f84070 */
[----:B------:R-:W-:Y:S01]  /*5d20*/  ISETP.GT.U32.AND P6, PT, R3, R113, PT ;  /* 0x000000710300720c */ /* 0x000fe20003fc4070 */
[----:B------:R-:W-:Y:S02]  /*5d30*/  IMAD.MOV R4, RZ, RZ, -R4 ;  /* 0x000000ffff047224 */ /* 0x000fe400078e0a04 */
[----:B------:R-:W-:-:S04]  /*5d40*/  IMAD.HI.U32 R6, R2, R116, RZ ;  /* 0x0000007402067227 */ /* 0x000fc800078e00ff */
[----:B------:R-:W-:Y:S02]  /*5d50*/  VIADD R7, R0, 0x90 ;  /* 0x0000009000077836 */ /* 0x000fe40000000000 */
[----:B------:R-:W-:Y:S02]  /*5d60*/  IMAD R114, R3, R4, R114 ;  /* 0x0000000403727224 */ /* 0x000fe400078e0272 */
[----:B------:R-:W-:Y:S01]  /*5d70*/  IMAD.MOV R6, RZ, RZ, -R6 ;  /* 0x000000ffff067224 */ /* 0x000fe200078e0a06 */
[----:B------:R-:W-:Y:S01]  /*5d80*/  IABS R115, R7 ;  /* 0x0000000700737213 */ /* 0x000fe20000000000 */
[--C-:B------:R-:W-:Y:S02]  /*5d90*/  @!P1 IMAD.IADD R112, R112, 0x1, -R3.reuse ;  /* 0x0000000170709824 */ /* 0x100fe400078e0a03 */
[--C-:B------:R-:W-:Y:S01]  /*5da0*/  @!P4 IMAD.IADD R111, R111, 0x1, -R3.reuse ;  /* 0x000000016f6fc824 */ /* 0x100fe200078e0a03 */
[C---:B------:R-:W-:Y:S01]  /*5db0*/  ISETP.GT.U32.AND P4, PT, R3.reuse, R114, PT ;  /* 0x000000720300720c */ /* 0x040fe20003f84070 */
[C---:B------:R-:W-:Y:S01]  /*5dc0*/  IMAD R116, R3.reuse, R6, R116 ;  /* 0x0000000603747224 */ /* 0x040fe200078e0274 */
[----:B------:R-:W-:Y:S01]  /*5dd0*/  ISETP.GT.U32.AND P1, PT, R3, R112, PT ;  /* 0x000000700300720c */ /* 0x000fe20003f24070 */
[----:B------:R-:W-:-:S02]  /*5de0*/  @!P6 IMAD.IADD R113, R113, 0x1, -R3 ;  /* 0x000000017171e824 */ /* 0x000fc400078e0a03 */
[----:B------:R-:W-:Y:S01]  /*5df0*/  VIADD R9, R0, 0x8e ;  /* 0x0000008e00097836 */ /* 0x000fe20000000000 */
[----:B------:R-:W-:Y:S01]  /*5e00*/  ISETP.GT.U32.AND P6, PT, R3, R116, PT ;  /* 0x000000740300720c */ /* 0x000fe20003fc4070 */
[----:B------:R-:W-:-:S03]  /*5e10*/  IMAD.HI.U32 R4, R2, R115, RZ ;  /* 0x0000007302047227 */ /* 0x000fc600078e00ff */
[----:B------:R-:W-:Y:S01]  /*5e20*/  IABS R117, R9 ;  /* 0x0000000900757213 */ /* 0x000fe20000000000 */
[----:B------:R-:W-:Y:S02]  /*5e30*/  IMAD.MOV R4, RZ, RZ, -R4 ;  /* 0x000000ffff047224 */ /* 0x000fe400078e0a04 */
[C---:B------:R-:W-:Y:S02]  /*5e40*/  VIADD R10, R0.reuse, 0x8d ;  /* 0x0000008d000a7836 */ /* 0x040fe40000000000 */
[----:B------:R-:W-:Y:S02]  /*5e50*/  IMAD R115, R3, R4, R115 ;  /* 0x0000000403737224 */ /* 0x000fe400078e0273 */
[----:B------:R-:W-:Y:S01]  /*5e60*/  VIADD R11, R0, 0x8c ;  /* 0x0000008c000b7836 */ /* 0x000fe20000000000 */
[----:B------:R-:W-:Y:S01]  /*5e70*/  IABS R118, R10 ;  /* 0x0000000a00767213 */ /* 0x000fe20000000000 */
[----:B------:R-:W-:Y:S02]  /*5e80*/  @!P4 IMAD.IADD R114, R114, 0x1, -R3 ;  /* 0x000000017272c824 */ /* 0x000fe400078e0a03 */
[----:B------:R-:W-:Y:S01]  /*5e90*/  IMAD.HI.U32 R4, R2, R117, RZ ;  /* 0x0000007502047227 */ /* 0x000fe200078e00ff */
[----:B------:R-:W-:-:S02]  /*5ea0*/  IABS R119, R11 ;  /* 0x0000000b00777213 */ /* 0x000fc40000000000 */
[C---:B------:R-:W-:Y:S01]  /*5eb0*/  ISETP.GT.U32.AND P4, PT, R3.reuse, R114, PT ;  /* 0x000000720300720c */ /* 0x040fe20003f84070 */
[--C-:B------:R-:W-:Y:S01]  /*5ec0*/  @!P1 IMAD.IADD R112, R112, 0x1, -R3.reuse ;  /* 0x0000000170709824 */ /* 0x100fe200078e0a03 */
[C---:B------:R-:W-:Y:S01]  /*5ed0*/  ISETP.GT.U32.AND P1, PT, R3.reuse, R115, PT ;  /* 0x000000730300720c */ /* 0x040fe20003f24070 */
[----:B------:R-:W-:Y:S02]  /*5ee0*/  @!P6 IMAD.IADD R116, R116, 0x1, -R3 ;  /* 0x000000017474e824 */ /* 0x000fe400078e0a03 */
[----:B------:R-:W-:Y:S02]  /*5ef0*/  IMAD.MOV R4, RZ, RZ, -R4 ;  /* 0x000000ffff047224 */ /* 0x000fe400078e0a04 */
[----:B------:R-:W-:Y:S01]  /*5f00*/  @!P3 IMAD.MOV R112, RZ, RZ, -R112 ;  /* 0x000000ffff70b224 */ /* 0x000fe200078e0a70 */
[C---:B------:R-:W-:Y:S01]  /*5f10*/  ISETP.GT.U32.AND P3, PT, R3.reuse, R116, PT ;  /* 0x000000740300720c */ /* 0x040fe20003f64070 */
[----:B------:R-:W-:Y:S02]  /*5f20*/  IMAD R117, R3, R4, R117 ;  /* 0x0000000403757224 */ /* 0x000fe400078e0275 */
[----:B------:R-:W-:-:S04]  /*5f30*/  IMAD.HI.U32 R6, R2, R118, RZ ;  /* 0x0000007602067227 */ /* 0x000fc800078e00ff */
[----:B------:R-:W-:-:S04]  /*5f40*/  IMAD.HI.U32 R4, R2, R119, RZ ;  /* 0x0000007702047227 */ /* 0x000fc800078e00ff */
[----:B------:R-:W-:Y:S02]  /*5f50*/  IMAD.MOV R6, RZ, RZ, -R6 ;  /* 0x000000ffff067224 */ /* 0x000fe400078e0a06 */
[----:B------:R-:W-:Y:S02]  /*5f60*/  IMAD.MOV R4, RZ, RZ, -R4 ;  /* 0x000000ffff047224 */ /* 0x000fe400078e0a04 */
[C---:B------:R-:W-:Y:S02]  /*5f70*/  IMAD R118, R3.reuse, R6, R118 ;  /* 0x0000000603767224 */ /* 0x040fe400078e0276 */
[----:B------:R-:W-:Y:S01]  /*5f80*/  @!P4 IMAD.IADD R114, R114, 0x1, -R3 ;  /* 0x000000017272c824 */ /* 0x000fe200078e0a03 */
[C---:B------:R-:W-:Y:S01]  /*5f90*/  ISETP.GT.U32.AND P4, PT, R3.reuse, R117, PT ;  /* 0x000000750300720c */ /* 0x040fe20003f84070 */
[C---:B------:R-:W-:Y:S02]  /*5fa0*/  IMAD R119, R3.reuse, R4, R119 ;  /* 0x0000000403777224 */ /* 0x040fe400078e0277 */
[----:B------:R-:W-:Y:S01]  /*5fb0*/  @!P5 IMAD.MOV R114, RZ, RZ, -R114 ;  /* 0x000000ffff72d224 */ /* 0x000fe200078e0a72 */
[C---:B------:R-:W-:Y:S01]  /*5fc0*/  ISETP.GT.U32.AND P5, PT, R3.reuse, R118, PT ;  /* 0x000000760300720c */ /* 0x040fe20003fa4070 */
[----:B------:R-:W-:Y:S01]  /*5fd0*/  @!P3 IMAD.IADD R116, R116, 0x1, -R3 ;  /* 0x000000017474b824 */ /* 0x000fe200078e0a03 */
[----:B------:R-:W-:Y:S01]  /*5fe0*/  ISETP.GT.U32.AND P3, PT, R3, R119, PT ;  /* 0x000000770300720c */ /* 0x000fe20003f64070 */
[----:B------:R-:W-:Y:S01]  /*5ff0*/  @!P2 IMAD.MOV R111, RZ, RZ, -R111 ;  /* 0x000000ffff6fa224 */ /* 0x000fe200078e0a6f */
[----:B------:R-:W-:Y:S01]  /*6000*/  ISETP.GE.AND P2, PT, R7, RZ, PT ;  /* 0x000000ff0700720c */ /* 0x000fe20003f46270 */
[----:B------:R-:W-:Y:S01]  /*6010*/  @!P1 IMAD.IADD R115, R115, 0x1, -R3 ;  /* 0x0000000173739824 */ /* 0x000fe200078e0a03 */
[----:B------:R-:W-:Y:S01]  /*6020*/  ISETP.GE.AND P1, PT, R8, RZ, PT ;  /* 0x000000ff0800720c */ /* 0x000fe20003f26270 */
[----:B------:R-:W-:-:S02]  /*6030*/  VIADD R7, R0, 0x8b ;  /* 0x0000008b00077836 */ /* 0x000fc40000000000 */
[----:B------:R-:W-:Y:S01]  /*6040*/  VIADD R8, R0, 0x8a ;  /* 0x0000008a00087836 */ /* 0x000fe20000000000 */
[----:B------:R-:W-:Y:S01]  /*6050*/  ISETP.GT.U32.AND P6, PT, R3, R115, PT ;  /* 0x000000730300720c */ /* 0x000fe20003fc4070 */
[--C-:B------:R-:W-:Y:S01]  /*6060*/  @!P4 IMAD.IADD R117, R117, 0x1, -R3.reuse ;  /* 0x000000017575c824 */ /* 0x100fe200078e0a03 */
[----:B------:R-:W-:Y:S01]  /*6070*/  IABS R120, R7 ;  /* 0x0000000700787213 */ /* 0x000fe20000000000 */
[--C-:B------:R-:W-:Y:S01]  /*6080*/  @!P5 IMAD.IADD R118, R118, 0x1, -R3.reuse ;  /* 0x000000017676d824 */ /* 0x100fe200078e0a03 */
[----:B------:R-:W-:Y:S01]  /*6090*/  IABS R121, R8 ;  /* 0x0000000800797213 */ /* 0x000fe20000000000 */
[----:B------:R-:W-:Y:S01]  /*60a0*/  @!P3 IMAD.IADD R119, R119, 0x1, -R3 ;  /* 0x000000017777b824 */ /* 0x000fe200078e0a03 */
[----:B------:R-:W-:Y:S01]  /*60b0*/  ISETP.GT.U32.AND P5, PT, R3, R117, PT ;  /* 0x000000750300720c */ /* 0x000fe20003fa4070 */
[----:B------:R-:W-:Y:S01]  /*60c0*/  IMAD.HI.U32 R4, R2, R120, RZ ;  /* 0x0000007802047227 */ /* 0x000fe200078e00ff */
[----:B------:R-:W-:Y:S02]  /*60d0*/  ISETP.GE.AND P4, PT, R11, RZ, PT ;  /* 0x000000ff0b00720c */ /* 0x000fe40003f86270 */
[----:B------:R-:W-:Y:S01]  /*60e0*/  ISETP.GT.U32.AND P3, PT, R3, R119, PT ;  /* 0x000000770300720c */ /* 0x000fe20003f64070 */
[----:B------:R-:W-:-:S02]  /*60f0*/  IMAD.MOV R6, RZ, RZ, -R4 ;  /* 0x000000ffff067224 */ /* 0x000fc400078e0a04 */
[----:B------:R-:W-:-:S04]  /*6100*/  IMAD.HI.U32 R4, R2, R121, RZ ;  /* 0x0000007902047227 */ /* 0x000fc800078e00ff */
[----:B------:R-:W-:Y:S01]  /*6110*/  @!P6 IMAD.IADD R115, R115, 0x1, -R3 ;  /* 0x000000017373e824 */ /* 0x000fe200078e0a03 */
[----:B------:R-:W-:Y:S01]  /*6120*/  ISETP.GE.AND P6, PT, R10, RZ, PT ;  /* 0x000000ff0a00720c */ /* 0x000fe20003fc6270 */
[C---:B------:R-:W-:Y:S02]  /*6130*/  IMAD R120, R3.reuse, R6, R120 ;  /* 0x0000000603787224 */ /* 0x040fe400078e0278 */
[----:B------:R-:W-:Y:S02]  /*6140*/  IMAD.MOV R4, RZ, RZ, -R4 ;  /* 0x000000ffff047224 */ /* 0x000fe400078e0a04 */
[----:B------:R-:W-:Y:S01]  /*6150*/  @!P2 IMAD.MOV R115, RZ, RZ, -R115 ;  /* 0x000000ffff73a224 */ /* 0x000fe200078e0a73 */
[----:B------:R-:W-:Y:S01]  /*6160*/  ISETP.GT.U32.AND P2, PT, R3, R118, PT ;  /* 0x000000760300720c */ /* 0x000fe20003f44070 */
[----:B------:R-:W-:Y:S01]  /*6170*/  @!P5 IMAD.IADD R117, R117, 0x1, -R3 ;  /* 0x000000017575d824 */ /* 0x000fe200078e0a03 */
[C---:B------:R-:W-:Y:S01]  /*6180*/  ISETP.GT.U32.AND P5, PT, R3.reuse, R120, PT ;  /* 0x000000780300720c */ /* 0x040fe20003fa4070 */
[----:B------:R-:W-:-:S02]  /*6190*/  IMAD R121, R3, R4, R121 ;  /* 0x0000000403797224 */ /* 0x000fc400078e0279 */
[----:B------:R-:W-:Y:S01]  /*61a0*/  @!P0 IMAD.MOV R113, RZ, RZ, -R113 ;  /* 0x000000ffff718224 */ /* 0x000fe200078e0a71 */
[----:B------:R-:W-:Y:S01]  /*61b0*/  ISETP.GE.AND P0, PT, R9, RZ, PT ;  /* 0x000000ff0900720c */ /* 0x000fe20003f06270 */
[C---:B------:R-:W-:Y:S02]  /*61c0*/  VIADD R10, R0.reuse, 0x88 ;  /* 0x00000088000a7836 */ /* 0x040fe40000000000 */
[--C-:B------:R-:W-:Y:S01]  /*61d0*/  @!P3 IMAD.IADD R119, R119, 0x1, -R3.reuse ;  /* 0x000000017777b824 */ /* 0x100fe200078e0a03 */
[----:B------:R-:W-:Y:S01]  /*61e0*/  ISETP.GT.U32.AND P3, PT, R3, R121, PT ;  /* 0x000000790300720c */ /* 0x000fe20003f64070 */
[----:B------:R-:W-:Y:S01]  /*61f0*/  VIADD R9, R0, 0x89 ;  /* 0x0000008900097836 */ /* 0x000fe20000000000 */
[----:B------:R-:W-:Y:S01]  /*6200*/  IABS R123, R10 ;  /* 0x0000000a007b7213 */ /* 0x000fe20000000000 */
[----:B------:R-:W-:Y:S01]  /*6210*/  @!P2 IMAD.IADD R118, R118, 0x1, -R3 ;  /* 0x000000017676a824 */ /* 0x000fe200078e0a03 */
[----:B------:R-:W-:Y:S01]  /*6220*/  ISETP.GE.AND P2, PT, R7, RZ, PT ;  /* 0x000000ff0700720c */ /* 0x000fe20003f46270 */
[----:B------:R-:W-:Y:S01]  /*6230*/  VIADD R7, R0, 0x87 ;  /* 0x0000008700077836 */ /* 0x000fe20000000000 */
[----:B------:R-:W-:Y:S01]  /*6240*/  IABS R122, R9 ;  /* 0x00000009007a7213 */ /* 0x000fe20000000000 */
[----:B------:R-:W-:-:S03]  /*6250*/  IMAD.HI.U32 R6, R2, R123, RZ ;  /* 0x0000007b02067227 */ /* 0x000fc600078e00ff */
[----:B------:R-:W-:Y:S01]  /*6260*/  IABS R124, R7 ;  /* 0x00000007007c7213 */ /* 0x000fe20000000000 */
[----:B------:R-:W-:Y:S01]  /*6270*/  @!P5 IMAD.IADD R120, R120, 0x1, -R3 ;  /* 0x000000017878d824 */ /* 0x000fe200078e0a03 */
[----:B------:R-:W-:Y:S01]  /*6280*/  ISETP.GE.AND P5, PT, R8, RZ, PT ;  /* 0x000000ff0800720c */ /* 0x000fe20003fa6270 */
[----:B------:R-:W-:-:S04]  /*6290*/  IMAD.HI.U32 R4, R2, R122, RZ ;  /* 0x0000007a02047227 */ /* 0x000fc800078e00ff */
[----:B------:R-:W-:Y:S02]  /*62a0*/  IMAD.MOV R6, RZ, RZ, -R6 ;  /* 0x000000ffff067224 */ /* 0x000fe400078e0a06 */
[----:B------:R-:W-:Y:S02]  /*62b0*/  VIADD R8, R0, 0x86 ;  /* 0x0000008600087836 */ /* 0x000fe40000000000 */
[----:B------:R-:W-:Y:S01]  /*62c0*/  @!P3 IMAD.IADD R121, R121, 0x1, -R3 ;  /* 0x000000017979b824 */ /* 0x000fe200078e0a03 */
[C---:B------:R-:W-:Y:S01]  /*62d0*/  ISETP.GT.U32.AND P3, PT, R3.reuse, R120, PT ;  /* 0x000000780300720c */ /* 0x040fe20003f64070 */
[----:B------:R-:W-:Y:S01]  /*62e0*/  IMAD.MOV R4, RZ, RZ, -R4 ;  /* 0x000000ffff047224 */ /* 0x000fe200078e0a04 */
[----:B------:R-:W-:Y:S01]  /*62f0*/  IABS R125, R8 ;  /* 0x00000008007d7213 */ /* 0x000fe20000000000 */
[C---:B------:R-:W-:Y:S02]  /*6300*/  IMAD R123, R3.reuse, R6, R123 ;  /* 0x00000006037b7224 */ /* 0x040fe400078e027b */
[----:B------:R-:W-:Y:S01]  /*6310*/  @!P1 IMAD.MOV R116, RZ, RZ, -R116 ;  /* 0x000000ffff749224 */ /* 0x000fe200078e0a74 */
[C---:B------:R-:W-:Y:S01]  /*6320*/  ISETP.GT.U32.AND P1, PT, R3.reuse, R121, PT ;  /* 0x000000790300720c */ /* 0x040fe20003f24070 */
[----:B------:R-:W-:-:S02]  /*6330*/  IMAD R122, R3, R4, R122 ;  /* 0x00000004037a7224 */ /* 0x000fc400078e027a */
[----:B------:R-:W-:-:S04]  /*6340*/  IMAD.HI.U32 R4, R2, R124, RZ ;  /* 0x0000007c02047227 */ /* 0x000fc800078e00ff */
[----:B------:R-:W-:Y:S01]  /*6350*/  @!P6 IMAD.MOV R118, RZ, RZ, -R118 ;  /* 0x000000ffff76e224 */ /* 0x000fe200078e0a76 */
[----:B------:R-:W-:Y:S01]  /*6360*/  ISETP.GT.U32.AND P6, PT, R3, R123, PT ;  /* 0x0000007b0300720c */ /* 0x000fe20003fc4070 */
[----:B------:R-:W-:-:S04]  /*6370*/  IMAD.HI.U32 R6, R2, R125, RZ ;  /* 0x0000007d02067227 */ /* 0x000fc800078e00ff */
[----:B------:R-:W-:Y:S02]  /*6380*/  IMAD.MOV R4, RZ, RZ, -R4 ;  /* 0x000000ffff047224 */ /* 0x000fe400078e0a04 */
[----:B------:R-:W-:Y:S01]  /*6390*/  @!P3 IMAD.IADD R120, R120, 0x1, -R3 ;  /* 0x000000017878b824 */ /* 0x000fe200078e0a03 */
[----:B------:R-:W-:Y:S01]  /*63a0*/  ISETP.GE.AND P3, PT, R10, RZ, PT ;  /* 0x000000ff0a00720c */ /* 0x000fe20003f66270 */
[----:B------:R-:W-:Y:S02]  /*63b0*/  IMAD.MOV R6, RZ, RZ, -R6 ;  /* 0x000000ffff067224 */ /* 0x000fe400078e0a06 */
[C---:B------:R-:W-:Y:S02]  /*63c0*/  IMAD R124, R3.reuse, R4, R124 ;  /* 0x00000004037c7224 */ /* 0x040fe400078e027c */
[----:B------:R-:W-:Y:S01]  /*63d0*/  @!P0 IMAD.MOV R117, RZ, RZ, -R117 ;  /* 0x000000ffff758224 */ /* 0x000fe200078e0a75 */
[----:B------:R-:W-:Y:S01]  /*63e0*/  ISETP.GT.U32.AND P0, PT, R3, R122, PT ;  /* 0x0000007a0300720c */ /* 0x000fe20003f04070 */
[----:B------:R-:W-:Y:S01]  /*63f0*/  @!P1 IMAD.IADD R121, R121, 0x1, -R3 ;  /* 0x0000000179799824 */ /* 0x000fe200078e0a03 */
[----:B------:R-:W-:Y:S01]  /*6400*/  ISETP.GE.AND P1, PT, R7, RZ, PT ;  /* 0x000000ff0700720c */ /* 0x000fe20003f26270 */
[----:B------:R-:W-:-:S02]  /*6410*/  IMAD R125, R3, R6, R125 ;  /* 0x00000006037d7224 */ /* 0x000fc400078e027d */
[----:B------:R-:W-:Y:S01]  /*6420*/  @!P2 IMAD.MOV R120, RZ, RZ, -R120 ;  /* 0x000000ffff78a224 */ /* 0x000fe200078e0a78 */
[----:B------:R-:W-:Y:S01]  /*6430*/  ISETP.GT.U32.AND P2, PT, R3, R124, PT ;  /* 0x0000007c0300720c */ /* 0x000fe20003f44070 */
[----:B------:R-:W-:Y:S02]  /*6440*/  @!P6 IMAD.IADD R123, R123, 0x1, -R3 ;  /* 0x000000017b7be824 */ /* 0x000fe400078e0a03 */
[----:B------:R-:W-:Y:S01]  /*6450*/  @!P5 IMAD.MOV R121, RZ, RZ, -R121 ;  /* 0x000000ffff79d224 */ /* 0x000fe200078e0a79 */
[C---:B------:R-:W-:Y:S01]  /*6460*/  ISETP.GT.U32.AND P5, PT, R3.reuse, R125, PT ;  /* 0x0000007d0300720c */ /* 0x040fe20003fa4070 */
[----:B------:R-:W-:Y:S01]  /*6470*/  VIADD R6, R0, 0x85 ;  /* 0x0000008500067836 */ /* 0x000fe20000000000 */
[C---:B------:R-:W-:Y:S01]  /*6480*/  ISETP.GT.U32.AND P6, PT, R3.reuse, R123, PT ;  /* 0x0000007b0300720c */ /* 0x040fe20003fc4070 */
[----:B------:R-:W-:Y:S02]  /*6490*/  @!P0 IMAD.IADD R122, R122, 0x1, -R3 ;  /* 0x000000017a7a8824 */ /* 0x000fe400078e0a03 */
[----:B------:R-:W-:Y:S01]  /*64a0*/  VIADD R7, R0, 0x84 ;  /* 0x0000008400077836 */ /* 0x000fe20000000000 */
[----:B------:R-:W-:Y:S01]  /*64b0*/  IABS R126, R6 ;  /* 0x00000006007e7213 */ /* 0x000fe20000000000 */
[----:B------:R-:W-:Y:S01]  /*64c0*/  @!P4 IMAD.MOV R119, RZ, RZ, -R119 ;  /* 0x000000ffff77c224 */ /* 0x000fe200078e0a77 */
[----:B------:R-:W-:Y:S01]  /*64d0*/  ISETP.GT.U32.AND P0, PT, R3, R122, PT ;  /* 0x0000007a0300720c */ /* 0x000fe20003f04070 */
[----:B------:R-:W-:Y:S01]  /*64e0*/  @!P2 IMAD.IADD R124, R124, 0x1, -R3 ;  /* 0x000000017c7ca824 */ /* 0x000fe200078e0a03 */
[----:B------:R-:W-:Y:S01]  /*64f0*/  IABS R127, R7 ;  /* 0x00000007007f7213 */ /* 0x000fe20000000000 */
[----:B------:R-:W-:Y:S01]  /*6500*/  IMAD.HI.U32 R4, R2, R126, RZ ;  /* 0x0000007e02047227 */ /* 0x000fe200078e00ff */
[----:B------:R-:W-:-:S02]  /*6510*/  ISETP.GE.AND P4, PT, R9, RZ, PT ;  /* 0x000000ff0900720c */ /* 0x000fc40003f86270 */
[----:B------:R-:W-:Y:S01]  /*6520*/  ISETP.GT.U32.AND P2, PT, R3, R124, PT ;  /* 0x0000007c0300720c */ /* 0x000fe20003f44070 */
[--C-:B------:R-:W-:Y:S02]  /*6530*/  @!P5 IMAD.IADD R125, R125, 0x1, -R3.reuse ;  /* 0x000000017d7dd824 */ /* 0x100fe400078e0a03 */
[----:B------:R-:W-:Y:S01]  /*6540*/  @!P6 IMAD.IADD R123, R123, 0x1, -R3 ;  /* 0x000000017b7be824 */ /* 0x000fe200078e0a03 */
[----:B------:R-:W-:Y:S01]  /*6550*/  ISETP.GE.AND P6, PT, R6, RZ, PT ;  /* 0x000000ff0600720c */ /* 0x000fe20003fc6270 */
[----:B------:R-:W-:Y:S01]  /*6560*/  IMAD.HI.U32 R6, R2, R127, RZ ;  /* 0x0000007f02067227 */ /* 0x000fe200078e00ff */
[----:B------:R-:W-:-:S03]  /*6570*/  ISETP.GT.U32.AND P5, PT, R3, R125, PT ;  /* 0x0000007d0300720c */ /* 0x000fc60003fa4070 */
[----:B------:R-:W-:Y:S02]  /*6580*/  IMAD.MOV R4, RZ, RZ, -R4 ;  /* 0x000000ffff047224 */ /* 0x000fe400078e0a04 */
[----:B------:R-:W-:Y:S02]  /*6590*/  IMAD.MOV R6, RZ, RZ, -R6 ;  /* 0x000000ffff067224 */ /* 0x000fe400078e0a06 */
[C---:B------:R-:W-:Y:S02]  /*65a0*/  IMAD R126, R3.reuse, R4, R126 ;  /* 0x00000004037e7224 */ /* 0x040fe400078e027e */
[----:B------:R-:W-:Y:S01]  /*65b0*/  @!P0 IMAD.IADD R122, R122, 0x1, -R3 ;  /* 0x000000017a7a8824 */ /* 0x000fe200078e0a03 */
[----:B------:R-:W-:Y:S01]  /*65c0*/  ISETP.GE.AND P0, PT, R8, RZ, PT ;  /* 0x000000ff0800720c */ /* 0x000fe20003f06270 */
[C---:B------:R-:W-:Y:S02]  /*65d0*/  IMAD R127, R3.reuse, R6, R127 ;  /* 0x00000006037f7224 */ /* 0x040fe400078e027f */
[----:B------:R-:W-:Y:S01]  /*65e0*/  @!P2 IMAD.IADD R124, R124, 0x1, -R3 ;  /* 0x000000017c7ca824 */ /* 0x000fe200078e0a03 */
[----:B------:R-:W-:Y:S01]  /*65f0*/  ISETP.GT.U32.AND P2, PT, R3, R126, PT ;  /* 0x0000007e0300720c */ /* 0x000fe20003f44070 */
[----:B------:R-:W-:-:S02]  /*6600*/  VIADD R8, R0, 0x83 ;  /* 0x0000008300087836 */ /* 0x000fc40000000000 */
[--C-:B------:R-:W-:Y:S01]  /*6610*/  @!P5 IMAD.IADD R125, R125, 0x1, -R3.reuse ;  /* 0x000000017d7dd824 */ /* 0x100fe200078e0a03 */
[----:B------:R-:W-:Y:S01]  /*6620*/  ISETP.GT.U32.AND P5, PT, R3, R127, PT ;  /* 0x0000007f0300720c */ /* 0x000fe20003fa4070 */
[----:B------:R-:W-:Y:S01]  /*6630*/  @!P4 IMAD.MOV R122, RZ, RZ, -R122 ;  /* 0x000000ffff7ac224 */ /* 0x000fe200078e0a7a */
[----:B------:R-:W-:Y:S01]  /*6640*/  IABS R128, R8 ;  /* 0x0000000800807213 */ /* 0x000fe20000000000 */
[C---:B------:R-:W-:Y:S01]  /*6650*/  VIADD R9, R0.reuse, 0x81 ;  /* 0x0000008100097836 */ /* 0x040fe20000000000 */
[----:B------:R-:W-:Y:S01]  /*6660*/  ISETP.GE.AND P4, PT, R7, RZ, PT ;  /* 0x000000ff0700720c */ /* 0x000fe20003f86270 */
        /* <DEDUP_REMOVED lines=9> */
[----:B------:R-:W-:-:S03]  /*6700*/  IMAD.HI.U32 R4, R2, R129, RZ ;  /* 0x0000008102047227 */ /* 0x000fc600078e00ff */
[----:B------:R-:W-:Y:S01]  /*6710*/  ISETP.GT.U32.AND P2, PT, R3, R128, PT ;  /* 0x000000800300720c */ /* 0x000fe20003f44070 */
[----:B------:R-:W-:-:S04]  /*6720*/  IMAD.HI.U32 R6, R2, R130, RZ ;  /* 0x0000008202067227 */ /* 0x000fc800078e00ff */
[----:B------:R-:W-:Y:S02]  /*6730*/  IMAD.MOV R4, RZ, RZ, -R4 ;  /* 0x000000ffff047224 */ /* 0x000fe400078e0a04 */
[----:B------:R-:W-:Y:S02]  /*6740*/  VIADD R10, R0, 0x80 ;  /* 0x00000080000a7836 */ /* 0x000fe40000000000 */
[----:B------:R-:W-:Y:S02]  /*6750*/  IMAD.MOV R6, RZ, RZ, -R6 ;  /* 0x000000ffff067224 */ /* 0x000fe400078e0a06 */
[C---:B------:R-:W-:Y:S01]  /*6760*/  IMAD R129, R3.reuse, R4, R129 ;  /* 0x0000000403817224 */ /* 0x040fe200078e0281 */
[----:B------:R-:W-:Y:S01]  /*6770*/  IABS R131, R10 ;  /* 0x0000000a00837213 */ /* 0x000fe20000000000 */
[C---:B------:R-:W-:Y:S02]  /*6780*/  IMAD R130, R3.reuse, R6, R130 ;  /* 0x0000000603827224 */ /* 0x040fe400078e0282 */
[----:B------:R-:W-:Y:S01]  /*6790*/  @!P5 IMAD.IADD R126, R126, 0x1, -R3 ;  /* 0x000000017e7ed824 */ /* 0x000fe200078e0a03 */
[----:B------:R-:W-:Y:S01]  /*67a0*/  ISETP.GT.U32.AND P5, PT, R3, R129, PT ;  /* 0x000000810300720c */ /* 0x000fe20003fa4070 */
[----:B------:R-:W-:-:S04]  /*67b0*/  IMAD.HI.U32 R4, R2, R131, RZ ;  /* 0x0000008302047227 */ /* 0x000fc800078e00ff */
[----:B------:R-:W-:Y:S01]  /*67c0*/  @!P6 IMAD.MOV R126, RZ, RZ, -R126 ;  /* 0x000000ffff7ee224 */ /* 0x000fe200078e0a7e */
[C---:B------:R-:W-:Y:S01]  /*67d0*/  ISETP.GT.U32.AND P6, PT, R3.reuse, R130, PT ;  /* 0x000000820300720c */ /* 0x040fe20003fc4070 */
[----:B------:R-:W-:Y:S02]  /*67e0*/  IMAD.MOV R4, RZ, RZ, -R4 ;  /* 0x000000ffff047224 */ /* 0x000fe400078e0a04 */
[----:B------:R-:W-:Y:S02]  /*67f0*/  VIADD R11, R0, 0x7f ;  /* 0x0000007f000b7836 */ /* 0x000fe40000000000 */
[----:B------:R-:W-:Y:S02]  /*6800*/  IMAD R131, R3, R4, R131 ;  /* 0x0000000403837224 */ /* 0x000fe400078e0283 */
[----:B------:R-:W-:Y:S01]  /*6810*/  @!P5 IMAD.IADD R129, R129, 0x1, -R3 ;  /* 0x000000018181d824 */ /* 0x000fe200078e0a03 */
[----:B------:R-:W-:Y:S01]  /*6820*/  IABS R132, R11 ;  /* 0x0000000b00847213 */ /* 0x000fe20000000000 */
[----:B------:R-:W-:Y:S01]  /*6830*/  @!P3 IMAD.MOV R123, RZ, RZ, -R123 ;  /* 0x000000ffff7bb224 */ /* 0x000fe200078e0a7b */
[C---:B------:R-:W-:Y:S01]  /*6840*/  ISETP.GT.U32.AND P5, PT, R3.reuse, R131, PT ;  /* 0x000000830300720c */ /* 0x040fe20003fa4070 */
[--C-:B------:R-:W-:Y:S01]  /*6850*/  @!P2 IMAD.IADD R128, R128, 0x1, -R3.reuse ;  /* 0x000000018080a824 */ /* 0x100fe200078e0a03 */
[----:B------:R-:W-:Y:S01]  /*6860*/  ISETP.GE.AND P3, PT, R8, RZ, PT ;  /* 0x000000ff0800720c */ /* 0x000fe20003f66270 */
[----:B------:R-:W-:Y:S01]  /*6870*/  @!P6 IMAD.IADD R130, R130, 0x1, -R3 ;  /* 0x000000018282e824 */ /* 0x000fe200078e0a03 */
[C---:B------:R-:W-:Y:S01]  /*6880*/  ISETP.GT.U32.AND P6, PT, R3.reuse, R129, PT ;  /* 0x000000810300720c */ /* 0x040fe20003fc4070 */
[----:B------:R-:W-:Y:S01]  /*6890*/  IMAD.HI.U32 R6, R2, R132, RZ ;  /* 0x0000008402067227 */ /* 0x000fe200078e00ff */
[----:B------:R-:W-:-:S03]  /*68a0*/  ISETP.GT.U32.AND P2, PT, R3, R128, PT ;  /* 0x000000800300720c */ /* 0x000fc60003f44070 */
[----:B------:R-:W-:Y:S02]  /*68b0*/  IMAD.MOV R6, RZ, RZ, -R6 ;  /* 0x000000ffff067224 */ /* 0x000fe400078e0a06 */
[----:B------:R-:W-:Y:S02]  /*68c0*/  VIADD R8, R0, 0x7e ;  /* 0x0000007e00087836 */ /* 0x000fe40000000000 */
[----:B------:R-:W-:Y:S01]  /*68d0*/  @!P1 IMAD.MOV R124, RZ, RZ, -R124 ;  /* 0x000000ffff7c9224 */ /* 0x000fe200078e0a7c */
[C---:B------:R-:W-:Y:S01]  /*68e0*/  ISETP.GT.U32.AND P1, PT, R3.reuse, R127, PT ;  /* 0x0000007f0300720c */ /* 0x040fe20003f24070 */
[----:B------:R-:W-:Y:S01]  /*68f0*/  IMAD R132, R3, R6, R132 ;  /* 0x0000000603847224 */ /* 0x000fe200078e0284 */
[----:B------:R-:W-:Y:S01]  /*6900*/  IABS R133, R8 ;  /* 0x0000000800857213 */ /* 0x000fe20000000000 */
[--C-:B------:R-:W-:Y:S02]  /*6910*/  @!P5 IMAD.IADD R131, R131, 0x1, -R3.reuse ;  /* 0x000000018383d824 */ /* 0x100fe400078e0a03 */
[----:B------:R-:W-:Y:S01]  /*6920*/  @!P6 IMAD.IADD R129, R129, 0x1, -R3 ;  /* 0x000000018181e824 */ /* 0x000fe200078e0a03 */
[C---:B------:R-:W-:Y:S01]  /*6930*/  ISETP.GT.U32.AND P6, PT, R3.reuse, R132, PT ;  /* 0x000000840300720c */ /* 0x040fe20003fc4070 */
[----:B------:R-:W-:Y:S01]  /*6940*/  IMAD.HI.U32 R4, R2, R133, RZ ;  /* 0x0000008502047227 */ /* 0x000fe200078e00ff */
[----:B------:R-:W-:-:S03]  /*6950*/  ISETP.GT.U32.AND P5, PT, R3, R131, PT ;  /* 0x000000830300720c */ /* 0x000fc60003fa4070 */
[----:B------:R-:W-:Y:S02]  /*6960*/  IMAD.MOV R4, RZ, RZ, -R4 ;  /* 0x000000ffff047224 */ /* 0x000fe400078e0a04 */
[----:B------:R-:W-:Y:S01]  /*6970*/  @!P1 IMAD.IADD R127, R127, 0x1, -R3 ;  /* 0x000000017f7f9824 */ /* 0x000fe200078e0a03 */
[----:B------:R-:W-:Y:S01]  /*6980*/  ISETP.GE.AND P1, PT, R9, RZ, PT ;  /* 0x000000ff0900720c */ /* 0x000fe20003f26270 */
[C---:B------:R-:W-:Y:S02]  /*6990*/  VIADD R12, R0.reuse, 0x7b ;  /* 0x0000007b000c7836 */ /* 0x040fe40000000000 */
[----:B------:R-:W-:Y:S02]  /*69a0*/  VIADD R9, R0, 0x7d ;  /* 0x0000007d00097836 */ /* 0x000fe40000000000 */
[----:B------:R-:W-:Y:S01]  /*69b0*/  IMAD R133, R3, R4, R133 ;  /* 0x0000000403857224 */ /* 0x000fe200078e0285 */
[----:B------:R-:W-:Y:S01]  /*69c0*/  IABS R136, R12 ;  /* 0x0000000c00887213 */ /* 0x000fe20000000000 */
[--C-:B------:R-:W-:Y:S01]  /*69d0*/  @!P2 IMAD.IADD R128, R128, 0x1, -R3.reuse ;  /* 0x000000018080a824 */ /* 0x100fe200078e0a03 */
[----:B------:R-:W-:Y:S01]  /*69e0*/  ISETP.GE.AND P2, PT, R10, RZ, PT ;  /* 0x000000ff0a00720c */ /* 0x000fe20003f46270 */
[--C-:B------:R-:W-:Y:S01]  /*69f0*/  @!P6 IMAD.IADD R132, R132, 0x1, -R3.reuse ;  /* 0x000000018484e824 */ /* 0x100fe200078e0a03 */
[----:B------:R-:W-:Y:S01]  /*6a00*/  IABS R134, R9 ;  /* 0x0000000900867213 */ /* 0x000fe20000000000 */
[----:B------:R-:W-:Y:S01]  /*6a10*/  VIADD R10, R0, 0x7c ;  /* 0x0000007c000a7836 */ /* 0x000fe20000000000 */
[----:B------:R-:W-:Y:S01]  /*6a20*/  ISETP.GE.AND P6, PT, R8, RZ, PT ;  /* 0x000000ff0800720c */ /* 0x000fe20003fc6270 */
[----:B------:R-:W-:Y:S01]  /*6a30*/  @!P5 IMAD.IADD R131, R131, 0x1, -R3 ;  /* 0x000000018383d824 */ /* 0x000fe200078e0a03 */
[----:B------:R-:W-:Y:S01]  /*6a40*/  ISETP.GT.U32.AND P5, PT, R3, R133, PT ;  /* 0x000000850300720c */ /* 0x000fe20003fa4070 */
[----:B------:R-:W-:Y:S01]  /*6a50*/  @!P0 IMAD.MOV R125, RZ, RZ, -R125 ;  /* 0x000000ffff7d8224 */ /* 0x000fe200078e0a7d */
[----:B------:R-:W-:Y:S01]  /*6a60*/  ISETP.GE.AND P0, PT, R7, RZ, PT ;  /* 0x000000ff0700720c */ /* 0x000fe20003f06270 */
[----:B------:R-:W-:Y:S01]  /*6a70*/  @!P3 IMAD.MOV R128, RZ, RZ, -R128 ;  /* 0x000000ffff80b224 */ /* 0x000fe200078e0a80 */
[C---:B------:R-:W-:Y:S01]  /*6a80*/  ISETP.GT.U32.AND P3, PT, R3.reuse, R132, PT ;  /* 0x000000840300720c */ /* 0x040fe20003f64070 */
[----:B------:R-:W-:Y:S01]  /*6a90*/  @!P4 IMAD.MOV R127, RZ, RZ, -R127 ;  /* 0x000000ffff7fc224 */ /* 0x000fe200078e0a7f */
[----:B------:R-:W-:Y:S01]  /*6aa0*/  ISETP.GT.U32.AND P4, PT, R3, R130, PT ;  /* 0x000000820300720c */ /* 0x000fe20003f84070 */
[----:B------:R-:W-:Y:S01]  /*6ab0*/  IMAD.HI.U32 R7, R2, R136, RZ ;  /* 0x0000008802077227 */ /* 0x000fe200078e00ff */
[----:B------:R-:W-:-:S03]  /*6ac0*/  IABS R135, R10 ;  /* 0x0000000a00877213 */ /* 0x000fc60000000000 */
[----:B------:R-:W-:-:S04]  /*6ad0*/  IMAD.HI.U32 R4, R2, R134, RZ ;  /* 0x0000008602047227 */ /* 0x000fc800078e00ff */
[----:B------:R-:W-:Y:S02]  /*6ae0*/  IMAD.MOV R7, RZ, RZ, -R7 ;  /* 0x000000ffff077224 */ /* 0x000fe400078e0a07 */
[----:B------:R-:W-:-:S04]  /*6af0*/  IMAD.HI.U32 R6, R2, R135, RZ ;  /* 0x0000008702067227 */ /* 0x000fc800078e00ff */
[----:B------:R-:W-:Y:S02]  /*6b00*/  IMAD.MOV R4, RZ, RZ, -R4 ;  /* 0x000000ffff047224 */ /* 0x000fe400078e0a04 */
[C---:B------:R-:W-:Y:S02]  /*6b10*/  IMAD R136, R3.reuse, R7, R136 ;  /* 0x0000000703887224 */ /* 0x040fe400078e0288 */
[----:B------:R-:W-:Y:S02]  /*6b20*/  IMAD.MOV R6, RZ, RZ, -R6 ;  /* 0x000000ffff067224 */ /* 0x000fe400078e0a06 */
[----:B------:R-:W-:Y:S02]  /*6b30*/  IMAD R134, R3, R4, R134 ;  /* 0x0000000403867224 */ /* 0x000fe400078e0286 */
[----:B------:R-:W-:Y:S02]  /*6b40*/  VIADD R8, R0, 0x7a ;  /* 0x0000007a00087836 */ /* 0x000fe40000000000 */
[--C-:B------:R-:W-:Y:S01]  /*6b50*/  @!P5 IMAD.IADD R133, R133, 0x1, -R3.reuse ;  /* 0x000000018585d824 */ /* 0x100fe200078e0a03 */
[C---:B------:R-:W-:Y:S01]  /*6b60*/  ISETP.GT.U32.AND P5, PT, R3.reuse, R134, PT ;  /* 0x000000860300720c */ /* 0x040fe20003fa4070 */
[--C-:B------:R-:W-:Y:S01]  /*6b70*/  @!P3 IMAD.IADD R132, R132, 0x1, -R3.reuse ;  /* 0x000000018484b824 */ /* 0x100fe200078e0a03 */
[C---:B------:R-:W-:Y:S01]  /*6b80*/  ISETP.GT.U32.AND P3, PT, R3.reuse, R136, PT ;  /* 0x000000880300720c */ /* 0x040fe20003f64070 */
[----:B------:R-:W-:Y:S01]  /*6b90*/  @!P4 IMAD.IADD R130, R130, 0x1, -R3 ;  /* 0x000000018282c824 */ /* 0x000fe200078e0a03 */
[----:B------:R-:W-:Y:S01]  /*6ba0*/  IABS R137, R8 ;  /* 0x0000000800897213 */ /* 0x000fe20000000000 */
[----:B------:R-:W-:Y:S01]  /*6bb0*/  IMAD R135, R3, R6, R135 ;  /* 0x0000000603877224 */ /* 0x000fe200078e0287 */
[----:B------:R-:W-:Y:S01]  /*6bc0*/  ISETP.GE.AND P4, PT, R11, RZ, PT ;  /* 0x000000ff0b00720c */ /* 0x000fe20003f86270 */
[----:B------:R-:W-:Y:S01]  /*6bd0*/  @!P0 IMAD.MOV R129, RZ, RZ, -R129 ;  /* 0x000000ffff818224 */ /* 0x000fe200078e0a81 */
[C---:B------:R-:W-:Y:S01]  /*6be0*/  ISETP.GT.U32.AND P0, PT, R3.reuse, R133, PT ;  /* 0x000000850300720c */ /* 0x040fe20003f04070 */
[----:B------:R-:W-:Y:S01]  /*6bf0*/  @!P1 IMAD.MOV R130, RZ, RZ, -R130 ;  /* 0x000000ffff829224 */ /* 0x000fe200078e0a82 */
[----:B------:R-:W-:Y:S01]  /*6c00*/  ISETP.GT.U32.AND P1, PT, R3, R135, PT ;  /* 0x000000870300720c */ /* 0x000fe20003f24070 */
[----:B------:R-:W-:-:S04]  /*6c10*/  IMAD.HI.U32 R4, R2, R137, RZ ;  /* 0x0000008902047227 */ /* 0x000fc800078e00ff */
[----:B------:R-:W-:Y:S02]  /*6c20*/  IMAD.MOV R6, RZ, RZ, -R4 ;  /* 0x000000ffff067224 */ /* 0x000fe400078e0a04 */
[--C-:B------:R-:W-:Y:S02]  /*6c30*/  @!P3 IMAD.IADD R136, R136, 0x1, -R3.reuse ;  /* 0x000000018888b824 */ /* 0x100fe400078e0a03 */
[----:B------:R-:W-:Y:S02]  /*6c40*/  VIADD R7, R0, 0x79 ;  /* 0x0000007900077836 */ /* 0x000fe40000000000 */
[--C-:B------:R-:W-:Y:S01]  /*6c50*/  @!P0 IMAD.IADD R133, R133, 0x1, -R3.reuse ;  /* 0x0000000185858824 */ /* 0x100fe200078e0a03 */
[C---:B------:R-:W-:Y:S01]  /*6c60*/  ISETP.GT.U32.AND P3, PT, R3.reuse, R136, PT ;  /* 0x000000880300720c */ /* 0x040fe20003f64070 */
[----:B------:R-:W-:Y:S01]  /*6c70*/  @!P5 IMAD.IADD R134, R134, 0x1, -R3 ;  /* 0x000000018686d824 */ /* 0x000fe200078e0a03 */
[----:B------:R-:W-:Y:S01]  /*6c80*/  IABS R138, R7 ;  /* 0x00000007008a7213 */ /* 0x000fe20000000000 */
[----:B------:R-:W-:Y:S01]  /*6c90*/  IMAD R137, R3, R6, R137 ;  /* 0x0000000603897224 */ /* 0x000fe200078e0289 */
[----:B------:R-:W-:Y:S01]  /*6ca0*/  ISETP.GE.AND P0, PT, R10, RZ, PT ;  /* 0x000000ff0a00720c */ /* 0x000fe20003f06270 */
[----:B------:R-:W-:Y:S01]  /*6cb0*/  @!P1 IMAD.IADD R135, R135, 0x1, -R3 ;  /* 0x0000000187879824 */ /* 0x000fe200078e0a03 */
[C---:B------:R-:W-:Y:S01]  /*6cc0*/  ISETP.GT.U32.AND P1, PT, R3.reuse, R134, PT ;  /* 0x000000860300720c */ /* 0x040fe20003f24070 */
[----:B------:R-:W-:Y:S01]  /*6cd0*/  @!P6 IMAD.MOV R133, RZ, RZ, -R133 ;  /* 0x000000ffff85e224 */ /* 0x000fe200078e0a85 */
[----:B------:R-:W-:Y:S01]  /*6ce0*/  ISETP.GT.U32.AND P6, PT, R3, R137, PT ;  /* 0x000000890300720c */ /* 0x000fe20003fc4070 */
[----:B------:R-:W-:Y:S01]  /*6cf0*/  @!P2 IMAD.MOV R131, RZ, RZ, -R131 ;  /* 0x000000ffff83a224 */ /* 0x000fe200078e0a83 */
[----:B------:R-:W-:Y:S01]  /*6d00*/  ISETP.GE.AND P2, PT, R9, RZ, PT ;  /* 0x000000ff0900720c */ /* 0x000fe20003f46270 */
[----:B------:R-:W-:Y:S01]  /*6d10*/  @!P4 IMAD.MOV R132, RZ, RZ, -R132 ;  /* 0x000000ffff84c224 */ /* 0x000fe200078e0a84 */
[----:B------:R-:W-:Y:S01]  /*6d20*/  ISETP.GT.U32.AND P4, PT, R3, R135, PT ;  /* 0x000000870300720c */ /* 0x000fe20003f84070 */
[----:B------:R-:W-:Y:S01]  /*6d30*/  VIADD R9, R0, 0x78 ;  /* 0x0000007800097836 */ /* 0x000fe20000000000 */
[----:B------:R-:W-:Y:S01]  /*6d40*/  ISETP.GE.AND P5, PT, R12, RZ, PT ;  /* 0x000000ff0c00720c */ /* 0x000fe20003fa6270 */
[----:B------:R-:W-:-:S03]  /*6d50*/  IMAD.HI.U32 R4, R2, R138, RZ ;  /* 0x0000008a02047227 */ /* 0x000fc600078e00ff */
[----:B------:R-:W-:Y:S01]  /*6d60*/  IABS R139, R9 ;  /* 0x00000009008b7213 */ /* 0x000fe20000000000 */
[----:B------:R-:W-:Y:S02]  /*6d70*/  IMAD.MOV R4, RZ, RZ, -R4 ;  /* 0x000000ffff047224 */ /* 0x000fe400078e0a04 */
[--C-:B------:R-:W-:Y:S01]  /*6d80*/  @!P3 IMAD.IADD R136, R136, 0x1, -R3.reuse ;  /* 0x000000018888b824 */ /* 0x100fe200078e0a03 */
[----:B------:R-:W-:Y:S01]  /*6d90*/  ISETP.GE.AND P3, PT, R7, RZ, PT ;  /* 0x000000ff0700720c */ /* 0x000fe20003f66270 */
[----:B------:R-:W-:Y:S02]  /*6da0*/  IMAD R138, R3, R4, R138 ;  /* 0x00000004038a7224 */ /* 0x000fe400078e028a */
[--C-:B------:R-:W-:Y:S01]  /*6db0*/  @!P1 IMAD.IADD R134, R134, 0x1, -R3.reuse ;  /* 0x0000000186869824 */ /* 0x100fe200078e0a03 */
[----:B------:R-:W-:Y:S01]  /*6dc0*/  ISETP.GE.AND P1, PT, R8, RZ, PT ;  /* 0x000000ff0800720c */ /* 0x000fe20003f26270 */
        /* <DEDUP_REMOVED lines=14> */
[----:B------:R-:W-:Y:S02]  /*6eb0*/  IMAD.MOV R4, RZ, RZ, -R4 ;  /* 0x000000ffff047224 */ /* 0x000fe400078e0a04 */
[--C-:B------:R-:W-:Y:S02]  /*6ec0*/  @!P4 IMAD.IADD R138, R138, 0x1, -R3.reuse ;  /* 0x000000018a8ac824 */ /* 0x100fe400078e0a03 */
[----:B------:R-:W-:Y:S02]  /*6ed0*/  @!P2 IMAD.IADD R137, R137, 0x1, -R3 ;  /* 0x000000018989a824 */ /* 0x000fe400078e0a03 */
[C---:B------:R-:W-:Y:S01]  /*6ee0*/  IMAD R141, R3.reuse, R4, R141 ;  /* 0x00000004038d7224 */ /* 0x040fe200078e028d */
[C---:B------:R-:W-:Y:S01]  /*6ef0*/  ISETP.GT.U32.AND P4, PT, R3.reuse, R138, PT ;  /* 0x0000008a0300720c */ /* 0x040fe20003f84070 */
[----:B------:R-:W-:Y:S02]  /*6f00*/  @!P1 IMAD.MOV R137, RZ, RZ, -R137 ;  /* 0x000000ffff899224 */ /* 0x000fe400078e0a89 */
[----:B------:R-:W-:Y:S01]  /*6f10*/  IMAD.HI.U32 R6, R2, R140, RZ ;  /* 0x0000008c02067227 */ /* 0x000fe200078e00ff */
[----:B------:R-:W-:-:S03]  /*6f20*/  ISETP.GT.U32.AND P1, PT, R3, R141, PT ;  /* 0x0000008d0300720c */ /* 0x000fc60003f24070 */
[----:B------:R-:W-:Y:S02]  /*6f30*/  IMAD.MOV R6, RZ, RZ, -R6 ;  /* 0x000000ffff067224 */ /* 0x000fe400078e0a06 */
[----:B------:R-:W-:Y:S02]  /*6f40*/  VIADD R8, R0, 0x74 ;  /* 0x0000007400087836 */ /* 0x000fe40000000000 */
[C---:B------:R-:W-:Y:S02]  /*6f50*/  IMAD R140, R3.reuse, R6, R140 ;  /* 0x00000006038c7224 */ /* 0x040fe400078e028c */
[--C-:B------:R-:W-:Y:S01]  /*6f60*/  @!P4 IMAD.IADD R138, R138, 0x1, -R3.reuse ;  /* 0x000000018a8ac824 */ /* 0x100fe200078e0a03 */
[----:B------:R-:W-:Y:S01]  /*6f70*/  IABS R143, R8 ;  /* 0x00000008008f7213 */ /* 0x000fe20000000000 */
[C---:B------:R-:W-:Y:S01]  /*6f80*/  VIADD R6, R0.reuse, 0x75 ;  /* 0x0000007500067836 */ /* 0x040fe20000000000 */
[----:B------:R-:W-:Y:S01]  /*6f90*/  ISETP.GT.U32.AND P2, PT, R3, R140, PT ;  /* 0x0000008c0300720c */ /* 0x000fe20003f44070 */
[----:B------:R-:W-:Y:S01]  /*6fa0*/  @!P1 IMAD.IADD R141, R141, 0x1, -R3 ;  /* 0x000000018d8d9824 */ /* 0x000fe200078e0a03 */
[----:B------:R-:W-:Y:S01]  /*6fb0*/  ISETP.GE.AND P4, PT, R7, RZ, PT ;  /* 0x000000ff0700720c */ /* 0x000fe20003f86270 */
[----:B------:R-:W-:Y:S01]  /*6fc0*/  @!P0 IMAD.MOV R135, RZ, RZ, -R135 ;  /* 0x000000ffff878224 */ /* 0x000fe200078e0a87 */
[C---:B------:R-:W-:Y:S01]  /*6fd0*/  ISETP.GT.U32.AND P0, PT, R3.reuse, R139, PT ;  /* 0x0000008b0300720c */ /* 0x040fe20003f04070 */
[----:B------:R-:W-:Y:S01]  /*6fe0*/  @!P3 IMAD.MOV R138, RZ, RZ, -R138 ;  /* 0x000000ffff8ab224 */ /* 0x000fe200078e0a8a */
[----:B------:R-:W-:Y:S01]  /*6ff0*/  IABS R142, R6 ;  /* 0x00000006008e7213 */ /* 0x000fe20000000000 */
[----:B------:R-:W-:Y:S01]  /*7000*/  VIADD R9, R0, 0x73 ;  /* 0x0000007300097836 */ /* 0x000fe20000000000 */
[----:B------:R-:W-:Y:S01]  /*7010*/  ISETP.GE.AND P3, PT, R6, RZ, PT ;  /* 0x000000ff0600720c */ /* 0x000fe20003f66270 */
[----:B------:R-:W-:Y:S01]  /*7020*/  IMAD.HI.U32 R6, R2, R143, RZ ;  /* 0x0000008f02067227 */ /* 0x000fe200078e00ff */
[----:B------:R-:W-:-:S02]  /*7030*/  ISETP.GT.U32.AND P1, PT, R3, R141, PT ;  /* 0x0000008d0300720c */ /* 0x000fc40003f24070 */
[----:B------:R-:W-:Y:S01]  /*7040*/  IABS R144, R9 ;  /* 0x0000000900907213 */ /* 0x000fe20000000000 */
[----:B------:R-:W-:Y:S02]  /*7050*/  IMAD.MOV R6, RZ, RZ, -R6 ;  /* 0x000000ffff067224 */ /* 0x000fe400078e0a06 */
[----:B------:R-:W-:Y:S02]  /*7060*/  @!P2 IMAD.IADD R140, R140, 0x1, -R3 ;  /* 0x000000018c8ca824 */ /* 0x000fe400078e0a03 */
[----:B------:R-:W-:Y:S02]  /*7070*/  IMAD R143, R3, R6, R143 ;  /* 0x00000006038f7224 */ /* 0x000fe400078e028f */
[----:B------:R-:W-:Y:S01]  /*7080*/  @!P0 IMAD.IADD R139, R139, 0x1, -R3 ;  /* 0x000000018b8b8824 */ /* 0x000fe200078e0a03 */
[----:B------:R-:W-:Y:S01]  /*7090*/  ISETP.GT.U32.AND P2, PT, R3, R140, PT ;  /* 0x0000008c0300720c */ /* 0x000fe20003f44070 */
[----:B------:R-:W-:-:S03]  /*70a0*/  IMAD.HI.U32 R4, R2, R142, RZ ;  /* 0x0000008e02047227 */ /* 0x000fc600078e00ff */
[----:B------:R-:W-:Y:S01]  /*70b0*/  ISETP.GT.U32.AND P0, PT, R3, R139, PT ;  /* 0x0000008b0300720c */ /* 0x000fe20003f04070 */
[----:B------:R-:W-:Y:S01]  /*70c0*/  @!P1 IMAD.IADD R141, R141, 0x1, -R3 ;  /* 0x000000018d8d9824 */ /* 0x000fe200078e0a03 */
[----:B------:R-:W-:Y:S01]  /*70d0*/  ISETP.GT.U32.AND P1, PT, R3, R143, PT ;  /* 0x0000008f0300720c */ /* 0x000fe20003f24070 */
[----:B------:R-:W-:Y:S01]  /*70e0*/  @!P5 IMAD.MOV R136, RZ, RZ, -R136 ;  /* 0x000000ffff88d224 */ /* 0x000fe200078e0a88 */
[----:B------:R-:W-:Y:S01]  /*70f0*/  ISETP.GE.AND P5, PT, R10, RZ, PT ;  /* 0x000000ff0a00720c */ /* 0x000fe20003fa6270 */
[----:B------:R-:W-:Y:S02]  /*7100*/  IMAD.MOV R4, RZ, RZ, -R4 ;  /* 0x000000ffff047224 */ /* 0x000fe400078e0a04 */
[----:B------:R-:W-:-:S04]  /*7110*/  IMAD.HI.U32 R7, R2, R144, RZ ;  /* 0x0000009002077227 */ /* 0x000fc800078e00ff */
[----:B------:R-:W-:Y:S02]  /*7120*/  IMAD R142, R3, R4, R142 ;  /* 0x00000004038e7224 */ /* 0x000fe400078e028e */
[----:B------:R-:W-:Y:S02]  /*7130*/  VIADD R4, R0, 0x72 ;  /* 0x0000007200047836 */ /* 0x000fe40000000000 */
[----:B------:R-:W-:Y:S02]  /*7140*/  IMAD.MOV R7, RZ, RZ, -R7 ;  /* 0x000000ffff077224 */ /* 0x000fe400078e0a07 */
[--C-:B------:R-:W-:Y:S01]  /*7150*/  @!P2 IMAD.IADD R140, R140, 0x1, -R3.reuse ;  /* 0x000000018c8ca824 */ /* 0x100fe200078e0a03 */
[----:B------:R-:W-:Y:S01]  /*7160*/  IABS R145, R4 ;  /* 0x0000000400917213 */ /* 0x000fe20000000000 */
[----:B------:R-:W-:Y:S01]  /*7170*/  VIADD R12, R0, 0x71 ;  /* 0x00000071000c7836 */ /* 0x000fe20000000000 */
[----:B------:R-:W-:Y:S01]  /*7180*/  ISETP.GE.AND P2, PT, R9, RZ, PT ;  /* 0x000000ff0900720c */ /* 0x000fe20003f46270 */
[----:B------:R-:W-:-:S02]  /*7190*/  @!P1 IMAD.IADD R143, R143, 0x1, -R3 ;  /* 0x000000018f8f9824 */ /* 0x000fc400078e0a03 */
[----:B------:R-:W-:Y:S01]  /*71a0*/  @!P0 IMAD.IADD R139, R139, 0x1, -R3 ;  /* 0x000000018b8b8824 */ /* 0x000fe200078e0a03 */
[----:B------:R-:W-:Y:S01]  /*71b0*/  IABS R146, R12 ;  /* 0x0000000c00927213 */ /* 0x000fe20000000000 */
[C---:B------:R-:W-:Y:S01]  /*71c0*/  IMAD R144, R3.reuse, R7, R144 ;  /* 0x0000000703907224 */ /* 0x040fe200078e0290 */
[----:B------:R-:W-:Y:S01]  /*71d0*/  ISETP.GT.U32.AND P1, PT, R3, R143, PT ;  /* 0x0000008f0300720c */ /* 0x000fe20003f24070 */
[----:B------:R-:W-:Y:S01]  /*71e0*/  @!P5 IMAD.MOV R140, RZ, RZ, -R140 ;  /* 0x000000ffff8cd224 */ /* 0x000fe200078e0a8c */
[----:B------:R-:W-:Y:S01]  /*71f0*/  ISETP.GE.AND P5, PT, R4, RZ, PT ;  /* 0x000000ff0400720c */ /* 0x000fe20003fa6270 */
[----:B------:R-:W-:Y:S01]  /*7200*/  IMAD.HI.U32 R4, R2, R145, RZ ;  /* 0x0000009102047227 */ /* 0x000fe200078e00ff */
[----:B------:R-:W-:-:S03]  /*7210*/  ISETP.GE.AND P0, PT, R8, RZ, PT ;  /* 0x000000ff0800720c */ /* 0x000fc60003f06270 */
[----:B------:R-:W-:Y:S01]  /*7220*/  @!P6 IMAD.MOV R139, RZ, RZ, -R139 ;  /* 0x000000ffff8be224 */ /* 0x000fe200078e0a8b */
[C---:B------:R-:W-:Y:S01]  /*7230*/  ISETP.GT.U32.AND P6, PT, R3.reuse, R142, PT ;  /* 0x0000008e0300720c */ /* 0x040fe20003fc4070 */
[----:B------:R-:W-:Y:S01]  /*7240*/  @!P4 IMAD.MOV R141, RZ, RZ, -R141 ;  /* 0x000000ffff8dc224 */ /* 0x000fe200078e0a8d */
[----:B------:R-:W-:Y:S01]  /*7250*/  ISETP.GT.U32.AND P4, PT, R3, R144, PT ;  /* 0x000000900300720c */ /* 0x000fe20003f84070 */
[----:B------:R-:W-:Y:S02]  /*7260*/  VIADD R9, R0, 0x6f ;  /* 0x0000006f00097836 */ /* 0x000fe40000000000 */
[----:B------:R-:W-:-:S03]  /*7270*/  IMAD.HI.U32 R6, R2, R146, RZ ;  /* 0x0000009202067227 */ /* 0x000fc600078e00ff */
[----:B------:R-:W-:Y:S01]  /*7280*/  IABS R148, R9 ;  /* 0x0000000900947213 */ /* 0x000fe20000000000 */
[----:B------:R-:W-:Y:S02]  /*7290*/  IMAD.MOV R4, RZ, RZ, -R4 ;  /* 0x000000ffff047224 */ /* 0x000fe400078e0a04 */
[----:B------:R-:W-:Y:S02]  /*72a0*/  IMAD.MOV R6, RZ, RZ, -R6 ;  /* 0x000000ffff067224 */ /* 0x000fe400078e0a06 */
[C---:B------:R-:W-:Y:S02]  /*72b0*/  IMAD R145, R3.reuse, R4, R145 ;  /* 0x0000000403917224 */ /* 0x040fe400078e0291 */
[----:B------:R-:W-:Y:S02]  /*72c0*/  VIADD R11, R0, 0x70 ;  /* 0x00000070000b7836 */ /* 0x000fe40000000000 */
[----:B------:R-:W-:Y:S02]  /*72d0*/  IMAD R146, R3, R6, R146 ;  /* 0x0000000603927224 */ /* 0x000fe400078e0292 */
[----:B------:R-:W-:Y:S01]  /*72e0*/  @!P1 IMAD.IADD R143, R143, 0x1, -R3 ;  /* 0x000000018f8f9824 */ /* 0x000fe200078e0a03 */
[----:B------:R-:W-:Y:S01]  /*72f0*/  ISETP.GT.U32.AND P1, PT, R3, R145, PT ;  /* 0x000000910300720c */ /* 0x000fe20003f24070 */
[----:B------:R-:W-:Y:S01]  /*7300*/  IMAD.HI.U32 R8, R2, R148, RZ ;  /* 0x0000009402087227 */ /* 0x000fe200078e00ff */
[----:B------:R-:W-:-:S03]  /*7310*/  IABS R147, R11 ;  /* 0x0000000b00937213 */ /* 0x000fc60000000000 */
[--C-:B------:R-:W-:Y:S02]  /*7320*/  @!P6 IMAD.IADD R142, R142, 0x1, -R3.reuse ;  /* 0x000000018e8ee824 */ /* 0x100fe400078e0a03 */
[----:B------:R-:W-:Y:S01]  /*7330*/  @!P4 IMAD.IADD R144, R144, 0x1, -R3 ;  /* 0x000000019090c824 */ /* 0x000fe200078e0a03 */
[C---:B------:R-:W-:Y:S01]  /*7340*/  ISETP.GT.U32.AND P4, PT, R3.reuse, R146, PT ;  /* 0x000000920300720c */ /* 0x040fe20003f84070 */
[----:B------:R-:W-:Y:S01]  /*7350*/  IMAD.MOV R8, RZ, RZ, -R8 ;  /* 0x000000ffff087224 */ /* 0x000fe200078e0a08 */
[----:B------:R-:W-:Y:S01]  /*7360*/  ISETP.GT.U32.AND P6, PT, R3, R142, PT ;  /* 0x0000008e0300720c */ /* 0x000fe20003fc4070 */
[----:B------:R-:W-:-:S04]  /*7370*/  IMAD.HI.U32 R7, R2, R147, RZ ;  /* 0x0000009302077227 */ /* 0x000fc800078e00ff */
[----:B------:R-:W-:Y:S02]  /*7380*/  IMAD R148, R3, R8, R148 ;  /* 0x0000000803947224 */ /* 0x000fe400078e0294 */
[C---:B------:R-:W-:Y:S02]  /*7390*/  VIADD R8, R0.reuse, 0x6e ;  /* 0x0000006e00087836 */ /* 0x040fe40000000000 */
[----:B------:R-:W-:Y:S02]  /*73a0*/  IMAD.MOV R10, RZ, RZ, -R7 ;  /* 0x000000ffff0a7224 */ /* 0x000fe400078e0a07 */
[----:B------:R-:W-:Y:S01]  /*73b0*/  @!P1 IMAD.IADD R145, R145, 0x1, -R3 ;  /* 0x0000000191919824 */ /* 0x000fe200078e0a03 */
[----:B------:R-:W-:Y:S01]  /*73c0*/  IABS R149, R8 ;  /* 0x0000000800957213 */ /* 0x000fe20000000000 */
[C---:B------:R-:W-:Y:S01]  /*73d0*/  IMAD R147, R3.reuse, R10, R147 ;  /* 0x0000000a03937224 */ /* 0x040fe200078e0293 */
[----:B------:R-:W-:Y:S01]  /*73e0*/  ISETP.GT.U32.AND P1, PT, R3, R144, PT ;  /* 0x000000900300720c */ /* 0x000fe20003f24070 */
[----:B------:R-:W-:-:S02]  /*73f0*/  VIADD R10, R0, 0x6d ;  /* 0x0000006d000a7836 */ /* 0x000fc40000000000 */
[----:B------:R-:W-:Y:S01]  /*7400*/  @!P4 IMAD.IADD R146, R146, 0x1, -R3 ;  /* 0x000000019292c824 */ /* 0x000fe200078e0a03 */
[----:B------:R-:W-:Y:S01]  /*7410*/  ISETP.GT.U32.AND P4, PT, R3, R145, PT ;  /* 0x000000910300720c */ /* 0x000fe20003f84070 */
[----:B------:R-:W-:Y:S01]  /*7420*/  IMAD.HI.U32 R4, R2, R149, RZ ;  /* 0x0000009502047227 */ /* 0x000fe200078e00ff */
[----:B------:R-:W-:-:S03]  /*7430*/  IABS R150, R10 ;  /* 0x0000000a00967213 */ /* 0x000fc60000000000 */
[----:B------:R-:W-:Y:S01]  /*7440*/  @!P6 IMAD.IADD R142, R142, 0x1, -R3 ;  /* 0x000000018e8ee824 */ /* 0x000fe200078e0a03 */
[----:B------:R-:W-:Y:S01]  /*7450*/  ISETP.GE.AND P6, PT, R12, RZ, PT ;  /* 0x000000ff0c00720c */ /* 0x000fe20003fc6270 */
[----:B------:R-:W-:Y:S02]  /*7460*/  IMAD.MOV R4, RZ, RZ, -R4 ;  /* 0x000000ffff047224 */ /* 0x000fe400078e0a04 */
[----:B------:R-:W-:Y:S01]  /*7470*/  @!P3 IMAD.MOV R142, RZ, RZ, -R142 ;  /* 0x000000ffff8eb224 */ /* 0x000fe200078e0a8e */
[----:B------:R-:W-:Y:S01]  /*7480*/  ISETP.GT.U32.AND P3, PT, R3, R146, PT ;  /* 0x000000920300720c */ /* 0x000fe20003f64070 */
[----:B------:R-:W-:-:S04]  /*7490*/  IMAD.HI.U32 R6, R2, R150, RZ ;  /* 0x0000009602067227 */ /* 0x000fc800078e00ff */
[----:B------:R-:W-:Y:S01]  /*74a0*/  @!P0 IMAD.MOV R143, RZ, RZ, -R143 ;  /* 0x000000ffff8f8224 */ /* 0x000fe200078e0a8f */
[C---:B------:R-:W-:Y:S01]  /*74b0*/  ISETP.GT.U32.AND P0, PT, R3.reuse, R147, PT ;  /* 0x000000930300720c */ /* 0x040fe20003f04070 */
[----:B------:R-:W-:Y:S02]  /*74c0*/  IMAD R149, R3, R4, R149 ;  /* 0x0000000403957224 */ /* 0x000fe400078e0295 */
[----:B------:R-:W-:Y:S02]  /*74d0*/  IMAD.MOV R7, RZ, RZ, -R6 ;  /* 0x000000ffff077224 */ /* 0x000fe400078e0a06 */
[--C-:B------:R-:W-:Y:S01]  /*74e0*/  @!P4 IMAD.IADD R145, R145, 0x1, -R3.reuse ;  /* 0x000000019191c824 */ /* 0x100fe200078e0a03 */
[C---:B------:R-:W-:Y:S01]  /*74f0*/  ISETP.GT.U32.AND P4, PT, R3.reuse, R149, PT ;  /* 0x000000950300720c */ /* 0x040fe20003f84070 */
[----:B------:R-:W-:Y:S02]  /*7500*/  VIADD R12, R0, 0x6c ;  /* 0x0000006c000c7836 */ /* 0x000fe40000000000 */
[--C-:B------:R-:W-:Y:S01]  /*7510*/  @!P1 IMAD.IADD R144, R144, 0x1, -R3.reuse ;  /* 0x0000000190909824 */ /* 0x100fe200078e0a03 */
[C---:B------:R-:W-:Y:S01]  /*7520*/  ISETP.GT.U32.AND P1, PT, R3.reuse, R148, PT ;  /* 0x000000940300720c */ /* 0x040fe20003f24070 */
[----:B------:R-:W-:Y:S01]  /*7530*/  IMAD R150, R3, R7, R150 ;  /* 0x0000000703967224 */ /* 0x000fe200078e0296 */
[----:B------:R-:W-:Y:S01]  /*7540*/  IABS R151, R12 ;  /* 0x0000000c00977213 */ /* 0x000fe20000000000 */
[----:B------:R-:W-:-:S02]  /*7550*/  @!P3 IMAD.IADD R146, R146, 0x1, -R3 ;  /* 0x000000019292b824 */ /* 0x000fc400078e0a03 */
[----:B------:R-:W-:Y:S01]  /*7560*/  @!P0 IMAD.IADD R147, R147, 0x1, -R3 ;  /* 0x0000000193938824 */ /* 0x000fe200078e0a03 */
[----:B------:R-:W-:Y:S01]  /*7570*/  ISETP.GT.U32.AND P3, PT, R3, R150, PT ;  /* 0x000000960300720c */ /* 0x000fe20003f64070 */
[----:B------:R-:W-:Y:S01]  /*7580*/  IMAD.HI.U32 R4, R2, R151, RZ ;  /* 0x0000009702047227 */ /* 0x000fe200078e00ff */
[----:B------:R-:W-:-:S03]  /*7590*/  ISETP.GE.AND P0, PT, R11, RZ, PT ;  /* 0x000000ff0b00720c */ /* 0x000fc60003f06270 */
[----:B------:R-:W-:Y:S02]  /*75a0*/  VIADD R13, R0, 0x6b ;  /* 0x0000006b000d7836 */ /* 0x000fe40000000000 */
[--C-:B------:R-:W-:Y:S01]  /*75b0*/  @!P4 IMAD.IADD R149, R149, 0x1, -R3.reuse ;  /* 0x000000019595c824 */ /* 0x100fe200078e0a03 */
[----:B------:R-:W-:Y:S01]  /*75c0*/  ISETP.GT.U32.AND P4, PT, R3, R147, PT ;  /* 0x000000930300720c */ /* 0x000fe20003f84070 */
[----:B------:R-:W-:Y:S01]  /*75d0*/  IMAD.MOV R4, RZ, RZ, -R4 ;  /* 0x000000ffff047224 */ /* 0x000fe200078e0a04 */
[----:B------:R-:W-:Y:S01]  /*75e0*/  IABS R152, R13 ;  /* 0x0000000d00987213 */ /* 0x000fe20000000000 */
[----:B------:R-:W-:Y:S01]  /*75f0*/  @!P1 IMAD.IADD R148, R148, 0x1, -R3 ;  /* 0x0000000194949824 */ /* 0x000fe200078e0a03 */
[----:B------:R-:W-:Y:S01]  /*7600*/  ISETP.GE.AND P1, PT, R9, RZ, PT ;  /* 0x000000ff0900720c */ /* 0x000fe20003f26270 */
[----:B------:R-:W-:Y:S02]  /*7610*/  IMAD R151, R3, R4, R151 ;  /* 0x0000000403977224 */ /* 0x000fe400078e0297 */
[----:B------:R-:W-:-:S02]  /*7620*/  VIADD R7, R0, 0x6a ;  /* 0x0000006a00077836 */ /* 0x000fc40000000000 */
[----:B------:R-:W-:Y:S01]  /*7630*/  @!P2 IMAD.MOV R144, RZ, RZ, -R144 ;  /* 0x000000ffff90a224 */ /* 0x000fe200078e0a90 */
[C---:B------:R-:W-:Y:S01]  /*7640*/  ISETP.GT.U32.AND P2, PT, R3.reuse, R148, PT ;  /* 0x000000940300720c */ /* 0x040fe20003f44070 */
[----:B------:R-:W-:Y:S01]  /*7650*/  @!P3 IMAD.IADD R150, R150, 0x1, -R3 ;  /* 0x000000019696b824 */ /* 0x000fe200078e0a03 */
[----:B------:R-:W-:Y:S01]  /*7660*/  ISETP.GT.U32.AND P3, PT, R3, R149, PT ;  /* 0x000000950300720c */ /* 0x000fe20003f64070 */
[----:B------:R-:W-:Y:S01]  /*7670*/  IMAD.HI.U32 R6, R2, R152, RZ ;  /* 0x0000009802067227 */ /* 0x000fe200078e00ff */
[----:B------:R-:W-:-:S03]  /*7680*/  IABS R153, R7 ;  /* 0x0000000700997213 */ /* 0x000fc60000000000 */
[----:B------:R-:W-:Y:S01]  /*7690*/  @!P6 IMAD.MOV R146, RZ, RZ, -R146 ;  /* 0x000000ffff92e224 */ /* 0x000fe200078e0a92 */
[----:B------:R-:W-:Y:S01]  /*76a0*/  ISETP.GT.U32.AND P6, PT, R3, R151, PT ;  /* 0x000000970300720c */ /* 0x000fe20003fc4070 */
[----:B------:R-:W-:Y:S02]  /*76b0*/  IMAD.MOV R6, RZ, RZ, -R6 ;  /* 0x000000ffff067224 */ /* 0x000fe400078e0a06 */
[----:B------:R-:W-:Y:S02]  /*76c0*/  VIADD R9, R0, 0x69 ;  /* 0x0000006900097836 */ /* 0x000fe40000000000 */
[----:B------:R-:W-:Y:S01]  /*76d0*/  @!P4 IMAD.IADD R147, R147, 0x1, -R3 ;  /* 0x000000019393c824 */ /* 0x000fe200078e0a03 */
[----:B------:R-:W-:Y:S01]  /*76e0*/  ISETP.GE.AND P4, PT, R8, RZ, PT ;  /* 0x000000ff0800720c */ /* 0x000fe20003f86270 */
[----:B------:R-:W-:Y:S01]  /*76f0*/  IMAD.HI.U32 R4, R2, R153, RZ ;  /* 0x0000009902047227 */ /* 0x000fe200078e00ff */
[----:B------:R-:W-:-:S03]  /*7700*/  IABS R154, R9 ;  /* 0x00000009009a7213 */ /* 0x000fc60000000000 */
[C---:B------:R-:W-:Y:S02]  /*7710*/  IMAD R152, R3.reuse, R6, R152 ;  /* 0x0000000603987224 */ /* 0x040fe400078e0298 */
[----:B------:R-:W-:Y:S01]  /*7720*/  @!P5 IMAD.MOV R145, RZ, RZ, -R145 ;  /* 0x000000ffff91d224 */ /* 0x000fe200078e0a91 */
[C---:B------:R-:W-:Y:S01]  /*7730*/  ISETP.GT.U32.AND P5, PT, R3.reuse, R150, PT ;  /* 0x000000960300720c */ /* 0x040fe20003fa4070 */
[----:B------:R-:W-:Y:S02]  /*7740*/  IMAD.MOV R4, RZ, RZ, -R4 ;  /* 0x000000ffff047224 */ /* 0x000fe400078e0a04 */
[--C-:B------:R-:W-:Y:S01]  /*7750*/  @!P2 IMAD.IADD R148, R148, 0x1, -R3.reuse ;  /* 0x000000019494a824 */ /* 0x100fe200078e0a03 */
[----:B------:R-:W-:Y:S01]  /*7760*/  ISETP.GT.U32.AND P2, PT, R3, R152, PT ;  /* 0x000000980300720c */ /* 0x000fe20003f44070 */
[----:B------:R-:W-:Y:S01]  /*7770*/  @!P3 IMAD.IADD R149, R149, 0x1, -R3 ;  /* 0x000000019595b824 */ /* 0x000fe200078e0a03 */
[----:B------:R-:W-:Y:S01]  /*7780*/  ISETP.GE.AND P3, PT, R10, RZ, PT ;  /* 0x000000ff0a00720c */ /* 0x000fe20003f66270 */
[----:B------:R-:W-:-:S04]  /*7790*/  IMAD.HI.U32 R6, R2, R154, RZ ;  /* 0x0000009a02067227 */ /* 0x000fc800078e00ff */
[----:B------:R-:W-:Y:S01]  /*77a0*/  @!P6 IMAD.IADD R151, R151, 0x1, -R3 ;  /* 0x000000019797e824 */ /* 0x000fe200078e0a03 */
[----:B------:R-:W-:Y:S01]  /*77b0*/  ISETP.GE.AND P6, PT, R13, RZ, PT ;  /* 0x000000ff0d00720c */ /* 0x000fe20003fc6270 */
[C---:B------:R-:W-:Y:S02]  /*77c0*/  IMAD R153, R3.reuse, R4, R153 ;  /* 0x0000000403997224 */ /* 0x040fe400078e0299 */
[----:B------:R-:W-:Y:S02]  /*77d0*/  IMAD.MOV R6, RZ, RZ, -R6 ;  /* 0x000000ffff067224 */ /* 0x000fe400078e0a06 */
[----:B------:R-:W-:Y:S01]  /*77e0*/  @!P0 IMAD.MOV R147, RZ, RZ, -R147 ;  /* 0x000000ffff938224 */ /* 0x000fe200078e0a93 */
[C---:B------:R-:W-:Y:S01]  /*77f0*/  ISETP.GT.U32.AND P0, PT, R3.reuse, R151, PT ;  /* 0x000000970300720c */ /* 0x040fe20003f04070 */
[----:B------:R-:W-:Y:S01]  /*7800*/  @!P4 IMAD.MOV R149, RZ, RZ, -R149 ;  /* 0x000000ffff95c224 */ /* 0x000fe200078e0a95 */
[C---:B------:R-:W-:Y:S01]  /*7810*/  ISETP.GT.U32.AND P4, PT, R3.reuse, R153, PT ;  /* 0x000000990300720c */ /* 0x040fe20003f84070 */
[----:B------:R-:W-:Y:S01]  /*7820*/  @!P5 IMAD.IADD R150, R150, 0x1, -R3 ;  /* 0x000000019696d824 */ /* 0x000fe200078e0a03 */
[----:B------:R-:W-:Y:S01]  /*7830*/  ISETP.GE.AND P5, PT, R12, RZ, PT ;  /* 0x000000ff0c00720c */ /* 0x000fe20003fa6270 */
[----:B------:R-:W-:-:S02]  /*7840*/  IMAD R154, R3, R6, R154 ;  /* 0x00000006039a7224 */ /* 0x000fc400078e029a */
[--C-:B------:R-:W-:Y:S01]  /*7850*/  @!P2 IMAD.IADD R152, R152, 0x1, -R3.reuse ;  /* 0x000000019898a824 */ /* 0x100fe200078e0a03 */
[----:B------:R-:W-:Y:S01]  /*7860*/  ISETP.GE.AND P2, PT, R7, RZ, PT ;  /* 0x000000ff0700720c */ /* 0x000fe20003f46270 */
[----:B------:R-:W-:Y:S01]  /*7870*/  @!P3 IMAD.MOV R150, RZ, RZ, -R150 ;  /* 0x000000ffff96b224 */ /* 0x000fe200078e0a96 */
[C---:B------:R-:W-:Y:S01]  /*7880*/  ISETP.GT.U32.AND P3, PT, R3.reuse, R154, PT ;  /* 0x0000009a0300720c */ /* 0x040fe20003f64070 */
[----:B------:R-:W-:Y:S01]  /*7890*/  @!P1 IMAD.MOV R148, RZ, RZ, -R148 ;  /* 0x000000ffff949224 */ /* 0x000fe200078e0a94 */
[----:B------:R-:W-:Y:S01]  /*78a0*/  ISETP.GT.U32.AND P1, PT, R3, R152, PT ;  /* 0x000000980300720c */ /* 0x000fe20003f24070 */
[C---:B------:R-:W-:Y:S02]  /*78b0*/  VIADD R6, R0.reuse, 0x67 ;  /* 0x0000006700067836 */ /* 0x040fe40000000000 */
[--C-:B------:R-:W-:Y:S01]  /*78c0*/  @!P0 IMAD.IADD R151, R151, 0x1, -R3.reuse ;  /* 0x0000000197978824 */ /* 0x100fe200078e0a03 */
[----:B------:R-:W-:Y:S01]  /*78d0*/  ISETP.GE.AND P0, PT, R9, RZ, PT ;  /* 0x000000ff0900720c */ /* 0x000fe20003f06270 */
[----:B------:R-:W-:Y:S01]  /*78e0*/  @!P4 IMAD.IADD R153, R153, 0x1, -R3 ;  /* 0x000000019999c824 */ /* 0x000fe200078e0a03 */
[----:B------:R-:W-:Y:S01]  /*78f0*/  IABS R156, R6 ;  /* 0x00000006009c7213 */ /* 0x000fe20000000000 */
[----:B------:R-:W-:Y:S01]  /*7900*/  VIADD R4, R0, 0x68 ;  /* 0x0000006800047836 */ /* 0x000fe20000000000 */
[----:B------:R-:W-:Y:S01]  /*7910*/  ISETP.GE.AND P4, PT, R6, RZ, PT ;  /* 0x000000ff0600720c */ /* 0x000fe20003f86270 */
[----:B------:R-:W-:Y:S01]  /*7920*/  @!P5 IMAD.MOV R151, RZ, RZ, -R151 ;  /* 0x000000ffff97d224 */ /* 0x000fe200078e0a97 */
[----:B------:R-:W-:Y:S01]  /*7930*/  ISETP.GT.U32.AND P5, PT, R3, R153, PT ;  /* 0x000000990300720c */ /* 0x000fe20003fa4070 */
[----:B------:R-:W-:Y:S01]  /*7940*/  @!P3 IMAD.IADD R154, R154, 0x1, -R3 ;  /* 0x000000019a9ab824 */ /* 0x000fe200078e0a03 */
[----:B------:R-:W-:Y:S01]  /*7950*/  IABS R155, R4 ;  /* 0x00000004009b7213 */ /* 0x000fe20000000000 */
[----:B------:R-:W-:-:S03]  /*7960*/  IMAD.HI.U32 R6, R2, R156, RZ ;  /* 0x0000009c02067227 */ /* 0x000fc600078e00ff */
[----:B------:R-:W-:Y:S01]  /*7970*/  ISETP.GT.U32.AND P3, PT, R3, R154, PT ;  /* 0x0000009a0300720c */ /* 0x000fe20003f64070 */
[----:B------:R-:W-:Y:S01]  /*7980*/  @!P1 IMAD.IADD R152, R152, 0x1, -R3 ;  /* 0x0000000198989824 */ /* 0x000fe200078e0a03 */
[----:B------:R-:W-:Y:S01]  /*7990*/  ISETP.GE.AND P1, PT, R4, RZ, PT ;  /* 0x000000ff0400720c */ /* 0x000fe20003f26270 */
[----:B------:R-:W-:-:S04]  /*79a0*/  IMAD.HI.U32 R4, R2, R155, RZ ;  /* 0x0000009b02047227 */ /* 0x000fc800078e00ff */
[----:B------:R-:W-:Y:S02]  /*79b0*/  IMAD.MOV R6, RZ, RZ, -R6 ;  /* 0x000000ffff067224 */ /* 0x000fe400078e0a06 */
[----:B------:R-:W-:Y:S02]  /*79c0*/  IMAD.MOV R4, RZ, RZ, -R4 ;  /* 0x000000ffff047224 */ /* 0x000fe400078e0a04 */
[----:B------:R-:W-:Y:S02]  /*79d0*/  VIADD R7, R0, 0x66 ;  /* 0x0000006600077836 */ /* 0x000fe40000000000 */
[----:B------:R-:W-:Y:S02]  /*79e0*/  IMAD R156, R3, R6, R156 ;  /* 0x00000006039c7224 */ /* 0x000fe400078e029c */
[----:B------:R-:W-:Y:S01]  /*79f0*/  @!P5 IMAD.IADD R153, R153, 0x1, -R3 ;  /* 0x000000019999d824 */ /* 0x000fe200078e0a03 */
[----:B------:R-:W-:Y:S01]  /*7a00*/  IABS R157, R7 ;  /* 0x00000007009d7213 */ /* 0x000fe20000000000 */
[----:B------:R-:W-:-:S02]  /*7a10*/  IMAD R155, R3, R4, R155 ;  /* 0x00000004039b7224 */ /* 0x000fc400078e029b */
[----:B------:R-:W-:Y:S02]  /*7a20*/  VIADD R4, R0, 0x65 ;  /* 0x0000006500047836 */ /* 0x000fe40000000000 */
[----:B------:R-:W-:Y:S01]  /*7a30*/  @!P2 IMAD.MOV R153, RZ, RZ, -R153 ;  /* 0x000000ffff99a224 */ /* 0x000fe200078e0a99 */
[C---:B------:R-:W-:Y:S01]  /*7a40*/  ISETP.GT.U32.AND P2, PT, R3.reuse, R156, PT ;  /* 0x0000009c0300720c */ /* 0x040fe20003f44070 */
[----:B------:R-:W-:Y:S01]  /*7a50*/  @!P3 IMAD.IADD R154, R154, 0x1, -R3 ;  /* 0x000000019a9ab824 */ /* 0x000fe200078e0a03 */
[----:B------:R-:W-:Y:S01]  /*7a60*/  ISETP.GT.U32.AND P5, PT, R3, R155, PT ;  /* 0x0000009b0300720c */ /* 0x000fe20003fa4070 */
[----:B------:R-:W-:Y:S01]  /*7a70*/  VIADD R6, R0, 0x64 ;  /* 0x0000006400067836 */ /* 0x000fe20000000000 */
[----:B------:R-:W-:Y:S01]  /*7a80*/  ISETP.GE.AND P3, PT, R4, RZ, PT ;  /* 0x000000ff0400720c */ /* 0x000fe20003f66270 */
[----:B------:R-:W-:Y:S01]  /*7a90*/  VIADD R11, R0, 0x61 ;  /* 0x00000061000b7836 */ /* 0x000fe20000000000 */
[----:B------:R-:W-:Y:S01]  /*7aa0*/  IABS R158, R4 ;  /* 0x00000004009e7213 */ /* 0x000fe20000000000 */
[----:B------:R-:W-:Y:S01]  /*7ab0*/  IMAD.HI.U32 R4, R2, R157, RZ ;  /* 0x0000009d02047227 */ /* 0x000fe200078e00ff */
[----:B------:R-:W-:-:S02]  /*7ac0*/  IABS R159, R6 ;  /* 0x00000006009f7213 */ /* 0x000fc40000000000 */
[----:B------:R-:W-:Y:S01]  /*7ad0*/  IABS R162, R11 ;  /* 0x0000000b00a27213 */ /* 0x000fe20000000000 */
[----:B------:R-:W-:Y:S02]  /*7ae0*/  IMAD.MOV R8, RZ, RZ, -R4 ;  /* 0x000000ffff087224 */ /* 0x000fe400078e0a04 */
[----:B------:R-:W-:-:S04]  /*7af0*/  IMAD.HI.U32 R4, R2, R158, RZ ;  /* 0x0000009e02047227 */ /* 0x000fc800078e00ff */
[--C-:B------:R-:W-:Y:S02]  /*7b00*/  @!P2 IMAD.IADD R156, R156, 0x1, -R3.reuse ;  /* 0x000000019c9ca824 */ /* 0x100fe400078e0a03 */
[----:B------:R-:W-:Y:S02]  /*7b10*/  IMAD.MOV R4, RZ, RZ, -R4 ;  /* 0x000000ffff047224 */ /* 0x000fe400078e0a04 */
[----:B------:R-:W-:Y:S01]  /*7b20*/  @!P5 IMAD.IADD R155, R155, 0x1, -R3 ;  /* 0x000000019b9bd824 */ /* 0x000fe200078e0a03 */
[C---:B------:R-:W-:Y:S01]  /*7b30*/  ISETP.GT.U32.AND P2, PT, R3.reuse, R156, PT ;  /* 0x0000009c0300720c */ /* 0x040fe20003f44070 */
[C---:B------:R-:W-:Y:S02]  /*7b40*/  IMAD R158, R3.reuse, R4, R158 ;  /* 0x00000004039e7224 */ /* 0x040fe400078e029e */
[----:B------:R-:W-:Y:S01]  /*7b50*/  IMAD.HI.U32 R4, R2, R159, RZ ;  /* 0x0000009f02047227 */ /* 0x000fe200078e00ff */
[----:B------:R-:W-:-:S03]  /*7b60*/  ISETP.GT.U32.AND P5, PT, R3, R155, PT ;  /* 0x0000009b0300720c */ /* 0x000fc60003fa4070 */
[----:B------:R-:W-:Y:S02]  /*7b70*/  IMAD.MOV R4, RZ, RZ, -R4 ;  /* 0x000000ffff047224 */ /* 0x000fe400078e0a04 */
[C---:B------:R-:W-:Y:S02]  /*7b80*/  IMAD R157, R3.reuse, R8, R157 ;  /* 0x00000008039d7224 */ /* 0x040fe400078e029d */
[C---:B------:R-:W-:Y:S02]  /*7b90*/  IMAD R159, R3.reuse, R4, R159 ;  /* 0x00000004039f7224 */ /* 0x040fe400078e029f */
[--C-:B------:R-:W-:Y:S02]  /*7ba0*/  @!P2 IMAD.IADD R156, R156, 0x1, -R3.reuse ;  /* 0x000000019c9ca824 */ /* 0x100fe400078e0a03 */
[----:B------:R-:W-:Y:S01]  /*7bb0*/  VIADD R8, R0, 0x62 ;  /* 0x0000006200087836 */ /* 0x000fe20000000000 */
[----:B------:R-:W-:Y:S01]  /*7bc0*/  ISETP.GT.U32.AND P2, PT, R3, R159, PT ;  /* 0x0000009f0300720c */ /* 0x000fe20003f44070 */
[----:B------:R-:W-:Y:S01]  /*7bd0*/  @!P5 IMAD.IADD R155, R155, 0x1, -R3 ;  /* 0x000000019b9bd824 */ /* 0x000fe200078e0a03 */
[C---:B------:R-:W-:Y:S01]  /*7be0*/  ISETP.GT.U32.AND P5, PT, R3.reuse, R157, PT ;  /* 0x0000009d0300720c */ /* 0x040fe20003fa4070 */
[----:B------:R-:W-:Y:S01]  /*7bf0*/  @!P4 IMAD.MOV R156, RZ, RZ, -R156 ;  /* 0x000000ffff9cc224 */ /* 0x000fe200078e0a9c */
[----:B------:R-:W-:Y:S01]  /*7c00*/  IABS R161, R8 ;  /* 0x0000000800a17213 */ /* 0x000fe20000000000 */
[----:B------:R-:W-:Y:S01]  /*7c10*/  @!P1 IMAD.MOV R155, RZ, RZ, -R155 ;  /* 0x000000ffff9b9224 */ /* 0x000fe200078e0a9b */
[----:B------:R-:W-:Y:S01]  /*7c20*/  ISETP.GT.U32.AND P1, PT, R3, R158, PT ;  /* 0x0000009e0300720c */ /* 0x000fe20003f24070 */
[----:B------:R-:W-:Y:S01]  /*7c30*/  @!P6 IMAD.MOV R152, RZ, RZ, -R152 ;  /* 0x000000ffff98e224 */ /* 0x000fe200078e0a98 */
[----:B------:R-:W-:Y:S01]  /*7c40*/  ISETP.GE.AND P6, PT, R7, RZ, PT ;  /* 0x000000ff0700720c */ /* 0x000fe20003fc6270 */
[----:B------:R-:W-:-:S04]  /*7c50*/  IMAD.HI.U32 R4, R2, R161, RZ ;  /* 0x000000a102047227 */ /* 0x000fc800078e00ff */
[--C-:B------:R-:W-:Y:S02]  /*7c60*/  @!P2 IMAD.IADD R159, R159, 0x1, -R3.reuse ;  /* 0x000000019f9fa824 */ /* 0x100fe400078e0a03 */
[----:B------:R-:W-:Y:S02]  /*7c70*/  IMAD.MOV R4, RZ, RZ, -R4 ;  /* 0x000000ffff047224 */ /* 0x000fe400078e0a04 */
[----:B------:R-:W-:Y:S01]  /*7c80*/  @!P5 IMAD.IADD R157, R157, 0x1, -R3 ;  /* 0x000000019d9dd824 */ /* 0x000fe200078e0a03 */
[C---:B------:R-:W-:Y:S01]  /*7c90*/  ISETP.GT.U32.AND P4, PT, R3.reuse, R159, PT ;  /* 0x0000009f0300720c */ /* 0x040fe20003f84070 */
[----:B------:R-:W-:Y:S02]  /*7ca0*/  IMAD R161, R3, R4, R161 ;  /* 0x0000000403a17224 */ /* 0x000fe400078e02a1 */
[----:B------:R-:W-:-:S04]  /*7cb0*/  IMAD.HI.U32 R4, R2, R162, RZ ;  /* 0x000000a202047227 */ /* 0x000fc800078e00ff */
[--C-:B------:R-:W-:Y:S01]  /*7cc0*/  @!P1 IMAD.IADD R158, R158, 0x1, -R3.reuse ;  /* 0x000000019e9e9824 */ /* 0x100fe200078e0a03 */
[C---:B------:R-:W-:Y:S01]  /*7cd0*/  ISETP.GT.U32.AND P1, PT, R3.reuse, R157, PT ;  /* 0x0000009d0300720c */ /* 0x040fe20003f24070 */
[----:B------:R-:W-:Y:S02]  /*7ce0*/  IMAD.MOV R4, RZ, RZ, -R4 ;  /* 0x000000ffff047224 */ /* 0x000fe400078e0a04 */
[C---:B------:R-:W-:Y:S01]  /*7cf0*/  VIADD R7, R0.reuse, 0x63 ;  /* 0x0000006300077836 */ /* 0x040fe20000000000 */
[C---:B------:R-:W-:Y:S01]  /*7d00*/  ISETP.GT.U32.AND P2, PT, R3.reuse, R158, PT ;  /* 0x0000009e0300720c */ /* 0x040fe20003f44070 */
[----:B------:R-:W-:Y:S02]  /*7d10*/  IMAD R162, R3, R4, R162 ;  /* 0x0000000403a27224 */ /* 0x000fe400078e02a2 */
[----:B------:R-:W-:Y:S01]  /*7d20*/  @!P4 IMAD.IADD R159, R159, 0x1, -R3 ;  /* 0x000000019f9fc824 */ /* 0x000fe200078e0a03 */
[----:B------:R-:W-:Y:S01]  /*7d30*/  IABS R160, R7 ;  /* 0x0000000700a07213 */ /* 0x000fe20000000000 */
[----:B------:R-:W-:Y:S01]  /*7d40*/  VIADD R9, R0, 0x60 ;  /* 0x0000006000097836 */ /* 0x000fe20000000000 */
[----:B------:R-:W-:Y:S01]  /*7d50*/  ISETP.GT.U32.AND P4, PT, R3, R162, PT ;  /* 0x000000a20300720c */ /* 0x000fe20003f84070 */
[----:B------:R-:W-:Y:S01]  /*7d60*/  @!P0 IMAD.MOV R154, RZ, RZ, -R154 ;  /* 0x000000ffff9a8224 */ /* 0x000fe200078e0a9a */
[----:B------:R-:W-:Y:S01]  /*7d70*/  ISETP.GE.AND P0, PT, R6, RZ, PT ;  /* 0x000000ff0600720c */ /* 0x000fe20003f06270 */
[----:B------:R-:W-:Y:S01]  /*7d80*/  IMAD.HI.U32 R6, R2, R160, RZ ;  /* 0x000000a002067227 */ /* 0x000fe200078e00ff */
[----:B------:R-:W-:-:S03]  /*7d90*/  IABS R163, R9 ;  /* 0x0000000900a37213 */ /* 0x000fc60000000000 */
[----:B------:R-:W-:Y:S01]  /*7da0*/  @!P2 IMAD.IADD R158, R158, 0x1, -R3 ;  /* 0x000000019e9ea824 */ /* 0x000fe200078e0a03 */
[----:B------:R-:W-:Y:S01]  /*7db0*/  ISETP.GE.AND P2, PT, R7, RZ, PT ;  /* 0x000000ff0700720c */ /* 0x000fe20003f46270 */
[----:B------:R-:W-:Y:S02]  /*7dc0*/  VIADD R7, R0, 0x5e ;  /* 0x0000005e00077836 */ /* 0x000fe40000000000 */
[----:B------:R-:W-:-:S03]  /*7dd0*/  IMAD.HI.U32 R4, R2, R163, RZ ;  /* 0x000000a302047227 */ /* 0x000fc600078e00ff */
[----:B------:R-:W-:Y:S01]  /*7de0*/  IABS R165, R7 ;  /* 0x0000000700a57213 */ /* 0x000fe20000000000 */
[----:B------:R-:W-:Y:S02]  /*7df0*/  IMAD.MOV R6, RZ, RZ, -R6 ;  /* 0x000000ffff067224 */ /* 0x000fe400078e0a06 */
[--C-:B------:R-:W-:Y:S01]  /*7e00*/  @!P1 IMAD.IADD R157, R157, 0x1, -R3.reuse ;  /* 0x000000019d9d9824 */ /* 0x100fe200078e0a03 */
[C---:B------:R-:W-:Y:S01]  /*7e10*/  ISETP.GT.U32.AND P1, PT, R3.reuse, R161, PT ;  /* 0x000000a10300720c */ /* 0x040fe20003f24070 */
[----:B------:R-:W-:Y:S02]  /*7e20*/  @!P4 IMAD.IADD R162, R162, 0x1, -R3 ;  /* 0x00000001a2a2c824 */ /* 0x000fe400078e0a03 */
[----:B------:R-:W-:Y:S02]  /*7e30*/  IMAD.MOV R4, RZ, RZ, -R4 ;  /* 0x000000ffff047224 */ /* 0x000fe400078e0a04 */
[C---:B------:R-:W-:Y:S02]  /*7e40*/  IMAD R160, R3.reuse, R6, R160 ;  /* 0x0000000603a07224 */ /* 0x040fe400078e02a0 */
[----:B------:R-:W-:Y:S01]  /*7e50*/  @!P6 IMAD.MOV R157, RZ, RZ, -R157 ;  /* 0x000000ffff9de224 */ /* 0x000fe200078e0a9d */
[C---:B------:R-:W-:Y:S01]  /*7e60*/  ISETP.GT.U32.AND P6, PT, R3.reuse, R162, PT ;  /* 0x000000a20300720c */ /* 0x040fe20003fc4070 */
[C---:B------:R-:W-:Y:S01]  /*7e70*/  IMAD R163, R3.reuse, R4, R163 ;  /* 0x0000000403a37224 */ /* 0x040fe200078e02a3 */
[----:B------:R-:W-:Y:S01]  /*7e80*/  ISETP.GT.U32.AND P5, PT, R3, R160, PT ;  /* 0x000000a00300720c */ /* 0x000fe20003fa4070 */
[----:B------:R-:W-:-:S04]  /*7e90*/  IMAD.HI.U32 R4, R2, R165, RZ ;  /* 0x000000a502047227 */ /* 0x000fc800078e00ff */
[----:B------:R-:W-:Y:S02]  /*7ea0*/  IMAD.MOV R4, RZ, RZ, -R4 ;  /* 0x000000ffff047224 */ /* 0x000fe400078e0a04 */
[----:B------:R-:W-:Y:S02]  /*7eb0*/  VIADD R10, R0, 0x5f ;  /* 0x0000005f000a7836 */ /* 0x000fe40000000000 */
[C---:B------:R-:W-:Y:S02]  /*7ec0*/  IMAD R165, R3.reuse, R4, R165 ;  /* 0x0000000403a57224 */ /* 0x040fe400078e02a5 */
[--C-:B------:R-:W-:Y:S01]  /*7ed0*/  @!P6 IMAD.IADD R162, R162, 0x1, -R3.reuse ;  /* 0x00000001a2a2e824 */ /* 0x100fe200078e0a03 */
[----:B------:R-:W-:Y:S01]  /*7ee0*/  IABS R164, R10 ;  /* 0x0000000a00a47213 */ /* 0x000fe20000000000 */
[--C-:B------:R-:W-:Y:S01]  /*7ef0*/  @!P5 IMAD.IADD R160, R160, 0x1, -R3.reuse ;  /* 0x00000001a0a0d824 */ /* 0x100fe200078e0a03 */
[----:B------:R-:W-:Y:S01]  /*7f00*/  ISETP.GT.U32.AND P6, PT, R3, R165, PT ;  /* 0x000000a50300720c */ /* 0x000fe20003fc4070 */
[----:B------:R-:W-:Y:S01]  /*7f10*/  @!P1 IMAD.IADD R161, R161, 0x1, -R3 ;  /* 0x00000001a1a19824 */ /* 0x000fe200078e0a03 */
[----:B------:R-:W-:Y:S01]  /*7f20*/  ISETP.GE.AND P1, PT, R11, RZ, PT ;  /* 0x000000ff0b00720c */ /* 0x000fe20003f26270 */
[----:B------:R-:W-:Y:S01]  /*7f30*/  VIADD R11, R0, 0x5d ;  /* 0x0000005d000b7836 */ /* 0x000fe20000000000 */
[----:B------:R-:W-:Y:S01]  /*7f40*/  ISETP.GT.U32.AND P5, PT, R3, R160, PT ;  /* 0x000000a00300720c */ /* 0x000fe20003fa4070 */
[----:B------:R-:W-:Y:S01]  /*7f50*/  @!P0 IMAD.MOV R159, RZ, RZ, -R159 ;  /* 0x000000ffff9f8224 */ /* 0x000fe200078e0a9f */
[----:B------:R-:W-:Y:S01]  /*7f60*/  ISETP.GE.AND P0, PT, R9, RZ, PT ;  /* 0x000000ff0900720c */ /* 0x000fe20003f06270 */
[----:B------:R-:W-:Y:S01]  /*7f70*/  IMAD.HI.U32 R6, R2, R164, RZ ;  /* 0x000000a402067227 */ /* 0x000fe200078e00ff */
[----:B------:R-:W-:-:S02]  /*7f80*/  IABS R166, R11 ;  /* 0x0000000b00a67213 */ /* 0x000fc40000000000 */
[----:B------:R-:W-:Y:S01]  /*7f90*/  ISETP.GT.U32.AND P4, PT, R3, R161, PT ;  /* 0x000000a10300720c */ /* 0x000fe20003f84070 */
[----:B------:R-:W-:Y:S02]  /*7fa0*/  VIADD R9, R0, 0x5c ;  /* 0x0000005c00097836 */ /* 0x000fe40000000000 */
[----:B------:R-:W-:Y:S02]  /*7fb0*/  IMAD.MOV R6, RZ, RZ, -R6 ;  /* 0x000000ffff067224 */ /* 0x000fe400078e0a06 */
[----:B------:R-:W-:Y:S01]  /*7fc0*/  @!P6 IMAD.IADD R165, R165, 0x1, -R3 ;  /* 0x00000001a5a5e824 */ /* 0x000fe200078e0a03 */
[----:B------:R-:W-:Y:S01]  /*7fd0*/  IABS R167, R9 ;  /* 0x0000000900a77213 */ /* 0x000fe20000000000 */
[----:B------:R-:W-:-:S03]  /*7fe0*/  IMAD.HI.U32 R4, R2, R166, RZ ;  /* 0x000000a602047227 */ /* 0x000fc600078e00ff */
[C---:B------:R-:W-:Y:S01]  /*7ff0*/  ISETP.GT.U32.AND P6, PT, R3.reuse, R165, PT ;  /* 0x000000a50300720c */ /* 0x040fe20003fc4070 */
[----:B------:R-:W-:Y:S01]  /*8000*/  @!P3 IMAD.MOV R158, RZ, RZ, -R158 ;  /* 0x000000ffff9eb224 */ /* 0x000fe200078e0a9e */
[C---:B------:R-:W-:Y:S01]  /*8010*/  ISETP.GT.U32.AND P3, PT, R3.reuse, R163, PT ;  /* 0x000000a30300720c */ /* 0x040fe20003f64070 */
[----:B------:R-:W-:Y:S02]  /*8020*/  IMAD R164, R3, R6, R164 ;  /* 0x0000000603a47224 */ /* 0x000fe400078e02a4 */
[----:B------:R-:W-:Y:S02]  /*8030*/  IMAD.MOV R6, RZ, RZ, -R4 ;  /* 0x000000ffff067224 */ /* 0x000fe400078e0a04 */
[----:B------:R-:W-:-:S04]  /*8040*/  IMAD.HI.U32 R4, R2, R167, RZ ;  /* 0x000000a702047227 */ /* 0x000fc800078e00ff */
[--C-:B------:R-:W-:Y:S01]  /*8050*/  @!P5 IMAD.IADD R160, R160, 0x1, -R3.reuse ;  /* 0x00000001a0a0d824 */ /* 0x100fe200078e0a03 */
[----:B------:R-:W-:Y:S01]  /*8060*/  ISETP.GE.AND P5, PT, R8, RZ, PT ;  /* 0x000000ff0800720c */ /* 0x000fe20003fa6270 */
[----:B------:R-:W-:Y:S02]  /*8070*/  IMAD.MOV R4, RZ, RZ, -R4 ;  /* 0x000000ffff047224 */ /* 0x000fe400078e0a04 */
[----:B------:R-:W-:Y:S01]  /*8080*/  @!P4 IMAD.IADD R161, R161, 0x1, -R3 ;  /* 0x00000001a1a1c824 */ /* 0x000fe200078e0a03 */
        /* <DEDUP_REMOVED lines=8> */
[C---:B------:R-:W-:Y:S01]  /*8110*/  ISETP.GT.U32.AND P5, PT, R3.reuse, R163, PT ;  /* 0x000000a30300720c */ /* 0x040fe20003fa4070 */
[----:B------:R-:W-:Y:S01]  /*8120*/  @!P2 IMAD.MOV R160, RZ, RZ, -R160 ;  /* 0x000000ffffa0a224 */ /* 0x000fe200078e0aa0 */
[C---:B------:R-:W-:Y:S01]  /*8130*/  ISETP.GT.U32.AND P2, PT, R3.reuse, R164, PT ;  /* 0x000000a40300720c */ /* 0x040fe20003f44070 */
[C---:B------:R-:W-:Y:S01]  /*8140*/  VIADD R10, R0.reuse, 0x59 ;  /* 0x00000059000a7836 */ /* 0x040fe20000000000 */
[----:B------:R-:W-:Y:S01]  /*8150*/  IABS R168, R7 ;  /* 0x0000000700a87213 */ /* 0x000fe20000000000 */
[----:B------:R-:W-:Y:S02]  /*8160*/  IMAD R166, R3, R6, R166 ;  /* 0x0000000603a67224 */ /* 0x000fe400078e02a6 */
[----:B------:R-:W-:Y:S01]  /*8170*/  VIADD R8, R0, 0x5a ;  /* 0x0000005a00087836 */ /* 0x000fe20000000000 */
[----:B------:R-:W-:Y:S01]  /*8180*/  IABS R170, R10 ;  /* 0x0000000a00aa7213 */ /* 0x000fe20000000000 */
[----:B------:R-:W-:-:S03]  /*8190*/  IMAD.HI.U32 R4, R2, R168, RZ ;  /* 0x000000a802047227 */ /* 0x000fc600078e00ff */
[----:B------:R-:W-:Y:S01]  /*81a0*/  IABS R169, R8 ;  /* 0x0000000800a97213 */ /* 0x000fe20000000000 */
[--C-:B------:R-:W-:Y:S02]  /*81b0*/  @!P6 IMAD.IADD R167, R167, 0x1, -R3.reuse ;  /* 0x00000001a7a7e824 */ /* 0x100fe400078e0a03 */
[----:B------:R-:W-:Y:S02]  /*81c0*/  IMAD.MOV R4, RZ, RZ, -R4 ;  /* 0x000000ffff047224 */ /* 0x000fe400078e0a04 */
[--C-:B------:R-:W-:Y:S01]  /*81d0*/  @!P5 IMAD.IADD R163, R163, 0x1, -R3.reuse ;  /* 0x00000001a3a3d824 */ /* 0x100fe200078e0a03 */
[C---:B------:R-:W-:Y:S01]  /*81e0*/  ISETP.GT.U32.AND P5, PT, R3.reuse, R166, PT ;  /* 0x000000a60300720c */ /* 0x040fe20003fa4070 */
[----:B------:R-:W-:Y:S01]  /*81f0*/  @!P2 IMAD.IADD R164, R164, 0x1, -R3 ;  /* 0x00000001a4a4a824 */ /* 0x000fe200078e0a03 */
[C---:B------:R-:W-:Y:S01]  /*8200*/  ISETP.GT.U32.AND P6, PT, R3.reuse, R167, PT ;  /* 0x000000a70300720c */ /* 0x040fe20003fc4070 */
[C---:B------:R-:W-:Y:S02]  /*8210*/  IMAD R168, R3.reuse, R4, R168 ;  /* 0x0000000403a87224 */ /* 0x040fe400078e02a8 */
[----:B------:R-:W-:Y:S01]  /*8220*/  IMAD.HI.U32 R4, R2, R170, RZ ;  /* 0x000000aa02047227 */ /* 0x000fe200078e00ff */
[----:B------:R-:W-:-:S03]  /*8230*/  ISETP.GT.U32.AND P2, PT, R3, R164, PT ;  /* 0x000000a40300720c */ /* 0x000fc60003f44070 */
[----:B------:R-:W-:Y:S02]  /*8240*/  IMAD.MOV R4, RZ, RZ, -R4 ;  /* 0x000000ffff047224 */ /* 0x000fe400078e0a04 */
[----:B------:R-:W-:-:S04]  /*8250*/  IMAD.HI.U32 R6, R2, R169, RZ ;  /* 0x000000a902067227 */ /* 0x000fc800078e00ff */
[----:B------:R-:W-:Y:S02]  /*8260*/  IMAD R170, R3, R4, R170 ;  /* 0x0000000403aa7224 */ /* 0x000fe400078e02aa */
[--C-:B------:R-:W-:Y:S01]  /*8270*/  @!P5 IMAD.IADD R166, R166, 0x1, -R3.reuse ;  /* 0x00000001a6a6d824 */ /* 0x100fe200078e0a03 */
[----:B------:R-:W-:Y:S01]  /*8280*/  ISETP.GE.AND P5, PT, R9, RZ, PT ;  /* 0x000000ff0900720c */ /* 0x000fe20003fa6270 */
[----:B------:R-:W-:Y:S02]  /*8290*/  IMAD.MOV R6, RZ, RZ, -R6 ;  /* 0x000000ffff067224 */ /* 0x000fe400078e0a06 */
[--C-:B------:R-:W-:Y:S01]  /*82a0*/  @!P6 IMAD.IADD R167, R167, 0x1, -R3.reuse ;  /* 0x00000001a7a7e824 */ /* 0x100fe200078e0a03 */
[----:B------:R-:W-:Y:S01]  /*82b0*/  ISETP.GT.U32.AND P6, PT, R3, R170, PT ;  /* 0x000000aa0300720c */ /* 0x000fe20003fc4070 */
[----:B------:R-:W-:Y:S02]  /*82c0*/  VIADD R9, R0, 0x58 ;  /* 0x0000005800097836 */ /* 0x000fe40000000000 */
[----:B------:R-:W-:Y:S01]  /*82d0*/  @!P2 IMAD.IADD R164, R164, 0x1, -R3 ;  /* 0x00000001a4a4a824 */ /* 0x000fe200078e0a03 */
[----:B------:R-:W-:Y:S01]  /*82e0*/  ISETP.GE.AND P2, PT, R11, RZ, PT ;  /* 0x000000ff0b00720c */ /* 0x000fe20003f46270 */
[C---:B------:R-:W-:Y:S01]  /*82f0*/  IMAD R169, R3.reuse, R6, R169 ;  /* 0x0000000603a97224 */ /* 0x040fe200078e02a9 */
[----:B------:R-:W-:Y:S01]  /*8300*/  IABS R171, R9 ;  /* 0x0000000900ab7213 */ /* 0x000fe20000000000 */
[----:B------:R-:W-:Y:S01]  /*8310*/  @!P0 IMAD.MOV R163, RZ, RZ, -R163 ;  /* 0x000000ffffa38224 */ /* 0x000fe200078e0aa3 */
[C---:B------:R-:W-:Y:S01]  /*8320*/  ISETP.GT.U32.AND P0, PT, R3.reuse, R168, PT ;  /* 0x000000a80300720c */ /* 0x040fe20003f04070 */
[----:B------:R-:W-:Y:S01]  /*8330*/  @!P1 IMAD.MOV R162, RZ, RZ, -R162 ;  /* 0x000000ffffa29224 */ /* 0x000fe200078e0aa2 */
[----:B------:R-:W-:Y:S01]  /*8340*/  ISETP.GT.U32.AND P1, PT, R3, R166, PT ;  /* 0x000000a60300720c */ /* 0x000fe20003f24070 */
[----:B------:R-:W-:Y:S01]  /*8350*/  @!P4 IMAD.MOV R164, RZ, RZ, -R164 ;  /* 0x000000ffffa4c224 */ /* 0x000fe200078e0aa4 */
[----:B------:R-:W-:Y:S01]  /*8360*/  ISETP.GE.AND P4, PT, R7, RZ, PT ;  /* 0x000000ff0700720c */ /* 0x000fe20003f86270 */
[----:B------:R-:W-:Y:S01]  /*8370*/  @!P3 IMAD.MOV R165, RZ, RZ, -R165 ;  /* 0x000000ffffa5b224 */ /* 0x000fe200078e0aa5 */
[----:B------:R-:W-:Y:S01]  /*8380*/  ISETP.GT.U32.AND P3, PT, R3, R169, PT ;  /* 0x000000a90300720c */ /* 0x000fe20003f64070 */
[----:B------:R-:W-:-:S02]  /*8390*/  VIADD R7, R0, 0x57 ;  /* 0x0000005700077836 */ /* 0x000fc40000000000 */
        /* <DEDUP_REMOVED lines=18> */
[C---:B------:R-:W-:Y:S01]  /*84c0*/  VIADD R6, R0.reuse, 0x56 ;  /* 0x0000005600067836 */ /* 0x040fe20000000000 */
[C---:B------:R-:W-:Y:S01]  /*84d0*/  ISETP.GT.U32.AND P6, PT, R3.reuse, R172, PT ;  /* 0x000000ac0300720c */ /* 0x040fe20003fc4070 */
[----:B------:R-:W-:Y:S02]  /*84e0*/  VIADD R8, R0, 0x54 ;  /* 0x0000005400087836 */ /* 0x000fe40000000000 */
[----:B------:R-:W-:Y:S01]  /*84f0*/  @!P3 IMAD.IADD R168, R168, 0x1, -R3 ;  /* 0x00000001a8a8b824 */ /* 0x000fe200078e0a03 */
[----:B------:R-:W-:Y:S01]  /*8500*/  IABS R173, R6 ;  /* 0x0000000600ad7213 */ /* 0x000fe20000000000 */
[----:B------:R-:W-:Y:S01]  /*8510*/  @!P5 IMAD.MOV R167, RZ, RZ, -R167 ;  /* 0x000000ffffa7d224 */ /* 0x000fe200078e0aa7 */
[----:B------:R-:W-:Y:S01]  /*8520*/  ISETP.GT.U32.AND P3, PT, R3, R171, PT ;  /* 0x000000ab0300720c */ /* 0x000fe20003f64070 */
[----:B------:R-:W-:Y:S01]  /*8530*/  @!P2 IMAD.IADD R169, R169, 0x1, -R3 ;  /* 0x00000001a9a9a824 */ /* 0x000fe200078e0a03 */
[----:B------:R-:W-:Y:S01]  /*8540*/  ISETP.GE.AND P2, PT, R7, RZ, PT ;  /* 0x000000ff0700720c */ /* 0x000fe20003f46270 */
[----:B------:R-:W-:Y:S01]  /*8550*/  VIADD R7, R0, 0x55 ;  /* 0x0000005500077836 */ /* 0x000fe20000000000 */
[----:B------:R-:W-:Y:S01]  /*8560*/  IABS R175, R8 ;  /* 0x0000000800af7213 */ /* 0x000fe20000000000 */
[----:B------:R-:W-:Y:S01]  /*8570*/  IMAD.HI.U32 R4, R2, R173, RZ ;  /* 0x000000ad02047227 */ /* 0x000fe200078e00ff */
[----:B------:R-:W-:-:S02]  /*8580*/  ISETP.GE.AND P5, PT, R9, RZ, PT ;  /* 0x000000ff0900720c */ /* 0x000fc40003fa6270 */
        /* <DEDUP_REMOVED lines=13> */
[----:B------:R-:W-:Y:S02]  /*8660*/  IMAD R174, R3, R4, R174 ;  /* 0x0000000403ae7224 */ /* 0x000fe400078e02ae */
[----:B------:R-:W-:-:S04]  /*8670*/  IMAD.HI.U32 R6, R2, R175, RZ ;  /* 0x000000af02067227 */ /* 0x000fc800078e00ff */
[--C-:B------:R-:W-:Y:S01]  /*8680*/  @!P6 IMAD.IADD R172, R172, 0x1, -R3.reuse ;  /* 0x00000001acace824 */ /* 0x100fe200078e0a03 */
[----:B------:R-:W-:Y:S01]  /*8690*/  ISETP.GT.U32.AND P6, PT, R3, R174, PT ;  /* 0x000000ae0300720c */ /* 0x000fe20003fc4070 */
[----:B------:R-:W-:Y:S02]  /*86a0*/  IMAD.MOV R6, RZ, RZ, -R6 ;  /* 0x000000ffff067224 */ /* 0x000fe400078e0a06 */
[----:B------:R-:W-:Y:S01]  /*86b0*/  @!P4 IMAD.IADD R171, R171, 0x1, -R3 ;  /* 0x00000001ababc824 */ /* 0x000fe200078e0a03 */
[----:B------:R-:W-:Y:S01]  /*86c0*/  ISETP.GE.AND P4, PT, R8, RZ, PT ;  /* 0x000000ff0800720c */ /* 0x000fe20003f86270 */
[----:B------:R-:W-:Y:S02]  /*86d0*/  IMAD R175, R3, R6, R175 ;  /* 0x0000000603af7224 */ /* 0x000fe400078e02af */
[----:B------:R-:W-:Y:S01]  /*86e0*/  @!P0 IMAD.MOV R170, RZ, RZ, -R170 ;  /* 0x000000ffffaa8224 */ /* 0x000fe200078e0aaa */
[----:B------:R-:W-:Y:S01]  /*86f0*/  ISETP.GE.AND P0, PT, R7, RZ, PT ;  /* 0x000000ff0700720c */ /* 0x000fe20003f06270 */
[----:B------:R-:W-:-:S02]  /*8700*/  @!P1 IMAD.IADD R173, R173, 0x1, -R3 ;  /* 0x00000001adad9824 */ /* 0x000fc400078e0a03 */
[C---:B------:R-:W-:Y:S02]  /*8710*/  VIADD R7, R0.reuse, 0x53 ;  /* 0x0000005300077836 */ /* 0x040fe40000000000 */
[----:B------:R-:W-:Y:S01]  /*8720*/  @!P5 IMAD.MOV R171, RZ, RZ, -R171 ;  /* 0x000000ffffabd224 */ /* 0x000fe200078e0aab */
[C---:B------:R-:W-:Y:S01]  /*8730*/  ISETP.GT.U32.AND P5, PT, R3.reuse, R175, PT ;  /* 0x000000af0300720c */ /* 0x040fe20003fa4070 */
[----:B------:R-:W-:Y:S01]  /*8740*/  VIADD R6, R0, 0x52 ;  /* 0x0000005200067836 */ /* 0x000fe20000000000 */
[C---:B------:R-:W-:Y:S01]  /*8750*/  ISETP.GT.U32.AND P1, PT, R3.reuse, R173, PT ;  /* 0x000000ad0300720c */ /* 0x040fe20003f24070 */
[----:B------:R-:W-:Y:S01]  /*8760*/  @!P6 IMAD.IADD R174, R174, 0x1, -R3 ;  /* 0x00000001aeaee824 */ /* 0x000fe200078e0a03 */
[----:B------:R-:W-:Y:S01]  /*8770*/  IABS R176, R7 ;  /* 0x0000000700b07213 */ /* 0x000fe20000000000 */
[----:B------:R-:W-:Y:S01]  /*8780*/  VIADD R9, R0, 0x51 ;  /* 0x0000005100097836 */ /* 0x000fe20000000000 */
[----:B------:R-:W-:Y:S01]  /*8790*/  IABS R8, R6 ;  /* 0x0000000600087213 */ /* 0x000fe20000000000 */
[----:B------:R-:W-:Y:S01]  /*87a0*/  @!P2 IMAD.MOV R172, RZ, RZ, -R172 ;  /* 0x000000ffffaca224 */ /* 0x000fe200078e0aac */
[----:B------:R-:W-:Y:S01]  /*87b0*/  ISETP.GT.U32.AND P6, PT, R3, R174, PT ;  /* 0x000000ae0300720c */ /* 0x000fe20003fc4070 */
[----:B------:R-:W-:Y:S01]  /*87c0*/  IMAD.HI.U32 R4, R2, R176, RZ ;  /* 0x000000b002047227 */ /* 0x000fe200078e00ff */
[----:B------:R-:W-:-:S02]  /*87d0*/  IABS R180, R9 ;  /* 0x0000000900b47213 */ /* 0x000fc40000000000 */
[----:B------:R-:W-:Y:S01]  /*87e0*/  ISETP.GE.AND P2, PT, R7, RZ, PT ;  /* 0x000000ff0700720c */ /* 0x000fe20003f46270 */
[----:B------:R-:W-:Y:S02]  /*87f0*/  IMAD.MOV R7, RZ, RZ, -R4 ;  /* 0x000000ffff077224 */ /* 0x000fe400078e0a04 */
[----:B------:R-:W-:-:S04]  /*8800*/  IMAD.HI.U32 R4, R2, R8, RZ ;  /* 0x0000000802047227 */ /* 0x000fc800078e00ff */
[--C-:B------:R-:W-:Y:S02]  /*8810*/  @!P5 IMAD.IADD R175, R175, 0x1, -R3.reuse ;  /* 0x00000001afafd824 */ /* 0x100fe400078e0a03 */
[----:B------:R-:W-:Y:S01]  /*8820*/  @!P1 IMAD.IADD R173, R173, 0x1, -R3 ;  /* 0x00000001adad9824 */ /* 0x000fe200078e0a03 */
[----:B------:R-:W-:Y:S01]  /*8830*/  ISETP.GE.AND P1, PT, R6, RZ, PT ;  /* 0x000000ff0600720c */ /* 0x000fe20003f26270 */
[----:B------:R-:W-:Y:S01]  /*8840*/  IMAD.HI.U32 R6, R2, R180, RZ ;  /* 0x000000b402067227 */ /* 0x000fe200078e00ff */
[----:B------:R-:W-:-:S03]  /*8850*/  ISETP.GT.U32.AND P5, PT, R3, R175, PT ;  /* 0x000000af0300720c */ /* 0x000fc60003fa4070 */
[C---:B------:R-:W-:Y:S02]  /*8860*/  IMAD R176, R3.reuse, R7, R176 ;  /* 0x0000000703b07224 */ /* 0x040fe400078e02b0 */
[----:B------:R-:W-:Y:S02]  /*8870*/  IMAD.MOV R4, RZ, RZ, -R4 ;  /* 0x000000ffff047224 */ /* 0x000fe400078e0a04 */
[----:B------:R-:W-:Y:S02]  /*8880*/  IMAD.MOV R7, RZ, RZ, -R6 ;  /* 0x000000ffff077224 */ /* 0x000fe400078e0a06 */
[----:B------:R-:W-:Y:S01]  /*8890*/  @!P6 IMAD.IADD R174, R174, 0x1, -R3 ;  /* 0x00000001aeaee824 */ /* 0x000fe200078e0a03 */
[C---:B------:R-:W-:Y:S01]  /*88a0*/  ISETP.GT.U32.AND P6, PT, R3.reuse, R176, PT ;  /* 0x000000b00300720c */ /* 0x040fe20003fc4070 */
[----:B------:R-:W-:Y:S02]  /*88b0*/  IMAD R6, R3, R4, R8 ;  /* 0x0000000403067224 */ /* 0x000fe400078e0208 */
[----:B------:R-:W-:-:S02]  /*88c0*/  @!P0 IMAD.MOV R174, RZ, RZ, -R174 ;  /* 0x000000ffffae8224 */ /* 0x000fc400078e0aae */
[C---:B------:R-:W-:Y:S01]  /*88d0*/  IMAD R180, R3.reuse, R7, R180 ;  /* 0x0000000703b47224 */ /* 0x040fe200078e02b4 */
[----:B------:R-:W-:Y:S01]  /*88e0*/  ISETP.GT.U32.AND P0, PT, R3, R6, PT ;  /* 0x000000060300720c */ /* 0x000fe20003f04070 */
[----:B------:R-:W-:Y:S02]  /*88f0*/  @!P5 IMAD.IADD R175, R175, 0x1, -R3 ;  /* 0x00000001afafd824 */ /* 0x000fe400078e0a03 */
[----:B------:R-:W-:Y:S02]  /*8900*/  VIADD R12, R0, 0x4f ;  /* 0x0000004f000c7836 */ /* 0x000fe40000000000 */
[----:B------:R-:W-:Y:S01]  /*8910*/  @!P4 IMAD.MOV R175, RZ, RZ, -R175 ;  /* 0x000000ffffafc224 */ /* 0x000fe200078e0aaf */
[----:B------:R-:W-:Y:S01]  /*8920*/  ISETP.GT.U32.AND P4, PT, R3, R180, PT ;  /* 0x000000b40300720c */ /* 0x000fe20003f84070 */
[----:B------:R-:W-:Y:S01]  /*8930*/  @!P6 IMAD.IADD R176, R176, 0x1, -R3 ;  /* 0x00000001b0b0e824 */ /* 0x000fe200078e0a03 */
[----:B------:R-:W-:Y:S01]  /*8940*/  IABS R178, R12 ;  /* 0x0000000c00b27213 */ /* 0x000fe20000000000 */
[----:B------:R-:W-:-:S02]  /*8950*/  VIADD R4, R0, 0x50 ;  /* 0x0000005000047836 */ /* 0x000fc40000000000 */
[----:B------:R-:W-:Y:S01]  /*8960*/  VIADD R7, R0, 0x4d ;  /* 0x0000004d00077836 */ /* 0x000fe20000000000 */
[C---:B------:R-:W-:Y:S01]  /*8970*/  ISETP.GT.U32.AND P6, PT, R3.reuse, R176, PT ;  /* 0x000000b00300720c */ /* 0x040fe20003fc4070 */
[----:B------:R-:W-:Y:S01]  /*8980*/  @!P0 IMAD.IADD R6, R6, 0x1, -R3 ;  /* 0x0000000106068824 */ /* 0x000fe200078e0a03 */
[----:B------:R-:W-:Y:S01]  /*8990*/  IABS R8, R4 ;  /* 0x0000000400087213 */ /* 0x000fe20000000000 */
[----:B------:R-:W-:Y:S01]  /*89a0*/  IMAD.HI.U32 R13, R2, R178, RZ ;  /* 0x000000b2020d7227 */ /* 0x000fe200078e00ff */
[----:B------:R-:W-:Y:S02]  /*89b0*/  ISETP.GE.AND P5, PT, R4, RZ, PT ;  /* 0x000000ff0400720c */ /* 0x000fe40003fa6270 */
[----:B------:R-:W-:Y:S01]  /*89c0*/  ISETP.GT.U32.AND P0, PT, R3, R6, PT ;  /* 0x000000060300720c */ /* 0x000fe20003f04070 */
[----:B------:R-:W-:Y:S01]  /*89d0*/  IMAD.HI.U32 R10, R2, R8, RZ ;  /* 0x00000008020a7227 */ /* 0x000fe200078e00ff */
[----:B------:R-:W-:-:S03]  /*89e0*/  IABS R4, R7 ;  /* 0x0000000700047213 */ /* 0x000fc60000000000 */
[----:B------:R-:W-:Y:S02]  /*89f0*/  IMAD.MOV R13, RZ, RZ, -R13 ;  /* 0x000000ffff0d7224 */ /* 0x000fe400078e0a0d */
[--C-:B------:R-:W-:Y:S02]  /*8a00*/  @!P4 IMAD.IADD R180, R180, 0x1, -R3.reuse ;  /* 0x00000001b4b4c824 */ /* 0x100fe400078e0a03 */
[----:B------:R-:W-:Y:S02]  /*8a10*/  IMAD.MOV R177, RZ, RZ, -R10 ;  /* 0x000000ffffb17224 */ /* 0x000fe400078e0a0a */
[----:B------:R-:W-:Y:S01]  /*8a20*/  @!P6 IMAD.IADD R176, R176, 0x1, -R3 ;  /* 0x00000001b0b0e824 */ /* 0x000fe200078e0a03 */
[C---:B------:R-:W-:Y:S01]  /*8a30*/  ISETP.GT.U32.AND P4, PT, R3.reuse, R180, PT ;  /* 0x000000b40300720c */ /* 0x040fe20003f84070 */
[C---:B------:R-:W-:Y:S01]  /*8a40*/  IMAD R178, R3.reuse, R13, R178 ;  /* 0x0000000d03b27224 */ /* 0x040fe200078e02b2 */
[----:B------:R-:W-:Y:S01]  /*8a50*/  ISETP.GE.AND P6, PT, R12, RZ, PT ;  /* 0x000000ff0c00720c */ /* 0x000fe20003fc6270 */
[----:B------:R-:W-:-:S02]  /*8a60*/  IMAD R8, R3, R177, R8 ;  /* 0x000000b103087224 */ /* 0x000fc400078e0208 */
[----:B------:R-:W-:Y:S02]  /*8a70*/  @!P0 IMAD.IADD R6, R6, 0x1, -R3 ;  /* 0x0000000106068824 */ /* 0x000fe400078e0a03 */
[----:B------:R-:W-:Y:S01]  /*8a80*/  @!P2 IMAD.MOV R176, RZ, RZ, -R176 ;  /* 0x000000ffffb0a224 */ /* 0x000fe200078e0ab0 */
[----:B------:R-:W-:Y:S01]  /*8a90*/  ISETP.GT.U32.AND P2, PT, R3, R178, PT ;  /* 0x000000b20300720c */ /* 0x000fe20003f44070 */
[----:B------:R-:W-:Y:S01]  /*8aa0*/  @!P3 IMAD.MOV R173, RZ, RZ, -R173 ;  /* 0x000000ffffadb224 */ /* 0x000fe200078e0aad */
[----:B------:R-:W-:Y:S01]  /*8ab0*/  ISETP.GE.AND P3, PT, R9, RZ, PT ;  /* 0x000000ff0900720c */ /* 0x000fe20003f66270 */
[----:B0-----:R-:W-:Y:S01]  /*8ac0*/  IMAD.MOV.U32 R5, RZ, RZ, R6 ;  /* 0x000000ffff057224 */ /* 0x001fe200078e0006 */
[----:B------:R-:W-:Y:S01]  /*8ad0*/  ISETP.GT.U32.AND P0, PT, R3, R8, PT ;  /* 0x000000080300720c */ /* 0x000fe20003f04070 */
[----:B------:R-:W-:-:S04]  /*8ae0*/  IMAD.HI.U32 R12, R2, R4, RZ ;  /* 0x00000004020c7227 */ /* 0x000fc800078e00ff */
[----:B------:R-:W-:Y:S02]  /*8af0*/  @!P1 IMAD.MOV R5, RZ, RZ, -R5 ;  /* 0x000000ffff059224 */ /* 0x000fe400078e0a05 */
[----:B------:R-:W-:Y:S02]  /*8b00*/  VIADD R11, R0, 0x4e ;  /* 0x0000004e000b7836 */ /* 0x000fe40000000000 */
[----:B------:R-:W-:Y:S01]  /*8b10*/  IMAD.MOV R12, RZ, RZ, -R12 ;  /* 0x000000ffff0c7224 */ /* 0x000fe200078e0a0c */
[----:B------:R0:W-:Y:S01]  /*8b20*/  STL [R1+0x30], R5 ;  /* 0x0000300501007387 */ /* 0x0001e20000100800 */
[--C-:B------:R-:W-:Y:S01]  /*8b30*/  @!P4 IMAD.IADD R180, R180, 0x1, -R3.reuse ;  /* 0x00000001b4b4c824 */ /* 0x100fe200078e0a03 */
[----:B------:R-:W-:Y:S01]  /*8b40*/  IABS R9, R11 ;  /* 0x0000000b00097213 */ /* 0x000fe20000000000 */
[----:B------:R-:W-:Y:S01]  /*8b50*/  IMAD R4, R3, R12, R4 ;  /* 0x0000000c03047224 */ /* 0x000fe200078e0204 */
[----:B------:R-:W-:Y:S01]  /*8b60*/  ISETP.GE.AND P1, PT, R11, RZ, PT ;  /* 0x000000ff0b00720c */ /* 0x000fe20003f26270 */
[----:B------:R-:W-:-:S02]  /*8b70*/  @!P2 IMAD.IADD R178, R178, 0x1, -R3 ;  /* 0x00000001b2b2a824 */ /* 0x000fc400078e0a03 */
[----:B------:R-:W-:Y:S02]  /*8b80*/  @!P0 IMAD.IADD R8, R8, 0x1, -R3 ;  /* 0x0000000108088824 */ /* 0x000fe400078e0a03 */
[----:B------:R-:W-:Y:S01]  /*8b90*/  IMAD.HI.U32 R10, R2, R9, RZ ;  /* 0x00000009020a7227 */ /* 0x000fe200078e00ff */
[C---:B------:R-:W-:Y:S02]  /*8ba0*/  ISETP.GT.U32.AND P2, PT, R3.reuse, R178, PT ;  /* 0x000000b20300720c */ /* 0x040fe40003f44070 */
[C---:B------:R-:W-:Y:S01]  /*8bb0*/  ISETP.GT.U32.AND P0, PT, R3.reuse, R8, PT ;  /* 0x000000080300720c */ /* 0x040fe20003f04070 */
[----:B0-----:R-:W-:Y:S02]  /*8bc0*/  IMAD.MOV.U32 R5, RZ, RZ, R180 ;  /* 0x000000ffff057224 */ /* 0x001fe400078e00b4 */
[----:B------:R-:W-:Y:S02]  /*8bd0*/  IMAD.MOV R10, RZ, RZ, -R10 ;  /* 0x000000ffff0a7224 */ /* 0x000fe400078e0a0a */
[----:B------:R-:W-:Y:S01]  /*8be0*/  @!P3 IMAD.MOV R5, RZ, RZ, -R5 ;  /* 0x000000ffff05b224 */ /* 0x000fe200078e0a05 */
[C---:B------:R-:W-:Y:S01]  /*8bf0*/  ISETP.GT.U32.AND P3, PT, R3.reuse, R4, PT ;  /* 0x000000040300720c */ /* 0x040fe20003f64070 */
[----:B------:R-:W-:-:S02]  /*8c00*/  IMAD R6, R3, R10, R9 ;  /* 0x0000000a03067224 */ /* 0x000fc400078e0209 */
[C---:B------:R-:W-:Y:S01]  /*8c10*/  VIADD R12, R0.reuse, 0x4b ;  /* 0x0000004b000c7836 */ /* 0x040fe20000000000 */
[----:B------:R0:W-:Y:S01]  /*8c20*/  STL [R1+0x34], R5 ;  /* 0x0000340501007387 */ /* 0x0001e20000100800 */
[----:B------:R-:W-:Y:S01]  /*8c30*/  VIADD R11, R0, 0x4c ;  /* 0x0000004c000b7836 */ /* 0x000fe20000000000 */
[----:B------:R-:W-:Y:S01]  /*8c40*/  ISETP.GT.U32.AND P4, PT, R3, R6, PT ;  /* 0x000000060300720c */ /* 0x000fe20003f84070 */
[--C-:B------:R-:W-:Y:S01]  /*8c50*/  @!P2 IMAD.IADD R178, R178, 0x1, -R3.reuse ;  /* 0x00000001b2b2a824 */ /* 0x100fe200078e0a03 */
[----:B------:R-:W-:Y:S01]  /*8c60*/  IABS R9, R12 ;  /* 0x0000000c00097213 */ /* 0x000fe20000000000 */
[--C-:B------:R-:W-:Y:S01]  /*8c70*/  @!P0 IMAD.IADD R8, R8, 0x1, -R3.reuse ;  /* 0x0000000108088824 */ /* 0x100fe200078e0a03 */
[----:B------:R-:W-:Y:S01]  /*8c80*/  IABS R10, R11 ;  /* 0x0000000b000a7213 */ /* 0x000fe20000000000 */
[----:B------:R-:W-:Y:S01]  /*8c90*/  VIADD R13, R0, 0x4a ;  /* 0x0000004a000d7836 */ /* 0x000fe20000000000 */
[----:B------:R-:W-:Y:S01]  /*8ca0*/  ISETP.GE.AND P0, PT, R7, RZ, PT ;  /* 0x000000ff0700720c */ /* 0x000fe20003f06270 */
[----:B------:R-:W-:-:S02]  /*8cb0*/  @!P3 IMAD.IADD R4, R4, 0x1, -R3 ;  /* 0x000000010404b824 */ /* 0x000fc400078e0a03 */
[----:B0-----:R-:W-:Y:S01]  /*8cc0*/  IMAD.MOV.U32 R5, RZ, RZ, R178 ;  /* 0x000000ffff057224 */ /* 0x001fe200078e00b2 */
[----:B------:R-:W-:Y:S01]  /*8cd0*/  IABS R177, R13 ;  /* 0x0000000d00b17213 */ /* 0x000fe20000000000 */
[----:B------:R-:W-:Y:S01]  /*8ce0*/  IMAD.HI.U32 R7, R2, R9, RZ ;  /* 0x0000000902077227 */ /* 0x000fe200078e00ff */
[----:B------:R-:W-:-:S03]  /*8cf0*/  ISETP.GT.U32.AND P3, PT, R3, R4, PT ;  /* 0x000000040300720c */ /* 0x000fc60003f64070 */
[----:B------:R-:W-:-:S04]  /*8d00*/  IMAD.HI.U32 R179, R2, R10, RZ ;  /* 0x0000000a02b37227 */ /* 0x000fc800078e00ff */
[----:B------:R-:W-:Y:S01]  /*8d10*/  @!P6 IMAD.MOV R5, RZ, RZ, -R5 ;  /* 0x000000ffff05e224 */ /* 0x000fe200078e0a05 */
[----:B------:R-:W-:Y:S01]  /*8d20*/  ISETP.GE.AND P6, PT, R12, RZ, PT ;  /* 0x000000ff0c00720c */ /* 0x000fe20003fc6270 */
[----:B------:R-:W-:Y:S02]  /*8d30*/  IMAD.MOV R12, RZ, RZ, -R7 ;  /* 0x000000ffff0c7224 */ /* 0x000fe400078e0a07 */
[----:B------:R-:W-:Y:S02]  /*8d40*/  IMAD.MOV R179, RZ, RZ, -R179 ;  /* 0x000000ffffb37224 */ /* 0x000fe400078e0ab3 */
[----:B------:R-:W-:Y:S02]  /*8d50*/  @!P4 IMAD.IADD R6, R6, 0x1, -R3 ;  /* 0x000000010606c824 */ /* 0x000fe400078e0a03 */
[C---:B------:R-:W-:Y:S02]  /*8d60*/  IMAD R9, R3.reuse, R12, R9 ;  /* 0x0000000c03097224 */ /* 0x040fe400078e0209 */
[C---:B------:R-:W-:Y:S01]  /*8d70*/  IMAD R10, R3.reuse, R179, R10 ;  /* 0x000000b3030a7224 */ /* 0x040fe200078e020a */
[C---:B------:R-:W-:Y:S01]  /*8d80*/  ISETP.GT.U32.AND P4, PT, R3.reuse, R6, PT ;  /* 0x000000060300720c */ /* 0x040fe20003f84070 */
[----:B------:R-:W-:Y:S01]  /*8d90*/  @!P3 IMAD.IADD R4, R4, 0x1, -R3 ;  /* 0x000000010404b824 */ /* 0x000fe200078e0a03 */
[C---:B------:R-:W-:Y:S01]  /*8da0*/  ISETP.GT.U32.AND P3, PT, R3.reuse, R9, PT ;  /* 0x000000090300720c */ /* 0x040fe20003f64070 */
[----:B------:R-:W-:Y:S01]  /*8db0*/  IMAD.MOV.U32 R180, RZ, RZ, R8 ;  /* 0x000000ffffb47224 */ /* 0x000fe200078e0008 */
[----:B------:R-:W-:Y:S01]  /*8dc0*/  ISETP.GT.U32.AND P2, PT, R3, R10, PT ;  /* 0x0000000a0300720c */ /* 0x000fe20003f44070 */
[----:B------:R-:W-:-:S02]  /*8dd0*/  VIADD R7, R0, 0x49 ;  /* 0x0000004900077836 */ /* 0x000fc40000000000 */
[----:B------:R-:W-:-:S03]  /*8de0*/  IMAD.HI.U32 R8, R2, R177, RZ ;  /* 0x000000b102087227 */ /* 0x000fc600078e00ff */
[----:B------:R-:W-:Y:S01]  /*8df0*/  IABS R178, R7 ;  /* 0x0000000700b27213 */ /* 0x000fe20000000000 */
[----:B------:R-:W-:Y:S02]  /*8e00*/  IMAD.MOV R8, RZ, RZ, -R8 ;  /* 0x000000ffff087224 */ /* 0x000fe400078e0a08 */
[--C-:B------:R-:W-:Y:S01]  /*8e10*/  @!P4 IMAD.IADD R6, R6, 0x1, -R3.reuse ;  /* 0x000000010606c824 */ /* 0x100fe200078e0a03 */
[----:B------:R-:W-:Y:S01]  /*8e20*/  ISETP.GE.AND P4, PT, R13, RZ, PT ;  /* 0x000000ff0d00720c */ /* 0x000fe20003f86270 */
[--C-:B------:R-:W-:Y:S02]  /*8e30*/  @!P3 IMAD.IADD R9, R9, 0x1, -R3.reuse ;  /* 0x000000010909b824 */ /* 0x100fe400078e0a03 */
[----:B------:R-:W-:Y:S02]  /*8e40*/  @!P2 IMAD.IADD R10, R10, 0x1, -R3 ;  /* 0x000000010a0aa824 */ /* 0x000fe400078e0a03 */
[----:B------:R-:W-:Y:S01]  /*8e50*/  @!P5 IMAD.MOV R180, RZ, RZ, -R180 ;  /* 0x000000ffffb4d224 */ /* 0x000fe200078e0ab4 */
[----:B------:R-:W-:Y:S01]  /*8e60*/  ISETP.GE.AND P5, PT, R11, RZ, PT ;  /* 0x000000ff0b00720c */ /* 0x000fe20003fa6270 */
[----:B------:R-:W-:Y:S01]  /*8e70*/  IMAD.MOV.U32 R11, RZ, RZ, R6 ;  /* 0x000000ffff0b7224 */ /* 0x000fe200078e0006 */
[C---:B------:R-:W-:Y:S01]  /*8e80*/  ISETP.GT.U32.AND P3, PT, R3.reuse, R9, PT ;  /* 0x000000090300720c */ /* 0x040fe20003f64070 */
[C---:B------:R-:W-:Y:S01]  /*8e90*/  IMAD R177, R3.reuse, R8, R177 ;  /* 0x0000000803b17224 */ /* 0x040fe200078e02b1 */
[----:B------:R-:W-:Y:S01]  /*8ea0*/  ISETP.GT.U32.AND P2, PT, R3, R10, PT ;  /* 0x0000000a0300720c */ /* 0x000fe20003f44070 */
[----:B------:R-:W-:Y:S01]  /*8eb0*/  VIADD R6, R0, 0x48 ;  /* 0x0000004800067836 */ /* 0x000fe20000000000 */
[----:B------:R-:W-:Y:S01]  /*8ec0*/  STL [R1+0x38], R180 ;  /* 0x000038b401007387 */ /* 0x000fe20000100800 */
[----:B------:R-:W-:-:S03]  /*8ed0*/  IMAD.HI.U32 R8, R2, R178, RZ ;  /* 0x000000b202087227 */ /* 0x000fc600078e00ff */
[----:B------:R-:W-:Y:S01]  /*8ee0*/  IABS R12, R6 ;  /* 0x00000006000c7213 */ /* 0x000fe20000000000 */
[----:B------:R-:W-:Y:S01]  /*8ef0*/  IMAD.MOV R8, RZ, RZ, -R8 ;  /* 0x000000ffff087224 */ /* 0x000fe200078e0a08 */
[----:B------:R0:W-:Y:S01]  /*8f00*/  STL [R1+0x3c], R5 ;  /* 0x00003c0501007387 */ /* 0x0001e20000100800 */
[----:B------:R-:W-:Y:S01]  /*8f10*/  @!P1 IMAD.MOV R11, RZ, RZ, -R11 ;  /* 0x000000ffff0b9224 */ /* 0x000fe200078e0a0b */
[----:B------:R-:W-:Y:S01]  /*8f20*/  ISETP.GE.AND P1, PT, R7, RZ, PT ;  /* 0x000000ff0700720c */ /* 0x000fe20003f26270 */
[----:B------:R-:W-:Y:S02]  /*8f30*/  IMAD R178, R3, R8, R178 ;  /* 0x0000000803b27224 */ /* 0x000fe400078e02b2 */
[--C-:B------:R-:W-:Y:S01]  /*8f40*/  @!P3 IMAD.IADD R9, R9, 0x1, -R3.reuse ;  /* 0x000000010909b824 */ /* 0x100fe200078e0a03 */
[----:B------:R1:W-:Y:S01]  /*8f50*/  STL [R1+0x40], R11 ;  /* 0x0000400b01007387 */ /* 0x0003e20000100800 */
[----:B------:R-:W-:Y:S01]  /*8f60*/  @!P2 IMAD.IADD R10, R10, 0x1, -R3 ;  /* 0x000000010a0aa824 */ /* 0x000fe200078e0a03 */
[C---:B------:R-:W-:Y:S01]  /*8f70*/  ISETP.GT.U32.AND P3, PT, R3.reuse, R178, PT ;  /* 0x000000b20300720c */ /* 0x040fe20003f64070 */
[----:B------:R-:W-:Y:S01]  /*8f80*/  VIADD R7, R0, 0x46 ;  /* 0x0000004600077836 */ /* 0x000fe20000000000 */
[----:B------:R-:W-:Y:S01]  /*8f90*/  ISETP.GT.U32.AND P2, PT, R3, R177, PT ;  /* 0x000000b10300720c */ /* 0x000fe20003f44070 */
[----:B0-----:R-:W-:-:S02]  /*8fa0*/  IMAD.MOV.U32 R5, RZ, RZ, R4 ;  /* 0x000000ffff057224 */ /* 0x001fc400078e0004 */
[----:B------:R-:W-:Y:S01]  /*8fb0*/  IMAD.HI.U32 R4, R2, R12, RZ ;  /* 0x0000000c02047227 */ /* 0x000fe200078e00ff */
[----:B------:R-:W-:-:S03]  /*8fc0*/  IABS R180, R7 ;  /* 0x0000000700b47213 */ /* 0x000fc60000000000 */
[----:B------:R-:W-:Y:S02]  /*8fd0*/  IMAD.MOV R4, RZ, RZ, -R4 ;  /* 0x000000ffff047224 */ /* 0x000fe400078e0a04 */
[----:B-1----:R-:W-:Y:S02]  /*8fe0*/  IMAD.MOV.U32 R11, RZ, RZ, R10 ;  /* 0x000000ffff0b7224 */ /* 0x002fe400078e000a */
[C---:B------:R-:W-:Y:S02]  /*8ff0*/  IMAD R12, R3.reuse, R4, R12 ;  /* 0x00000004030c7224 */ /* 0x040fe400078e020c */
[----:B------:R-:W-:Y:S01]  /*9000*/  @!P0 IMAD.MOV R5, RZ, RZ, -R5 ;  /* 0x000000ffff058224 */ /* 0x000fe200078e0a05 */
[----:B------:R-:W-:Y:S01]  /*9010*/  ISETP.GE.AND P0, PT, R6, RZ, PT ;  /* 0x000000ff0600720c */ /* 0x000fe20003f06270 */
[----:B------:R-:W-:Y:S01]  /*9020*/  @!P5 IMAD.MOV R11, RZ, RZ, -R11 ;  /* 0x000000ffff0bd224 */ /* 0x000fe200078e0a0b */
[----:B------:R-:W-:Y:S01]  /*9030*/  ISETP.GT.U32.AND P5, PT, R3, R12, PT ;  /* 0x0000000c0300720c */ /* 0x000fe20003fa4070 */
[----:B------:R-:W-:Y:S01]  /*9040*/  VIADD R6, R0, 0x47 ;  /* 0x0000004700067836 */ /* 0x000fe20000000000 */
[----:B------:R0:W-:Y:S01]  /*9050*/  STL [R1+0x44], R5 ;  /* 0x0000440501007387 */ /* 0x0001e20000100800 */
[----:B------:R-:W-:-:S02]  /*9060*/  @!P3 IMAD.IADD R178, R178, 0x1, -R3 ;  /* 0x00000001b2b2b824 */ /* 0x000fc400078e0a03 */
[----:B------:R-:W-:Y:S01]  /*9070*/  VIADD R10, R0, 0x45 ;  /* 0x00000045000a7836 */ /* 0x000fe20000000000 */
[----:B------:R-:W-:Y:S01]  /*9080*/  IABS R179, R6 ;  /* 0x0000000600b37213 */ /* 0x000fe20000000000 */
[C---:B------:R-:W-:Y:S01]  /*9090*/  IMAD.HI.U32 R4, R2.reuse, R180, RZ ;  /* 0x000000b402047227 */ /* 0x040fe200078e00ff */
[----:B------:R-:W-:Y:S01]  /*90a0*/  ISETP.GT.U32.AND P3, PT, R3, R178, PT ;  /* 0x000000b20300720c */ /* 0x000fe20003f64070 */
[----:B------:R1:W-:Y:S01]  /*90b0*/  STL [R1+0x48], R11 ;  /* 0x0000480b01007387 */ /* 0x0003e20000100800 */
[----:B------:R-:W-:Y:S01]  /*90c0*/  IABS R181, R10 ;  /* 0x0000000a00b57213 */ /* 0x000fe20000000000 */
[----:B------:R-:W-:-:S04]  /*90d0*/  IMAD.HI.U32 R8, R2, R179, RZ ;  /* 0x000000b302087227 */ /* 0x000fc800078e00ff */
[----:B------:R-:W-:Y:S02]  /*90e0*/  @!P5 IMAD.IADD R12, R12, 0x1, -R3 ;  /* 0x000000010c0cd824 */ /* 0x000fe400078e0a03 */
[----:B------:R-:W-:Y:S02]  /*90f0*/  IMAD.MOV R8, RZ, RZ, -R8 ;  /* 0x000000ffff087224 */ /* 0x000fe400078e0a08 */
[----:B0-----:R-:W-:Y:S01]  /*9100*/  IMAD.MOV.U32 R5, RZ, RZ, R9 ;  /* 0x000000ffff057224 */ /* 0x001fe200078e0009 */
[C---:B------:R-:W-:Y:S01]  /*9110*/  ISETP.GT.U32.AND P5, PT, R3.reuse, R12, PT ;  /* 0x0000000c0300720c */ /* 0x040fe20003fa4070 */
[C---:B------:R-:W-:Y:S02]  /*9120*/  IMAD R179, R3.reuse, R8, R179 ;  /* 0x0000000803b37224 */ /* 0x040fe400078e02b3 */
[----:B------:R-:W-:Y:S01]  /*9130*/  @!P6 IMAD.MOV R5, RZ, RZ, -R5 ;  /* 0x000000ffff05e224 */ /* 0x000fe200078e0a05 */
[----:B------:R-:W-:Y:S01]  /*9140*/  ISETP.GE.AND P6, PT, R6, RZ, PT ;  /* 0x000000ff0600720c */ /* 0x000fe20003fc6270 */
[----:B------:R-:W-:Y:S01]  /*9150*/  @!P3 IMAD.IADD R178, R178, 0x1, -R3 ;  /* 0x00000001b2b2b824 */ /* 0x000fe200078e0a03 */
[----:B------:R-:W-:Y:S01]  /*9160*/  ISETP.GT.U32.AND P3, PT, R3, R179, PT ;  /* 0x000000b30300720c */ /* 0x000fe20003f64070 */
[----:B------:R-:W-:Y:S01]  /*9170*/  IMAD.MOV R4, RZ, RZ, -R4 ;  /* 0x000000ffff047224 */ /* 0x000fe200078e0a04 */
[----:B------:R0:W-:Y:S01]  /*9180*/  STL [R1+0x4c], R5 ;  /* 0x00004c0501007387 */ /* 0x0001e20000100800 */
[----:B-1----:R-:W-:-:S02]  /*9190*/  VIADD R11, R0, 0x44 ;  /* 0x00000044000b7836 */ /* 0x002fc40000000000 */
[----:B------:R-:W-:-:S03]  /*91a0*/  IMAD.HI.U32 R6, R2, R181, RZ ;  /* 0x000000b502067227 */ /* 0x000fc600078e00ff */
[----:B------:R-:W-:Y:S01]  /*91b0*/  IABS R182, R11 ;  /* 0x0000000b00b67213 */ /* 0x000fe20000000000 */
[--C-:B------:R-:W-:Y:S02]  /*91c0*/  @!P2 IMAD.IADD R177, R177, 0x1, -R3.reuse ;  /* 0x00000001b1b1a824 */ /* 0x100fe400078e0a03 */
[C---:B------:R-:W-:Y:S02]  /*91d0*/  IMAD R180, R3.reuse, R4, R180 ;  /* 0x0000000403b47224 */ /* 0x040fe400078e02b4 */
[----:B------:R-:W-:Y:S01]  /*91e0*/  IMAD.MOV R6, RZ, RZ, -R6 ;  /* 0x000000ffff067224 */ /* 0x000fe200078e0a06 */
[C---:B------:R-:W-:Y:S01]  /*91f0*/  ISETP.GT.U32.AND P2, PT, R3.reuse, R177, PT ;  /* 0x000000b10300720c */ /* 0x040fe20003f44070 */
[----:B------:R-:W-:Y:S01]  /*9200*/  @!P5 IMAD.IADD R12, R12, 0x1, -R3 ;  /* 0x000000010c0cd824 */ /* 0x000fe200078e0a03 */
[C---:B------:R-:W-:Y:S01]  /*9210*/  ISETP.GT.U32.AND P5, PT, R3.reuse, R180, PT ;  /* 0x000000b40300720c */ /* 0x040fe20003fa4070 */
[----:B------:R-:W-:Y:S02]  /*9220*/  IMAD R181, R3, R6, R181 ;  /* 0x0000000603b57224 */ /* 0x000fe400078e02b5 */
[----:B------:R-:W-:-:S04]  /*9230*/  IMAD.HI.U32 R186, R2, R182, RZ ;  /* 0x000000b602ba7227 */ /* 0x000fc800078e00ff */
[--C-:B------:R-:W-:Y:S01]  /*9240*/  @!P3 IMAD.IADD R179, R179, 0x1, -R3.reuse ;  /* 0x00000001b3b3b824 */ /* 0x100fe200078e0a03 */
[C---:B------:R-:W-:Y:S01]  /*9250*/  ISETP.GT.U32.AND P3, PT, R3.reuse, R181, PT ;  /* 0x000000b50300720c */ /* 0x040fe20003f64070 */
[----:B------:R-:W-:Y:S02]  /*9260*/  IMAD.MOV R186, RZ, RZ, -R186 ;  /* 0x000000ffffba7224 */ /* 0x000fe400078e0aba */
[C---:B------:R-:W-:Y:S02]  /*9270*/  VIADD R4, R0.reuse, 0x43 ;  /* 0x0000004300047836 */ /* 0x040fe40000000000 */
[----:B------:R-:W-:Y:S02]  /*9280*/  IMAD R182, R3, R186, R182 ;  /* 0x000000ba03b67224 */ /* 0x000fe400078e02b6 */
[--C-:B------:R-:W-:Y:S01]  /*9290*/  @!P2 IMAD.IADD R177, R177, 0x1, -R3.reuse ;  /* 0x00000001b1b1a824 */ /* 0x100fe200078e0a03 */
[----:B------:R-:W-:Y:S01]  /*92a0*/  ISETP.GE.AND P2, PT, R7, RZ, PT ;  /* 0x000000ff0700720c */ /* 0x000fe20003f46270 */
[----:B------:R-:W-:Y:S01]  /*92b0*/  VIADD R7, R0, 0x42 ;  /* 0x0000004200077836 */ /* 0x000fe20000000000 */
[----:B------:R-:W-:Y:S01]  /*92c0*/  IABS R183, R4 ;  /* 0x0000000400b77213 */ /* 0x000fe20000000000 */
[--C-:B------:R-:W-:Y:S01]  /*92d0*/  @!P5 IMAD.IADD R180, R180, 0x1, -R3.reuse ;  /* 0x00000001b4b4d824 */ /* 0x100fe200078e0a03 */
[----:B------:R-:W-:Y:S01]  /*92e0*/  ISETP.GT.U32.AND P5, PT, R3, R182, PT ;  /* 0x000000b60300720c */ /* 0x000fe20003fa4070 */
[----:B------:R-:W-:Y:S01]  /*92f0*/  VIADD R8, R0, 0x41 ;  /* 0x0000004100087836 */ /* 0x000fe20000000000 */
[----:B------:R-:W-:Y:S01]  /*9300*/  IABS R184, R7 ;  /* 0x0000000700b87213 */ /* 0x000fe20000000000 */
[----:B------:R-:W-:Y:S01]  /*9310*/  @!P3 IMAD.IADD R181, R181, 0x1, -R3 ;  /* 0x00000001b5b5b824 */ /* 0x000fe200078e0a03 */
[----:B------:R-:W-:Y:S01]  /*9320*/  ISETP.GT.U32.AND P3, PT, R3, R179, PT ;  /* 0x000000b30300720c */ /* 0x000fe20003f64070 */
[----:B------:R-:W-:Y:S01]  /*9330*/  IMAD.HI.U32 R13, R2, R183, RZ ;  /* 0x000000b7020d7227 */ /* 0x000fe200078e00ff */
[----:B------:R-:W-:-:S03]  /*9340*/  IABS R185, R8 ;  /* 0x0000000800b97213 */ /* 0x000fc60000000000 */
[----:B------:R-:W-:Y:S01]  /*9350*/  @!P1 IMAD.MOV R178, RZ, RZ, -R178 ;  /* 0x000000ffffb29224 */ /* 0x000fe200078e0ab2 */
[----:B------:R-:W-:Y:S01]  /*9360*/  ISETP.GT.U32.AND P1, PT, R3, R181, PT ;  /* 0x000000b50300720c */ /* 0x000fe20003f24070 */
[----:B------:R-:W-:-:S04]  /*9370*/  IMAD.HI.U32 R9, R2, R184, RZ ;  /* 0x000000b802097227 */ /* 0x000fc800078e00ff */
[----:B------:R-:W-:-:S04]  /*9380*/  IMAD.HI.U32 R6, R2, R185, RZ ;  /* 0x000000b902067227 */ /* 0x000fc800078e00ff */
[----:B------:R-:W-:Y:S02]  /*9390*/  IMAD.MOV R13, RZ, RZ, -R13 ;  /* 0x000000ffff0d7224 */ /* 0x000fe400078e0a0d */
[----:B------:R-:W-:Y:S01]  /*93a0*/  @!P4 IMAD.MOV R177, RZ, RZ, -R177 ;  /* 0x000000ffffb1c224 */ /* 0x000fe200078e0ab1 */
[C---:B------:R-:W-:Y:S01]  /*93b0*/  ISETP.GT.U32.AND P4, PT, R3.reuse, R180, PT ;  /* 0x000000b40300720c */ /* 0x040fe20003f84070 */
[----:B------:R-:W-:Y:S02]  /*93c0*/  IMAD.MOV R9, RZ, RZ, -R9 ;  /* 0x000000ffff097224 */ /* 0x000fe400078e0a09 */
[----:B------:R-:W-:Y:S02]  /*93d0*/  @!P5 IMAD.IADD R182, R182, 0x1, -R3 ;  /* 0x00000001b6b6d824 */ /* 0x000fe400078e0a03 */
[C---:B------:R-:W-:Y:S02]  /*93e0*/  IMAD R183, R3.reuse, R13, R183 ;  /* 0x0000000d03b77224 */ /* 0x040fe400078e02b7 */
[----:B------:R-:W-:Y:S01]  /*93f0*/  IMAD.MOV R6, RZ, RZ, -R6 ;  /* 0x000000ffff067224 */ /* 0x000fe200078e0a06 */
[----:B------:R-:W-:Y:S01]  /*9400*/  ISETP.GT.U32.AND P5, PT, R3, R182, PT ;  /* 0x000000b60300720c */ /* 0x000fe20003fa4070 */
[----:B0-----:R-:W-:-:S02]  /*9410*/  IMAD.MOV.U32 R5, RZ, RZ, R12 ;  /* 0x000000ffff057224 */ /* 0x001fc400078e000c */
[C---:B------:R-:W-:Y:S02]  /*9420*/  IMAD R184, R3.reuse, R9, R184 ;  /* 0x0000000903b87224 */ /* 0x040fe400078e02b8 */
[----:B------:R-:W-:Y:S02]  /*9430*/  VIADD R9, R0, 0x40 ;  /* 0x0000004000097836 */ /* 0x000fe40000000000 */
[C---:B------:R-:W-:Y:S02]  /*9440*/  IMAD R185, R3.reuse, R6, R185 ;  /* 0x0000000603b97224 */ /* 0x040fe400078e02b9 */
[----:B------:R-:W-:Y:S01]  /*9450*/  @!P0 IMAD.MOV R5, RZ, RZ, -R5 ;  /* 0x000000ffff058224 */ /* 0x000fe200078e0a05 */
[----:B------:R-:W-:Y:S01]  /*9460*/  ISETP.GT.U32.AND P0, PT, R3, R183, PT ;  /* 0x000000b70300720c */ /* 0x000fe20003f04070 */
[--C-:B------:R-:W-:Y:S01]  /*9470*/  @!P3 IMAD.IADD R179, R179, 0x1, -R3.reuse ;  /* 0x00000001b3b3b824 */ /* 0x100fe200078e0a03 */
[----:B------:R-:W-:Y:S01]  /*9480*/  ISETP.GT.U32.AND P3, PT, R3, R184, PT ;  /* 0x000000b80300720c */ /* 0x000fe20003f64070 */
[--C-:B------:R-:W-:Y:S01]  /*9490*/  @!P1 IMAD.IADD R181, R181, 0x1, -R3.reuse ;  /* 0x00000001b5b59824 */ /* 0x100fe200078e0a03 */
[----:B------:R-:W-:Y:S01]  /*94a0*/  IABS R186, R9 ;  /* 0x0000000900ba7213 */ /* 0x000fe20000000000 */
[--C-:B------:R-:W-:Y:S01]  /*94b0*/  @!P4 IMAD.IADD R180, R180, 0x1, -R3.reuse ;  /* 0x00000001b4b4c824 */ /* 0x100fe200078e0a03 */
[----:B------:R-:W-:Y:S01]  /*94c0*/  ISETP.GT.U32.AND P1, PT, R3, R185, PT ;  /* 0x000000b90300720c */ /* 0x000fe20003f24070 */
[----:B------:R-:W-:Y:S01]  /*94d0*/  VIADD R6, R0, 0x3f ;  /* 0x0000003f00067836 */ /* 0x000fe20000000000 */
[----:B------:R-:W-:Y:S01]  /*94e0*/  ISETP.GE.AND P4, PT, R10, RZ, PT ;  /* 0x000000ff0a00720c */ /* 0x000fe20003f86270 */
[----:B------:R-:W-:Y:S01]  /*94f0*/  IMAD.HI.U32 R12, R2, R186, RZ ;  /* 0x000000ba020c7227 */ /* 0x000fe200078e00ff */
[----:B------:R-:W-:Y:S02]  /*9500*/  STL [R1+0x2c], R5 ;  /* 0x00002c0501007387 */ /* 0x000fe40000100800 */
[----:B------:R-:W-:Y:S01]  /*9510*/  IABS R187, R6 ;  /* 0x0000000600bb7213 */ /* 0x000fe20000000000 */
[--C-:B------:R-:W-:Y:S01]  /*9520*/  @!P5 IMAD.IADD R182, R182, 0x1, -R3.reuse ;  /* 0x00000001b6b6d824 */ /* 0x100fe200078e0a03 */
[----:B------:R-:W-:Y:S01]  /*9530*/  ISETP.GE.AND P5, PT, R11, RZ, PT ;  /* 0x000000ff0b00720c */ /* 0x000fe20003fa6270 */
[----:B------:R-:W-:Y:S01]  /*9540*/  IMAD.MOV R12, RZ, RZ, -R12 ;  /* 0x000000ffff0c7224 */ /* 0x000fe200078e0a0c */
[----:B------:R0:W-:Y:S01]  /*9550*/  STL [R1+0xb44], R0 ;  /* 0x000b440001007387 */ /* 0x0001e20000100800 */
[--C-:B------:R-:W-:Y:S01]  /*9560*/  @!P0 IMAD.IADD R183, R183, 0x1, -R3.reuse ;  /* 0x00000001b7b78824 */ /* 0x100fe200078e0a03 */
[----:B------:R-:W-:Y:S01]  /*9570*/  ISETP.GE.AND P0, PT, R4, RZ, PT ;  /* 0x000000ff0400720c */ /* 0x000fe20003f06270 */
[----:B------:R-:W-:Y:S01]  /*9580*/  @!P3 IMAD.IADD R184, R184, 0x1, -R3 ;  /* 0x00000001b8b8b824 */ /* 0x000fe200078e0a03 */
[----:B------:R-:W-:Y:S01]  /*9590*/  ISETP.GE.AND P3, PT, R7, RZ, PT ;  /* 0x000000ff0700720c */ /* 0x000fe20003f66270 */
        /* <DEDUP_REMOVED lines=8> */
[----:B------:R-:W-:Y:S01]  /*9620*/  @!P2 IMAD.MOV R180, RZ, RZ, -R180 ;  /* 0x000000ffffb4a224 */ /* 0x000fe200078e0ab4 */
[C---:B------:R-:W-:Y:S01]  /*9630*/  ISETP.GT.U32.AND P2, PT, R3.reuse, R185, PT ;  /* 0x000000b90300720c */ /* 0x040fe20003f44070 */
[----:B------:R-:W-:Y:S02]  /*9640*/  IMAD.MOV R10, RZ, RZ, -R10 ;  /* 0x000000ffff0a7224 */ /* 0x000fe400078e0a0a */
[----:B------:R-:W-:Y:S01]  /*9650*/  @!P5 IMAD.MOV R182, RZ, RZ, -R182 ;  /* 0x000000ffffb6d224 */ /* 0x000fe200078e0ab6 */
[----:B------:R-:W-:Y:S01]  /*9660*/  ISETP.GE.AND P5, PT, R8, RZ, PT ;  /* 0x000000ff0800720c */ /* 0x000fe20003fa6270 */
[----:B------:R-:W-:Y:S02]  /*9670*/  IMAD R187, R3, R10, R187 ;  /* 0x0000000a03bb7224 */ /* 0x000fe400078e02bb */
[----:B------:R-:W-:-:S04]  /*9680*/  IMAD.HI.U32 R8, R2, R188, RZ ;  /* 0x000000bc02087227 */ /* 0x000fc800078e00ff */
[----:B------:R-:W-:Y:S01]  /*9690*/  @!P6 IMAD.MOV R179, RZ, RZ, -R179 ;  /* 0x000000ffffb3e224 */ /* 0x000fe200078e0ab3 */
[----:B------:R-:W-:Y:S01]  /*96a0*/  ISETP.GT.U32.AND P6, PT, R3, R184, PT ;  /* 0x000000b80300720c */ /* 0x000fe20003fc4070 */
[--C-:B------:R-:W-:Y:S01]  /*96b0*/  @!P1 IMAD.IADD R183, R183, 0x1, -R3.reuse ;  /* 0x00000001b7b79824 */ /* 0x100fe200078e0a03 */
[----:B------:R-:W-:Y:S01]  /*96c0*/  ISETP.GT.U32.AND P1, PT, R3, R187, PT ;  /* 0x000000bb0300720c */ /* 0x000fe20003f24070 */
[----:B------:R-:W-:Y:S02]  /*96d0*/  IMAD.MOV R8, RZ, RZ, -R8 ;  /* 0x000000ffff087224 */ /* 0x000fe400078e0a08 */
        /* <DEDUP_REMOVED lines=8> */
[----:B------:R-:W-:Y:S01]  /*9760*/  ISETP.GT.U32.AND P5, PT, R3, R188, PT ;  /* 0x000000bc0300720c */ /* 0x000fe20003fa4070 */
[----:B------:R-:W-:Y:S02]  /*9770*/  VIADD R4, R0, 0x3d ;  /* 0x0000003d00047836 */ /* 0x000fe40000000000 */
[--C-:B------:R-:W-:Y:S01]  /*9780*/  @!P6 IMAD.IADD R184, R184, 0x1, -R3.reuse ;  /* 0x00000001b8b8e824 */ /* 0x100fe200078e0a03 */
[----:B------:R-:W-:Y:S01]  /*9790*/  ISETP.GE.AND P6, PT, R9, RZ, PT ;  /* 0x000000ff0900720c */ /* 0x000fe20003fc6270 */
[----:B------:R-:W-:Y:S01]  /*97a0*/  @!P1 IMAD.IADD R187, R187, 0x1, -R3 ;  /* 0x00000001bbbb9824 */ /* 0x000fe200078e0a03 */
[----:B------:R-:W-:Y:S01]  /*97b0*/  IABS R189, R4 ;  /* 0x0000000400bd7213 */ /* 0x000fe20000000000 */
[----:B------:R-:W-:Y:S01]  /*97c0*/  @!P3 IMAD.MOV R184, RZ, RZ, -R184 ;  /* 0x000000ffffb8b224 */ /* 0x000fe200078e0ab8 */
[----:B------:R-:W-:Y:S01]  /*97d0*/  ISETP.GE.AND P1, PT, R4, RZ, PT ;  /* 0x000000ff0400720c */ /* 0x000fe20003f26270 */
[----:B------:R-:W-:Y:S01]  /*97e0*/  VIADD R7, R0, 0x3a ;  /* 0x0000003a00077836 */ /* 0x000fe20000000000 */
[----:B------:R-:W-:Y:S01]  /*97f0*/  ISETP.GT.U32.AND P3, PT, R3, R187, PT ;  /* 0x000000bb0300720c */ /* 0x000fe20003f64070 */
[----:B------:R-:W-:-:S03]  /*9800*/  IMAD.HI.U32 R6, R2, R189, RZ ;  /* 0x000000bd02067227 */ /* 0x000fc600078e00ff */
[----:B------:R-:W-:Y:S01]  /*9810*/  IABS R192, R7 ;  /* 0x0000000700c07213 */ /* 0x000fe20000000000 */
[--C-:B------:R-:W-:Y:S01]  /*9820*/  @!P0 IMAD.IADD R186, R186, 0x1, -R3.reuse ;  /* 0x00000001baba8824 */ /* 0x100fe200078e0a03 */
[----:B------:R-:W-:Y:S01]  /*9830*/  ISETP.GE.AND P0, PT, R190, RZ, PT ;  /* 0x000000ffbe00720c */ /* 0x000fe20003f06270 */
[----:B------:R-:W-:Y:S01]  /*9840*/  @!P5 IMAD.IADD R188, R188, 0x1, -R3 ;  /* 0x00000001bcbcd824 */ /* 0x000fe200078e0a03 */
[----:B------:R-:W-:Y:S01]  /*9850*/  IABS R190, R190 ;  /* 0x000000be00be7213 */ /* 0x000fe20000000000 */
[----:B------:R-:W-:Y:S02]  /*9860*/  IMAD.MOV R6, RZ, RZ, -R6 ;  /* 0x000000ffff067224 */ /* 0x000fe400078e0a06 */
[----:B------:R-:W-:Y:S01]  /*9870*/  VIADD R4, R0, 0x3b ;  /* 0x0000003b00047836 */ /* 0x000fe20000000000 */
[C---:B------:R-:W-:Y:S01]  /*9880*/  ISETP.GT.U32.AND P5, PT, R3.reuse, R188, PT ;  /* 0x000000bc0300720c */ /* 0x040fe20003fa4070 */
[----:B------:R-:W-:Y:S02]  /*9890*/  IMAD R189, R3, R6, R189 ;  /* 0x0000000603bd7224 */ /* 0x000fe400078e02bd */
[----:B------:R-:W-:Y:S01]  /*98a0*/  IMAD.HI.U32 R8, R2, R190, RZ ;  /* 0x000000be02087227 */ /* 0x000fe200078e00ff */
[----:B------:R-:W-:-:S03]  /*98b0*/  IABS R191, R4 ;  /* 0x0000000400bf7213 */ /* 0x000fc60000000000 */
[----:B------:R-:W-:Y:S01]  /*98c0*/  @!P3 IMAD.IADD R187, R187, 0x1, -R3 ;  /* 0x00000001bbbbb824 */ /* 0x000fe200078e0a03 */
[C---:B------:R-:W-:Y:S01]  /*98d0*/  ISETP.GT.U32.AND P3, PT, R3.reuse, R189, PT ;  /* 0x000000bd0300720c */ /* 0x040fe20003f64070 */
[----:B------:R-:W-:Y:S02]  /*98e0*/  IMAD.MOV R8, RZ, RZ, -R8 ;  /* 0x000000ffff087224 */ /* 0x000fe400078e0a08 */
[----:B------:R-:W-:Y:S01]  /*98f0*/  @!P6 IMAD.MOV R186, RZ, RZ, -R186 ;  /* 0x000000ffffbae224 */ /* 0x000fe200078e0aba */
[----:B------:R-:W-:Y:S01]  /*9900*/  ISETP.GE.AND P6, PT, R4, RZ, PT ;  /* 0x000000ff0400720c */ /* 0x000fe20003fc6270 */
[----:B------:R-:W-:Y:S02]  /*9910*/  IMAD R190, R3, R8, R190 ;  /* 0x0000000803be7224 */ /* 0x000fe400078e02be */
[----:B------:R-:W-:-:S04]  /*9920*/  IMAD.HI.U32 R4, R2, R192, RZ ;  /* 0x000000c002047227 */ /* 0x000fc800078e00ff */
[----:B------:R-:W-:Y:S01]  /*9930*/  @!P5 IMAD.IADD R188, R188, 0x1, -R3 ;  /* 0x00000001bcbcd824 */ /* 0x000fe200078e0a03 */
[----:B------:R-:W-:Y:S01]  /*9940*/  ISETP.GT.U32.AND P5, PT, R3, R190, PT ;  /* 0x000000be0300720c */ /* 0x000fe20003fa4070 */
[----:B------:R-:W-:-:S04]  /*9950*/  IMAD.HI.U32 R6, R2, R191, RZ ;  /* 0x000000bf02067227 */ /* 0x000fc800078e00ff */
[----:B------:R-:W-:Y:S02]  /*9960*/  IMAD.MOV R4, RZ, RZ, -R4 ;  /* 0x000000ffff047224 */ /* 0x000fe400078e0a04 */
[----:B------:R-:W-:Y:S02]  /*9970*/  @!P3 IMAD.IADD R189, R189, 0x1, -R3 ;  /* 0x00000001bdbdb824 */ /* 0x000fe400078e0a03 */
[----:B------:R-:W-:Y:S02]  /*9980*/  IMAD.MOV R6, RZ, RZ, -R6 ;  /* 0x000000ffff067224 */ /* 0x000fe400078e0a06 */
[C---:B------:R-:W-:Y:S01]  /*9990*/  IMAD R192, R3.reuse, R4, R192 ;  /* 0x0000000403c07224 */ /* 0x040fe200078e02c0 */
[C---:B------:R-:W-:Y:S01]  /*99a0*/  ISETP.GT.U32.AND P3, PT, R3.reuse, R189, PT ;  /* 0x000000bd0300720c */ /* 0x040fe20003f64070 */
[----:B------:R-:W-:Y:S02]  /*99b0*/  IMAD R191, R3, R6, R191 ;  /* 0x0000000603bf7224 */ /* 0x000fe400078e02bf */
[----:B------:R-:W-:-:S02]  /*99c0*/  VIADD R6, R0, 0x39 ;  /* 0x0000003900067836 */ /* 0x000fc40000000000 */
[----:B------:R-:W-:Y:S01]  /*99d0*/  @!P4 IMAD.MOV R188, RZ, RZ, -R188 ;  /* 0x000000ffffbcc224 */ /* 0x000fe200078e0abc */
[----:B------:R-:W-:Y:S01]  /*99e0*/  ISETP.GT.U32.AND P4, PT, R3, R192, PT ;  /* 0x000000c00300720c */ /* 0x000fe20003f84070 */
        /* <DEDUP_REMOVED lines=9> */
[C---:B------:R-:W-:Y:S01]  /*9a80*/  ISETP.GT.U32.AND P3, PT, R3.reuse, R191, PT ;  /* 0x000000bf0300720c */ /* 0x040fe20003f64070 */
[C---:B------:R-:W-:Y:S02]  /*9a90*/  VIADD R9, R0.reuse, 0x38 ;  /* 0x0000003800097836 */ /* 0x040fe40000000000 */
[----:B------:R-:W-:Y:S02]  /*9aa0*/  VIADD R4, R0, 0x36 ;  /* 0x0000003600047836 */ /* 0x000fe40000000000 */
[----:B------:R-:W-:Y:S01]  /*9ab0*/  IMAD.MOV R8, RZ, RZ, -R8 ;  /* 0x000000ffff087224 */ /* 0x000fe200078e0a08 */
[----:B------:R-:W-:Y:S01]  /*9ac0*/  IABS R194, R9 ;  /* 0x0000000900c27213 */ /* 0x000fe20000000000 */
[----:B------:R-:W-:Y:S01]  /*9ad0*/  @!P4 IMAD.IADD R192, R192, 0x1, -R3 ;  /* 0x00000001c0c0c824 */ /* 0x000fe200078e0a03 */
[----:B------:R-:W-:Y:S01]  /*9ae0*/  IABS R196, R4 ;  /* 0x0000000400c47213 */ /* 0x000fe20000000000 */
[----:B------:R-:W-:Y:S01]  /*9af0*/  @!P1 IMAD.MOV R189, RZ, RZ, -R189 ;  /* 0x000000ffffbd9224 */ /* 0x000fe200078e0abd */
[----:B------:R-:W-:Y:S01]  /*9b00*/  ISETP.GE.AND P1, PT, R6, RZ, PT ;  /* 0x000000ff0600720c */ /* 0x000fe20003f26270 */
[C---:B------:R-:W-:Y:S01]  /*9b10*/  IMAD R193, R3.reuse, R8, R193 ;  /* 0x0000000803c17224 */ /* 0x040fe200078e02c1 */
[----:B------:R-:W-:Y:S01]  /*9b20*/  ISETP.GT.U32.AND P4, PT, R3, R192, PT ;  /* 0x000000c00300720c */ /* 0x000fe20003f84070 */
[----:B------:R-:W-:-:S04]  /*9b30*/  IMAD.HI.U32 R6, R2, R195, RZ ;  /* 0x000000c302067227 */ /* 0x000fc800078e00ff */
[----:B------:R-:W-:Y:S01]  /*9b40*/  @!P5 IMAD.IADD R190, R190, 0x1, -R3 ;  /* 0x00000001bebed824 */ /* 0x000fe200078e0a03 */
[----:B------:R-:W-:Y:S01]  /*9b50*/  ISETP.GT.U32.AND P5, PT, R3, R193, PT ;  /* 0x000000c10300720c */ /* 0x000fe20003fa4070 */
[----:B------:R-:W-:-:S04]  /*9b60*/  IMAD.HI.U32 R10, R2, R194, RZ ;  /* 0x000000c2020a7227 */ /* 0x000fc800078e00ff */
[----:B------:R-:W-:-:S04]  /*9b70*/  IMAD.HI.U32 R8, R2, R196, RZ ;  /* 0x000000c402087227 */ /* 0x000fc800078e00ff */
[----:B------:R-:W-:Y:S02]  /*9b80*/  IMAD.MOV R6, RZ, RZ, -R6 ;  /* 0x000000ffff067224 */ /* 0x000fe400078e0a06 */
[----:B------:R-:W-:Y:S02]  /*9b90*/  @!P3 IMAD.IADD R191, R191, 0x1, -R3 ;  /* 0x00000001bfbfb824 */ /* 0x000fe400078e0a03 */
[----:B------:R-:W-:Y:S02]  /*9ba0*/  IMAD.MOV R10, RZ, RZ, -R10 ;  /* 0x000000ffff0a7224 */ /* 0x000fe400078e0a0a */
[----:B------:R-:W-:Y:S01]  /*9bb0*/  IMAD.MOV R8, RZ, RZ, -R8 ;  /* 0x000000ffff087224 */ /* 0x000fe200078e0a08 */
[C---:B------:R-:W-:Y:S01]  /*9bc0*/  ISETP.GT.U32.AND P3, PT, R3.reuse, R191, PT ;  /* 0x000000bf0300720c */ /* 0x040fe20003f64070 */
[C---:B------:R-:W-:Y:S02]  /*9bd0*/  IMAD R195, R3.reuse, R6, R195 ;  /* 0x0000000603c37224 */ /* 0x040fe400078e02c3 */
[----:B------:R-:W-:-:S02]  /*9be0*/  IMAD R194, R3, R10, R194 ;  /* 0x0000000a03c27224 */ /* 0x000fc400078e02c2 */
[C---:B------:R-:W-:Y:S02]  /*9bf0*/  IMAD R196, R3.reuse, R8, R196 ;  /* 0x0000000803c47224 */ /* 0x040fe400078e02c4 */
[--C-:B------:R-:W-:Y:S01]  /*9c00*/  @!P4 IMAD.IADD R192, R192, 0x1, -R3.reuse ;  /* 0x00000001c0c0c824 */ /* 0x100fe200078e0a03 */
[----:B------:R-:W-:Y:S01]  /*9c10*/  ISETP.GT.U32.AND P4, PT, R3, R195, PT ;  /* 0x000000c30300720c */ /* 0x000fe20003f84070 */
[----:B------:R-:W-:Y:S02]  /*9c20*/  @!P5 IMAD.IADD R193, R193, 0x1, -R3 ;  /* 0x00000001c1c1d824 */ /* 0x000fe400078e0a03 */
[----:B------:R-:W-:Y:S01]  /*9c30*/  @!P0 IMAD.MOV R190, RZ, RZ, -R190 ;  /* 0x000000ffffbe8224 */ /* 0x000fe200078e0abe */
[C---:B------:R-:W-:Y:S01]  /*9c40*/  ISETP.GT.U32.AND P0, PT, R3.reuse, R194, PT ;  /* 0x000000c20300720c */ /* 0x040fe20003f04070 */
[----:B------:R-:W-:Y:S01]  /*9c50*/  @!P2 IMAD.MOV R192, RZ, RZ, -R192 ;  /* 0x000000ffffc0a224 */ /* 0x000fe200078e0ac0 */
[C---:B------:R-:W-:Y:S01]  /*9c60*/  ISETP.GT.U32.AND P2, PT, R3.reuse, R196, PT ;  /* 0x000000c40300720c */ /* 0x040fe20003f44070 */
[C---:B------:R-:W-:Y:S01]  /*9c70*/  VIADD R6, R0.reuse, 0x35 ;  /* 0x0000003500067836 */ /* 0x040fe20000000000 */
[----:B------:R-:W-:Y:S01]  /*9c80*/  ISETP.GT.U32.AND P5, PT, R3, R193, PT ;  /* 0x000000c10300720c */ /* 0x000fe20003fa4070 */
[----:B------:R-:W-:-:S02]  /*9c90*/  VIADD R8, R0, 0x34 ;  /* 0x0000003400087836 */ /* 0x000fc40000000000 */
[--C-:B------:R-:W-:Y:S01]  /*9ca0*/  @!P3 IMAD.IADD R191, R191, 0x1, -R3.reuse ;  /* 0x00000001bfbfb824 */ /* 0x100fe200078e0a03 */
[----:B------:R-:W-:Y:S01]  /*9cb0*/  IABS R197, R6 ;  /* 0x0000000600c57213 */ /* 0x000fe20000000000 */
[----:B------:R-:W-:Y:S01]  /*9cc0*/  @!P4 IMAD.IADD R195, R195, 0x1, -R3 ;  /* 0x00000001c3c3c824 */ /* 0x000fe200078e0a03 */
[----:B------:R-:W-:Y:S01]  /*9cd0*/  IABS R198, R8 ;  /* 0x0000000800c67213 */ /* 0x000fe20000000000 */
[----:B------:R-:W-:Y:S01]  /*9ce0*/  @!P6 IMAD.MOV R191, RZ, RZ, -R191 ;  /* 0x000000ffffbfe224 */ /* 0x000fe200078e0abf */
[----:B------:R-:W-:Y:S01]  /*9cf0*/  ISETP.GE.AND P6, PT, R7, RZ, PT ;  /* 0x000000ff0700720c */ /* 0x000fe20003fc6270 */
[--C-:B------:R-:W-:Y:S01]  /*9d00*/  @!P0 IMAD.IADD R194, R194, 0x1, -R3.reuse ;  /* 0x00000001c2c28824 */ /* 0x100fe200078e0a03 */
[----:B------:R-:W-:Y:S01]  /*9d10*/  ISETP.GE.AND P3, PT, R9, RZ, PT ;  /* 0x000000ff0900720c */ /* 0x000fe20003f66270 */
[----:B------:R-:W-:Y:S01]  /*9d20*/  @!P2 IMAD.IADD R196, R196, 0x1, -R3 ;  /* 0x00000001c4c4a824 */ /* 0x000fe200078e0a03 */
[C---:B------:R-:W-:Y:S01]  /*9d30*/  ISETP.GT.U32.AND P2, PT, R3.reuse, R195, PT ;  /* 0x000000c30300720c */ /* 0x040fe20003f44070 */
[----:B------:R-:W-:Y:S01]  /*9d40*/  IMAD.HI.U32 R7, R2, R197, RZ ;  /* 0x000000c502077227 */ /* 0x000fe200078e00ff */
[----:B------:R-:W-:-:S02]  /*9d50*/  ISETP.GT.U32.AND P4, PT, R3, R194, PT ;  /* 0x000000c20300720c */ /* 0x000fc40003f84070 */
[----:B------:R-:W-:Y:S01]  /*9d60*/  ISETP.GE.AND P0, PT, R6, RZ, PT ;  /* 0x000000ff0600720c */ /* 0x000fe20003f06270 */
[----:B------:R-:W-:-:S04]  /*9d70*/  IMAD.HI.U32 R9, R2, R198, RZ ;  /* 0x000000c602097227 */ /* 0x000fc800078e00ff */
[----:B------:R-:W-:Y:S01]  /*9d80*/  @!P5 IMAD.IADD R193, R193, 0x1, -R3 ;  /* 0x00000001c1c1d824 */ /* 0x000fe200078e0a03 */
[----:B------:R-:W-:Y:S01]  /*9d90*/  ISETP.GE.AND P5, PT, R4, RZ, PT ;  /* 0x000000ff0400720c */ /* 0x000fe20003fa6270 */
[----:B------:R-:W-:Y:S02]  /*9da0*/  IMAD.MOV R7, RZ, RZ, -R7 ;  /* 0x000000ffff077224 */ /* 0x000fe400078e0a07 */
[----:B------:R-:W-:Y:S02]  /*9db0*/  IMAD.MOV R9, RZ, RZ, -R9 ;  /* 0x000000ffff097224 */ /* 0x000fe400078e0a09 */
[----:B------:R-:W-:Y:S01]  /*9dc0*/  @!P1 IMAD.MOV R193, RZ, RZ, -R193 ;  /* 0x000000ffffc19224 */ /* 0x000fe200078e0ac1 */
[C---:B------:R-:W-:Y:S01]  /*9dd0*/  ISETP.GT.U32.AND P1, PT, R3.reuse, R196, PT ;  /* 0x000000c40300720c */ /* 0x040fe20003f24070 */
[----:B------:R-:W-:Y:S02]  /*9de0*/  IMAD R197, R3, R7, R197 ;  /* 0x0000000703c57224 */ /* 0x000fe400078e02c5 */
[----:B------:R-:W-:-:S02]  /*9df0*/  VIADD R7, R0, 0x33 ;  /* 0x0000003300077836 */ /* 0x000fc40000000000 */
[----:B------:R-:W-:Y:S02]  /*9e00*/  IMAD R198, R3, R9, R198 ;  /* 0x0000000903c67224 */ /* 0x000fe400078e02c6 */
[----:B------:R-:W-:Y:S01]  /*9e10*/  VIADD R6, R0, 0x32 ;  /* 0x0000003200067836 */ /* 0x000fe20000000000 */
[----:B------:R-:W-:Y:S01]  /*9e20*/  IABS R199, R7 ;  /* 0x0000000700c77213 */ /* 0x000fe20000000000 */
[--C-:B------:R-:W-:Y:S01]  /*9e30*/  @!P2 IMAD.IADD R195, R195, 0x1, -R3.reuse ;  /* 0x00000001c3c3a824 */ /* 0x100fe200078e0a03 */
[C---:B------:R-:W-:Y:S01]  /*9e40*/  ISETP.GT.U32.AND P2, PT, R3.reuse, R198, PT ;  /* 0x000000c60300720c */ /* 0x040fe20003f44070 */
[----:B------:R-:W-:Y:S01]  /*9e50*/  @!P4 IMAD.IADD R194, R194, 0x1, -R3 ;  /* 0x00000001c2c2c824 */ /* 0x000fe200078e0a03 */
[----:B------:R-:W-:Y:S01]  /*9e60*/  ISETP.GT.U32.AND P4, PT, R3, R197, PT ;  /* 0x000000c50300720c */ /* 0x000fe20003f84070 */
        /* <DEDUP_REMOVED lines=8> */
[----:B------:R-:W-:Y:S02]  /*9ef0*/  IMAD.MOV R8, RZ, RZ, -R8 ;  /* 0x000000ffff087224 */ /* 0x000fe400078e0a08 */
[----:B------:R-:W-:Y:S02]  /*9f00*/  @!P2 IMAD.IADD R198, R198, 0x1, -R3 ;  /* 0x00000001c6c6a824 */ /* 0x000fe400078e0a03 */
[----:B------:R-:W-:Y:S02]  /*9f10*/  IMAD R199, R3, R9, R199 ;  /* 0x0000000903c77224 */ /* 0x000fe400078e02c7 */
[----:B------:R-:W-:Y:S01]  /*9f20*/  @!P4 IMAD.IADD R197, R197, 0x1, -R3 ;  /* 0x00000001c5c5c824 */ /* 0x000fe200078e0a03 */
[----:B------:R-:W-:Y:S01]  /*9f30*/  ISETP.GE.AND P4, PT, R7, RZ, PT ;  /* 0x000000ff0700720c */ /* 0x000fe20003f86270 */
[C---:B------:R-:W-:Y:S01]  /*9f40*/  IMAD R200, R3.reuse, R8, R200 ;  /* 0x0000000803c87224 */ /* 0x040fe200078e02c8 */
[C---:B------:R-:W-:Y:S01]  /*9f50*/  ISETP.GT.U32.AND P2, PT, R3.reuse, R198, PT ;  /* 0x000000c60300720c */ /* 0x040fe20003f44070 */
[----:B------:R-:W-:Y:S01]  /*9f60*/  @!P6 IMAD.MOV R195, RZ, RZ, -R195 ;  /* 0x000000ffffc3e224 */ /* 0x000fe200078e0ac3 */
[----:B------:R-:W-:Y:S01]  /*9f70*/  ISETP.GT.U32.AND P6, PT, R3, R199, PT ;  /* 0x000000c70300720c */ /* 0x000fe20003fc4070 */
[----:B------:R-:W-:-:S04]  /*9f80*/  IMAD.HI.U32 R7, R2, R201, RZ ;  /* 0x000000c902077227 */ /* 0x000fc800078e00ff */
[----:B------:R-:W-:Y:S01]  /*9f90*/  @!P5 IMAD.MOV R196, RZ, RZ, -R196 ;  /* 0x000000ffffc4d224 */ /* 0x000fe200078e0ac4 */
[C---:B------:R-:W-:Y:S01]  /*9fa0*/  ISETP.GT.U32.AND P5, PT, R3.reuse, R200, PT ;  /* 0x000000c80300720c */ /* 0x040fe20003fa4070 */
[----:B------:R-:W-:Y:S02]  /*9fb0*/  IMAD.MOV R7, RZ, RZ, -R7 ;  /* 0x000000ffff077224 */ /* 0x000fe400078e0a07 */
[----:B------:R-:W-:Y:S02]  /*9fc0*/  VIADD R8, R0, 0x30 ;  /* 0x0000003000087836 */ /* 0x000fe40000000000 */
[C---:B------:R-:W-:Y:S02]  /*9fd0*/  IMAD R201, R3.reuse, R7, R201 ;  /* 0x0000000703c97224 */ /* 0x040fe400078e02c9 */
[----:B------:R-:W-:Y:S01]  /*9fe0*/  @!P3 IMAD.MOV R194, RZ, RZ, -R194 ;  /* 0x000000ffffc2b224 */ /* 0x000fe200078e0ac2 */
[----:B------:R-:W-:Y:S01]  /*9ff0*/  ISETP.GT.U32.AND P3, PT, R3, R197, PT ;  /* 0x000000c50300720c */ /* 0x000fe20003f64070 */
[--C-:B------:R-:W-:Y:S01]  /*a000*/  @!P2 IMAD.IADD R198, R198, 0x1, -R3.reuse ;  /* 0x00000001c6c6a824 */ /* 0x100fe200078e0a03 */
[----:B------:R-:W-:Y:S01]  /*a010*/  IABS R202, R8 ;  /* 0x0000000800ca7213 */ /* 0x000fe20000000000 */
[--C-:B------:R-:W-:Y:S01]  /*a020*/  @!P6 IMAD.IADD R199, R199, 0x1, -R3.reuse ;  /* 0x00000001c7c7e824 */ /* 0x100fe200078e0a03 */
[C---:B------:R-:W-:Y:S01]  /*a030*/  ISETP.GT.U32.AND P2, PT, R3.reuse, R201, PT ;  /* 0x000000c90300720c */ /* 0x040fe20003f44070 */
[----:B------:R-:W-:Y:S01]  /*a040*/  @!P5 IMAD.IADD R200, R200, 0x1, -R3 ;  /* 0x00000001c8c8d824 */ /* 0x000fe200078e0a03 */
[----:B------:R-:W-:Y:S01]  /*a050*/  ISETP.GE.AND P6, PT, R4, RZ, PT ;  /* 0x000000ff0400720c */ /* 0x000fe20003fc6270 */
[----:B------:R-:W-:Y:S01]  /*a060*/  VIADD R9, R0, 0x2f ;  /* 0x0000002f00097836 */ /* 0x000fe20000000000 */
[----:B------:R-:W-:Y:S01]  /*a070*/  ISETP.GT.U32.AND P5, PT, R3, R199, PT ;  /* 0x000000c70300720c */ /* 0x000fe20003fa4070 */
[----:B------:R-:W-:-:S03]  /*a080*/  IMAD.HI.U32 R4, R2, R202, RZ ;  /* 0x000000ca02047227 */ /* 0x000fc600078e00ff */
[----:B------:R-:W-:Y:S01]  /*a090*/  IABS R203, R9 ;  /* 0x0000000900cb7213 */ /* 0x000fe20000000000 */
        /* <DEDUP_REMOVED lines=8> */
[C---:B------:R-:W-:Y:S01]  /*a120*/  ISETP.GT.U32.AND P5, PT, R3.reuse, R202, PT ;  /* 0x000000ca0300720c */ /* 0x040fe20003fa4070 */
[----:B------:R-:W-:Y:S02]  /*a130*/  IMAD.MOV R6, RZ, RZ, -R6 ;  /* 0x000000ffff067224 */ /* 0x000fe400078e0a06 */
[----:B------:R-:W-:Y:S01]  /*a140*/  @!P0 IMAD.MOV R197, RZ, RZ, -R197 ;  /* 0x000000ffffc58224 */ /* 0x000fe200078e0ac5 */
[C---:B------:R-:W-:Y:S01]  /*a150*/  ISETP.GT.U32.AND P0, PT, R3.reuse, R201, PT ;  /* 0x000000c90300720c */ /* 0x040fe20003f04070 */
[C---:B------:R-:W-:Y:S02]  /*a160*/  VIADD R7, R0.reuse, 0x2e ;  /* 0x0000002e00077836 */ /* 0x040fe40000000000 */
[C---:B------:R-:W-:Y:S02]  /*a170*/  IMAD R203, R3.reuse, R6, R203 ;  /* 0x0000000603cb7224 */ /* 0x040fe400078e02cb */
[----:B------:R-:W-:Y:S01]  /*a180*/  VIADD R4, R0, 0x2d ;  /* 0x0000002d00047836 */ /* 0x000fe20000000000 */
[----:B------:R-:W-:Y:S01]  /*a190*/  IABS R204, R7 ;  /* 0x0000000700cc7213 */ /* 0x000fe20000000000 */
        /* <DEDUP_REMOVED lines=11> */
[----:B------:R-:W-:-:S04]  /*a250*/  IMAD.HI.U32 R8, R2, R205, RZ ;  /* 0x000000cd02087227 */ /* 0x000fc800078e00ff */
[----:B------:R-:W-:Y:S02]  /*a260*/  VIADD R6, R0, 0x2c ;  /* 0x0000002c00067836 */ /* 0x000fe40000000000 */
[----:B------:R-:W-:Y:S02]  /*a270*/  IMAD R204, R3, R10, R204 ;  /* 0x0000000a03cc7224 */ /* 0x000fe400078e02cc */
[----:B------:R-:W-:Y:S01]  /*a280*/  IMAD.MOV R8, RZ, RZ, -R8 ;  /* 0x000000ffff087224 */ /* 0x000fe200078e0a08 */
[----:B------:R-:W-:Y:S01]  /*a290*/  IABS R206, R6 ;  /* 0x0000000600ce7213 */ /* 0x000fe20000000000 */
[----:B------:R-:W-:Y:S02]  /*a2a0*/  @!P2 IMAD.IADD R203, R203, 0x1, -R3 ;  /* 0x00000001cbcba824 */ /* 0x000fe400078e0a03 */
[----:B------:R-:W-:Y:S01]  /*a2b0*/  @!P4 IMAD.MOV R199, RZ, RZ, -R199 ;  /* 0x000000ffffc7c224 */ /* 0x000fe200078e0ac7 */
[C---:B------:R-:W-:Y:S01]  /*a2c0*/  ISETP.GT.U32.AND P4, PT, R3.reuse, R204, PT ;  /* 0x000000cc0300720c */ /* 0x040fe20003f84070 */
[C---:B------:R-:W-:Y:S01]  /*a2d0*/  IMAD R205, R3.reuse, R8, R205 ;  /* 0x0000000803cd7224 */ /* 0x040fe200078e02cd */
[----:B------:R-:W-:Y:S01]  /*a2e0*/  ISETP.GT.U32.AND P2, PT, R3, R203, PT ;  /* 0x000000cb0300720c */ /* 0x000fe20003f44070 */
[----:B------:R-:W-:Y:S01]  /*a2f0*/  @!P3 IMAD.MOV R200, RZ, RZ, -R200 ;  /* 0x000000ffffc8b224 */ /* 0x000fe200078e0ac8 */
[----:B------:R-:W-:Y:S01]  /*a300*/  ISETP.GE.AND P3, PT, R7, RZ, PT ;  /* 0x000000ff0700720c */ /* 0x000fe20003f66270 */
[----:B------:R-:W-:Y:S01]  /*a310*/  @!P1 IMAD.IADD R202, R202, 0x1, -R3 ;  /* 0x00000001caca9824 */ /* 0x000fe200078e0a03 */
[----:B------:R-:W-:Y:S01]  /*a320*/  ISETP.GT.U32.AND P1, PT, R3, R205, PT ;  /* 0x000000cd0300720c */ /* 0x000fe20003f24070 */
[----:B------:R-:W-:-:S04]  /*a330*/  IMAD.HI.U32 R7, R2, R206, RZ ;  /* 0x000000ce02077227 */ /* 0x000fc800078e00ff */
[----:B------:R-:W-:Y:S01]  /*a340*/  @!P6 IMAD.MOV R201, RZ, RZ, -R201 ;  /* 0x000000ffffc9e224 */ /* 0x000fe200078e0ac9 */
[----:B------:R-:W-:Y:S01]  /*a350*/  ISETP.GE.AND P6, PT, R4, RZ, PT ;  /* 0x000000ff0400720c */ /* 0x000fe20003fc6270 */
[----:B------:R-:W-:Y:S02]  /*a360*/  IMAD.MOV R7, RZ, RZ, -R7 ;  /* 0x000000ffff077224 */ /* 0x000fe400078e0a07 */
[----:B------:R-:W-:Y:S02]  /*a370*/  VIADD R4, R0, 0x2b ;  /* 0x0000002b00047836 */ /* 0x000fe40000000000 */
[--C-:B------:R-:W-:Y:S01]  /*a380*/  @!P2 IMAD.IADD R203, R203, 0x1, -R3.reuse ;  /* 0x00000001cbcba824 */ /* 0x100fe200078e0a03 */
[----:B------:R-:W-:Y:S01]  /*a390*/  ISETP.GE.AND P2, PT, R6, RZ, PT ;  /* 0x000000ff0600720c */ /* 0x000fe20003f46270 */
[--C-:B------:R-:W-:Y:S01]  /*a3a0*/  @!P4 IMAD.IADD R204, R204, 0x1, -R3.reuse ;  /* 0x00000001ccccc824 */ /* 0x100fe200078e0a03 */
[----:B------:R-:W-:Y:S01]  /*a3b0*/  IABS R207, R4 ;  /* 0x0000000400cf7213 */ /* 0x000fe20000000000 */
[----:B------:R-:W-:Y:S01]  /*a3c0*/  IMAD R206, R3, R7, R206 ;  /* 0x0000000703ce7224 */ /* 0x000fe200078e02ce */
[----:B------:R-:W-:Y:S01]  /*a3d0*/  ISETP.GE.AND P4, PT, R4, RZ, PT ;  /* 0x000000ff0400720c */ /* 0x000fe20003f86270 */
[----:B------:R-:W-:Y:S01]  /*a3e0*/  @!P1 IMAD.IADD R205, R205, 0x1, -R3 ;  /* 0x00000001cdcd9824 */ /* 0x000fe200078e0a03 */
[C---:B------:R-:W-:Y:S01]  /*a3f0*/  ISETP.GT.U32.AND P1, PT, R3.reuse, R204, PT ;  /* 0x000000cc0300720c */ /* 0x040fe20003f24070 */
[----:B------:R-:W-:Y:S01]  /*a400*/  @!P5 IMAD.MOV R203, RZ, RZ, -R203 ;  /* 0x000000ffffcbd224 */ /* 0x000fe200078e0acb */
[----:B------:R-:W-:Y:S01]  /*a410*/  ISETP.GT.U32.AND P5, PT, R3, R206, PT ;  /* 0x000000ce0300720c */ /* 0x000fe20003fa4070 */
[----:B------:R-:W-:-:S04]  /*a420*/  IMAD.HI.U32 R7, R2, R207, RZ ;  /* 0x000000cf02077227 */ /* 0x000fc800078e00ff */
[C---:B------:R-:W-:Y:S02]  /*a430*/  VIADD R4, R0.reuse, 0x2a ;  /* 0x0000002a00047836 */ /* 0x040fe40000000000 */
[----:B------:R-:W-:Y:S02]  /*a440*/  IMAD.MOV R7, RZ, RZ, -R7 ;  /* 0x000000ffff077224 */ /* 0x000fe400078e0a07 */
[----:B------:R-:W-:Y:S01]  /*a450*/  VIADD R6, R0, 0x29 ;  /* 0x0000002900067836 */ /* 0x000fe20000000000 */
[----:B------:R-:W-:Y:S01]  /*a460*/  IABS R208, R4 ;  /* 0x0000000400d07213 */ /* 0x000fe20000000000 */
[----:B------:R-:W-:Y:S01]  /*a470*/  @!P0 IMAD.MOV R202, RZ, RZ, -R202 ;  /* 0x000000ffffca8224 */ /* 0x000fe200078e0aca */
        /* <DEDUP_REMOVED lines=16> */
[----:B------:R-:W-:Y:S02]  /*a580*/  VIADD R9, R0, 0x28 ;  /* 0x0000002800097836 */ /* 0x000fe40000000000 */
[----:B------:R-:W-:-:S02]  /*a590*/  IMAD R209, R3, R8, R209 ;  /* 0x0000000803d17224 */ /* 0x000fc400078e02d1 */
[----:B------:R-:W-:Y:S01]  /*a5a0*/  @!P6 IMAD.MOV R205, RZ, RZ, -R205 ;  /* 0x000000ffffcde224 */ /* 0x000fe200078e0acd */
[----:B------:R-:W-:Y:S01]  /*a5b0*/  ISETP.GT.U32.AND P6, PT, R3, R208, PT ;  /* 0x000000d00300720c */ /* 0x000fe20003fc4070 */
[--C-:B------:R-:W-:Y:S01]  /*a5c0*/  @!P1 IMAD.IADD R207, R207, 0x1, -R3.reuse ;  /* 0x00000001cfcf9824 */ /* 0x100fe200078e0a03 */
[----:B------:R-:W-:Y:S01]  /*a5d0*/  IABS R210, R9 ;  /* 0x0000000900d27213 */ /* 0x000fe20000000000 */
[----:B------:R-:W-:Y:S01]  /*a5e0*/  @!P3 IMAD.IADD R206, R206, 0x1, -R3 ;  /* 0x00000001ceceb824 */ /* 0x000fe200078e0a03 */
[C---:B------:R-:W-:Y:S01]  /*a5f0*/  ISETP.GT.U32.AND P3, PT, R3.reuse, R209, PT ;  /* 0x000000d10300720c */ /* 0x040fe20003f64070 */
[----:B------:R-:W-:Y:S01]  /*a600*/  VIADD R8, R0, 0x27 ;  /* 0x0000002700087836 */ /* 0x000fe20000000000 */
[----:B------:R-:W-:Y:S01]  /*a610*/  ISETP.GT.U32.AND P1, PT, R3, R207, PT ;  /* 0x000000cf0300720c */ /* 0x000fe20003f24070 */
[----:B------:R-:W-:-:S03]  /*a620*/  IMAD.HI.U32 R4, R2, R210, RZ ;  /* 0x000000d202047227 */ /* 0x000fc600078e00ff */
[----:B------:R-:W-:Y:S01]  /*a630*/  IABS R211, R8 ;  /* 0x0000000800d37213 */ /* 0x000fe20000000000 */
[----:B------:R-:W-:Y:S02]  /*a640*/  IMAD.MOV R4, RZ, RZ, -R4 ;  /* 0x000000ffff047224 */ /* 0x000fe400078e0a04 */
[--C-:B------:R-:W-:Y:S01]  /*a650*/  @!P6 IMAD.IADD R208, R208, 0x1, -R3.reuse ;  /* 0x00000001d0d0e824 */ /* 0x100fe200078e0a03 */
[----:B------:R-:W-:Y:S01]  /*a660*/  ISETP.GE.AND P6, PT, R9, RZ, PT ;  /* 0x000000ff0900720c */ /* 0x000fe20003fc6270 */
[----:B------:R-:W-:Y:S02]  /*a670*/  IMAD R210, R3, R4, R210 ;  /* 0x0000000403d27224 */ /* 0x000fe400078e02d2 */
[----:B------:R-:W-:Y:S02]  /*a680*/  VIADD R4, R0, 0x26 ;  /* 0x0000002600047836 */ /* 0x000fe40000000000 */
[--C-:B------:R-:W-:Y:S01]  /*a690*/  @!P3 IMAD.IADD R209, R209, 0x1, -R3.reuse ;  /* 0x00000001d1d1b824 */ /* 0x100fe200078e0a03 */
[----:B------:R-:W-:Y:S01]  /*a6a0*/  ISETP.GT.U32.AND P3, PT, R3, R208, PT ;  /* 0x000000d00300720c */ /* 0x000fe20003f64070 */
[----:B------:R-:W-:Y:S01]  /*a6b0*/  @!P1 IMAD.IADD R207, R207, 0x1, -R3 ;  /* 0x00000001cfcf9824 */ /* 0x000fe200078e0a03 */
[----:B------:R-:W-:Y:S01]  /*a6c0*/  ISETP.GT.U32.AND P1, PT, R3, R210, PT ;  /* 0x000000d20300720c */ /* 0x000fe20003f24070 */
[----:B------:R-:W-:Y:S01]  /*a6d0*/  IMAD.HI.U32 R10, R2, R211, RZ ;  /* 0x000000d3020a7227 */ /* 0x000fe200078e00ff */
[----:B------:R-:W-:-:S03]  /*a6e0*/  IABS R212, R4 ;  /* 0x0000000400d47213 */ /* 0x000fc60000000000 */
[----:B------:R-:W-:Y:S02]  /*a6f0*/  VIADD R6, R0, 0x25 ;  /* 0x0000002500067836 */ /* 0x000fe40000000000 */
[----:B------:R-:W-:Y:S02]  /*a700*/  IMAD.MOV R10, RZ, RZ, -R10 ;  /* 0x000000ffff0a7224 */ /* 0x000fe400078e0a0a */
[----:B------:R-:W-:Y:S01]  /*a710*/  @!P2 IMAD.MOV R206, RZ, RZ, -R206 ;  /* 0x000000ffffcea224 */ /* 0x000fe200078e0ace */
[----:B------:R-:W-:Y:S01]  /*a720*/  ISETP.GT.U32.AND P2, PT, R3, R209, PT ;  /* 0x000000d10300720c */ /* 0x000fe20003f44070 */
[----:B------:R-:W-:Y:S01]  /*a730*/  IMAD.HI.U32 R9, R2, R212, RZ ;  /* 0x000000d402097227 */ /* 0x000fe200078e00ff */
[----:B------:R-:W-:-:S03]  /*a740*/  IABS R213, R6 ;  /* 0x0000000600d57213 */ /* 0x000fc60000000000 */
[C---:B------:R-:W-:Y:S02]  /*a750*/  IMAD R211, R3.reuse, R10, R211 ;  /* 0x0000000a03d37224 */ /* 0x040fe400078e02d3 */
[----:B------:R-:W-:Y:S02]  /*a760*/  IMAD.MOV R9, RZ, RZ, -R9 ;  /* 0x000000ffff097224 */ /* 0x000fe400078e0a09 */
[----:B------:R-:W-:Y:S01]  /*a770*/  @!P4 IMAD.MOV R207, RZ, RZ, -R207 ;  /* 0x000000ffffcfc224 */ /* 0x000fe200078e0acf */
[----:B------:R-:W-:Y:S01]  /*a780*/  ISETP.GE.AND P4, PT, R8, RZ, PT ;  /* 0x000000ff0800720c */ /* 0x000fe20003f86270 */
[--C-:B------:R-:W-:Y:S01]  /*a790*/  @!P3 IMAD.IADD R208, R208, 0x1, -R3.reuse ;  /* 0x00000001d0d0b824 */ /* 0x100fe200078e0a03 */
[----:B------:R-:W-:Y:S01]  /*a7a0*/  ISETP.GT.U32.AND P3, PT, R3, R211, PT ;  /* 0x000000d30300720c */ /* 0x000fe20003f64070 */
[----:B------:R-:W-:Y:S02]  /*a7b0*/  @!P1 IMAD.IADD R210, R210, 0x1, -R3 ;  /* 0x00000001d2d29824 */ /* 0x000fe400078e0a03 */
[----:B------:R-:W-:-:S02]  /*a7c0*/  VIADD R7, R0, 0x24 ;  /* 0x0000002400077836 */ /* 0x000fc40000000000 */
[----:B------:R-:W-:Y:S01]  /*a7d0*/  IMAD.HI.U32 R8, R2, R213, RZ ;  /* 0x000000d502087227 */ /* 0x000fe200078e00ff */
[C---:B------:R-:W-:Y:S02]  /*a7e0*/  ISETP.GT.U32.AND P1, PT, R3.reuse, R210, PT ;  /* 0x000000d20300720c */ /* 0x040fe40003f24070 */
[----:B------:R-:W-:Y:S01]  /*a7f0*/  IABS R214, R7 ;  /* 0x0000000700d67213 */ /* 0x000fe20000000000 */
[----:B------:R-:W-:Y:S02]  /*a800*/  IMAD R212, R3, R9, R212 ;  /* 0x0000000903d47224 */ /* 0x000fe400078e02d4 */
[----:B------:R-:W-:Y:S02]  /*a810*/  IMAD.MOV R9, RZ, RZ, -R8 ;  /* 0x000000ffff097224 */ /* 0x000fe400078e0a08 */
[----:B------:R-:W-:Y:S01]  /*a820*/  @!P2 IMAD.IADD R209, R209, 0x1, -R3 ;  /* 0x00000001d1d1a824 */ /* 0x000fe200078e0a03 */
[C---:B------:R-:W-:Y:S01]  /*a830*/  ISETP.GT.U32.AND P2, PT, R3.reuse, R212, PT ;  /* 0x000000d40300720c */ /* 0x040fe20003f44070 */
[----:B------:R-:W-:-:S02]  /*a840*/  IMAD R213, R3, R9, R213 ;  /* 0x0000000903d57224 */ /* 0x000fc400078e02d5 */
[----:B------:R-:W-:-:S04]  /*a850*/  IMAD.HI.U32 R10, R2, R214, RZ ;  /* 0x000000d6020a7227 */ /* 0x000fc800078e00ff */
[--C-:B------:R-:W-:Y:S01]  /*a860*/  @!P3 IMAD.IADD R211, R211, 0x1, -R3.reuse ;  /* 0x00000001d3d3b824 */ /* 0x100fe200078e0a03 */
[C---:B------:R-:W-:Y:S01]  /*a870*/  ISETP.GT.U32.AND P3, PT, R3.reuse, R213, PT ;  /* 0x000000d50300720c */ /* 0x040fe20003f64070 */
[----:B------:R-:W-:Y:S02]  /*a880*/  IMAD.MOV R10, RZ, RZ, -R10 ;  /* 0x000000ffff0a7224 */ /* 0x000fe400078e0a0a */
[----:B------:R-:W-:Y:S01]  /*a890*/  @!P1 IMAD.IADD R210, R210, 0x1, -R3 ;  /* 0x00000001d2d29824 */ /* 0x000fe200078e0a03 */
[----:B------:R-:W-:Y:S01]  /*a8a0*/  ISETP.GE.AND P1, PT, R4, RZ, PT ;  /* 0x000000ff0400720c */ /* 0x000fe20003f26270 */
[----:B------:R-:W-:Y:S02]  /*a8b0*/  IMAD R214, R3, R10, R214 ;  /* 0x0000000a03d67224 */ /* 0x000fe400078e02d6 */
[C---:B------:R-:W-:Y:S02]  /*a8c0*/  VIADD R8, R0.reuse, 0x23 ;  /* 0x0000002300087836 */ /* 0x040fe40000000000 */
[----:B------:R-:W-:-:S02]  /*a8d0*/  VIADD R4, R0, 0x22 ;  /* 0x0000002200047836 */ /* 0x000fc40000000000 */
[----:B------:R-:W-:Y:S01]  /*a8e0*/  @!P2 IMAD.IADD R212, R212, 0x1, -R3 ;  /* 0x00000001d4d4a824 */ /* 0x000fe200078e0a03 */
[----:B------:R-:W-:Y:S01]  /*a8f0*/  IABS R215, R8 ;  /* 0x0000000800d77213 */ /* 0x000fe20000000000 */
[----:B------:R-:W-:Y:S01]  /*a900*/  @!P5 IMAD.MOV R209, RZ, RZ, -R209 ;  /* 0x000000ffffd1d224 */ /* 0x000fe200078e0ad1 */
[----:B------:R-:W-:Y:S01]  /*a910*/  ISETP.GT.U32.AND P5, PT, R3, R214, PT ;  /* 0x000000d60300720c */ /* 0x000fe20003fa4070 */
[----:B------:R-:W-:Y:S01]  /*a920*/  @!P0 IMAD.MOV R208, RZ, RZ, -R208 ;  /* 0x000000ffffd08224 */ /* 0x000fe200078e0ad0 */
[----:B------:R-:W-:Y:S01]  /*a930*/  IABS R216, R4 ;  /* 0x0000000400d87213 */ /* 0x000fe20000000000 */
[----:B------:R-:W-:Y:S01]  /*a940*/  @!P3 IMAD.IADD R213, R213, 0x1, -R3 ;  /* 0x00000001d5d5b824 */ /* 0x000fe200078e0a03 */
[C---:B------:R-:W-:Y:S01]  /*a950*/  ISETP.GT.U32.AND P2, PT, R3.reuse, R211, PT ;  /* 0x000000d30300720c */ /* 0x040fe20003f44070 */
[----:B------:R-:W-:Y:S01]  /*a960*/  IMAD.HI.U32 R9, R2, R215, RZ ;  /* 0x000000d702097227 */ /* 0x000fe200078e00ff */
[----:B------:R-:W-:Y:S02]  /*a970*/  ISETP.GT.U32.AND P0, PT, R3, R212, PT ;  /* 0x000000d40300720c */ /* 0x000fe40003f04070 */
[----:B------:R-:W-:Y:S01]  /*a980*/  ISETP.GE.AND P3, PT, R6, RZ, PT ;  /* 0x000000ff0600720c */ /* 0x000fe20003f66270 */
[----:B------:R-:W-:-:S04]  /*a990*/  IMAD.HI.U32 R6, R2, R216, RZ ;  /* 0x000000d802067227 */ /* 0x000fc800078e00ff */
[----:B------:R-:W-:Y:S01]  /*a9a0*/  @!P6 IMAD.MOV R210, RZ, RZ, -R210 ;  /* 0x000000ffffd2e224 */ /* 0x000fe200078e0ad2 */
[----:B------:R-:W-:Y:S01]  /*a9b0*/  ISETP.GT.U32.AND P6, PT, R3, R213, PT ;  /* 0x000000d50300720c */ /* 0x000fe20003fc4070 */
[----:B------:R-:W-:Y:S02]  /*a9c0*/  IMAD.MOV R9, RZ, RZ, -R9 ;  /* 0x000000ffff097224 */ /* 0x000fe400078e0a09 */
[----:B------:R-:W-:Y:S02]  /*a9d0*/  IMAD.MOV R6, RZ, RZ, -R6 ;  /* 0x000000ffff067224 */ /* 0x000fe400078e0a06 */
[--C-:B------:R-:W-:Y:S02]  /*a9e0*/  @!P5 IMAD.IADD R214, R214, 0x1, -R3.reuse ;  /* 0x00000001d6d6d824 */ /* 0x100fe400078e0a03 */
[--C-:B------:R-:W-:Y:S01]  /*a9f0*/  @!P2 IMAD.IADD R211, R211, 0x1, -R3.reuse ;  /* 0x00000001d3d3a824 */ /* 0x100fe200078e0a03 */
[----:B------:R-:W-:Y:S01]  /*aa00*/  ISETP.GE.AND P2, PT, R7, RZ, PT ;  /* 0x000000ff0700720c */ /* 0x000fe20003f46270 */
[----:B------:R-:W-:Y:S01]  /*aa10*/  @!P0 IMAD.IADD R212, R212, 0x1, -R3 ;  /* 0x00000001d4d48824 */ /* 0x000fe200078e0a03 */
[C---:B------:R-:W-:Y:S01]  /*aa20*/  ISETP.GT.U32.AND P5, PT, R3.reuse, R214, PT ;  /* 0x000000d60300720c */ /* 0x040fe20003fa4070 */
[C---:B------:R-:W-:Y:S01]  /*aa30*/  IMAD R215, R3.reuse, R9, R215 ;  /* 0x0000000903d77224 */ /* 0x040fe200078e02d7 */
        /* <DEDUP_REMOVED lines=13> */
[----:B------:R-:W-:-:S02]  /*ab10*/  VIADD R6, R0, 0x20 ;  /* 0x0000002000067836 */ /* 0x000fc40000000000 */
[--C-:B------:R-:W-:Y:S02]  /*ab20*/  @!P4 IMAD.IADD R215, R215, 0x1, -R3.reuse ;  /* 0x00000001d7d7c824 */ /* 0x100fe400078e0a03 */
[----:B------:R-:W-:Y:S01]  /*ab30*/  @!P1 IMAD.IADD R216, R216, 0x1, -R3 ;  /* 0x00000001d8d89824 */ /* 0x000fe200078e0a03 */
[----:B------:R-:W-:Y:S01]  /*ab40*/  ISETP.GE.AND P5, PT, R6, RZ, PT ;  /* 0x000000ff0600720c */ /* 0x000fe20003fa6270 */
[----:B------:R-:W-:Y:S01]  /*ab50*/  VIADD R4, R0, 0x1f ;  /* 0x0000001f00047836 */ /* 0x000fe20000000000 */
[----:B------:R-:W-:Y:S01]  /*ab60*/  IABS R218, R6 ;  /* 0x0000000600da7213 */ /* 0x000fe20000000000 */
[----:B------:R-:W-:Y:S01]  /*ab70*/  IMAD.HI.U32 R6, R2, R217, RZ ;  /* 0x000000d902067227 */ /* 0x000fe200078e00ff */
[C---:B------:R-:W-:Y:S02]  /*ab80*/  ISETP.GT.U32.AND P4, PT, R3.reuse, R215, PT ;  /* 0x000000d70300720c */ /* 0x040fe40003f84070 */
[C---:B------:R-:W-:Y:S01]  /*ab90*/  ISETP.GT.U32.AND P1, PT, R3.reuse, R216, PT ;  /* 0x000000d80300720c */ /* 0x040fe20003f24070 */
[----:B------:R-:W-:Y:S01]  /*aba0*/  IMAD.MOV R6, RZ, RZ, -R6 ;  /* 0x000000ffff067224 */ /* 0x000fe200078e0a06 */
[----:B------:R-:W-:Y:S01]  /*abb0*/  IABS R219, R4 ;  /* 0x0000000400db7213 */ /* 0x000fe20000000000 */
[----:B------:R-:W-:Y:S01]  /*abc0*/  @!P2 IMAD.MOV R214, RZ, RZ, -R214 ;  /* 0x000000ffffd6a224 */ /* 0x000fe200078e0ad6 */
[----:B------:R-:W-:Y:S01]  /*abd0*/  ISETP.GE.AND P2, PT, R4, RZ, PT ;  /* 0x000000ff0400720c */ /* 0x000fe20003f46270 */
[----:B------:R-:W-:-:S02]  /*abe0*/  IMAD R217, R3, R6, R217 ;  /* 0x0000000603d97224 */ /* 0x000fc400078e02d9 */
[----:B------:R-:W-:-:S04]  /*abf0*/  IMAD.HI.U32 R6, R2, R218, RZ ;  /* 0x000000da02067227 */ /* 0x000fc800078e00ff */
[----:B------:R-:W-:Y:S02]  /*ac00*/  IMAD.MOV R6, RZ, RZ, -R6 ;  /* 0x000000ffff067224 */ /* 0x000fe400078e0a06 */
[--C-:B------:R-:W-:Y:S01]  /*ac10*/  @!P4 IMAD.IADD R215, R215, 0x1, -R3.reuse ;  /* 0x00000001d7d7c824 */ /* 0x100fe200078e0a03 */
[C---:B------:R-:W-:Y:S01]  /*ac20*/  ISETP.GT.U32.AND P4, PT, R3.reuse, R217, PT ;  /* 0x000000d90300720c */ /* 0x040fe20003f84070 */
[----:B------:R-:W-:Y:S02]  /*ac30*/  @!P1 IMAD.IADD R216, R216, 0x1, -R3 ;  /* 0x00000001d8d89824 */ /* 0x000fe400078e0a03 */
[C---:B------:R-:W-:Y:S02]  /*ac40*/  IMAD R218, R3.reuse, R6, R218 ;  /* 0x0000000603da7224 */ /* 0x040fe400078e02da */
[----:B------:R-:W-:Y:S02]  /*ac50*/  @!P6 IMAD.MOV R216, RZ, RZ, -R216 ;  /* 0x000000ffffd8e224 */ /* 0x000fe400078e0ad8 */
[----:B------:R-:W-:Y:S01]  /*ac60*/  VIADD R4, R0, 0x1e ;  /* 0x0000001e00047836 */ /* 0x000fe20000000000 */
[----:B------:R-:W-:Y:S01]  /*ac70*/  ISETP.GT.U32.AND P6, PT, R3, R218, PT ;  /* 0x000000da0300720c */ /* 0x000fe20003fc4070 */
[----:B------:R-:W-:-:S03]  /*ac80*/  IMAD.HI.U32 R7, R2, R219, RZ ;  /* 0x000000db02077227 */ /* 0x000fc600078e00ff */
[----:B------:R-:W-:Y:S01]  /*ac90*/  IABS R220, R4 ;  /* 0x0000000400dc7213 */ /* 0x000fe20000000000 */
[----:B------:R-:W-:Y:S01]  /*aca0*/  IMAD.MOV R7, RZ, RZ, -R7 ;  /* 0x000000ffff077224 */ /* 0x000fe200078e0a07 */
[----:B------:R-:W-:Y:S01]  /*acb0*/  ISETP.GE.AND P1, PT, R4, RZ, PT ;  /* 0x000000ff0400720c */ /* 0x000fe20003f26270 */
[----:B------:R-:W-:Y:S02]  /*acc0*/  @!P4 IMAD.IADD R217, R217, 0x1, -R3 ;  /* 0x00000001d9d9c824 */ /* 0x000fe400078e0a03 */
[C---:B------:R-:W-:Y:S02]  /*acd0*/  IMAD R219, R3.reuse, R7, R219 ;  /* 0x0000000703db7224 */ /* 0x040fe400078e02db */
[----:B------:R-:W-:Y:S01]  /*ace0*/  VIADD R6, R0, 0x1d ;  /* 0x0000001d00067836 */ /* 0x000fe20000000000 */
[----:B------:R-:W-:Y:S01]  /*acf0*/  ISETP.GT.U32.AND P4, PT, R3, R217, PT ;  /* 0x000000d90300720c */ /* 0x000fe20003f84070 */
[----:B------:R-:W-:Y:S02]  /*ad00*/  @!P6 IMAD.IADD R218, R218, 0x1, -R3 ;  /* 0x00000001dadae824 */ /* 0x000fe400078e0a03 */
[----:B------:R-:W-:Y:S01]  /*ad10*/  IMAD.HI.U32 R7, R2, R220, RZ ;  /* 0x000000dc02077227 */ /* 0x000fe200078e00ff */
[----:B------:R-:W-:-:S02]  /*ad20*/  IABS R221, R6 ;  /* 0x0000000600dd7213 */ /* 0x000fc40000000000 */
[C---:B------:R-:W-:Y:S01]  /*ad30*/  ISETP.GT.U32.AND P6, PT, R3.reuse, R218, PT ;  /* 0x000000da0300720c */ /* 0x040fe20003fc4070 */
[----:B------:R-:W-:Y:S02]  /*ad40*/  IMAD.MOV R7, RZ, RZ, -R7 ;  /* 0x000000ffff077224 */ /* 0x000fe400078e0a07 */
[----:B------:R-:W-:Y:S02]  /*ad50*/  VIADD R4, R0, 0x1c ;  /* 0x0000001c00047836 */ /* 0x000fe40000000000 */
[----:B------:R-:W-:Y:S02]  /*ad60*/  IMAD R220, R3, R7, R220 ;  /* 0x0000000703dc7224 */ /* 0x000fe400078e02dc */
[----:B------:R-:W-:Y:S01]  /*ad70*/  IMAD.HI.U32 R7, R2, R221, RZ ;  /* 0x000000dd02077227 */ /* 0x000fe200078e00ff */
[----:B------:R-:W-:-:S03]  /*ad80*/  IABS R222, R4 ;  /* 0x0000000400de7213 */ /* 0x000fc60000000000 */
[----:B------:R-:W-:Y:S01]  /*ad90*/  @!P4 IMAD.IADD R217, R217, 0x1, -R3 ;  /* 0x00000001d9d9c824 */ /* 0x000fe200078e0a03 */
[C---:B------:R-:W-:Y:S01]  /*ada0*/  ISETP.GT.U32.AND P4, PT, R3.reuse, R219, PT ;  /* 0x000000db0300720c */ /* 0x040fe20003f84070 */
[----:B------:R-:W-:Y:S02]  /*adb0*/  IMAD.MOV R7, RZ, RZ, -R7 ;  /* 0x000000ffff077224 */ /* 0x000fe400078e0a07 */
[----:B------:R-:W-:Y:S01]  /*adc0*/  @!P6 IMAD.IADD R218, R218, 0x1, -R3 ;  /* 0x00000001dadae824 */ /* 0x000fe200078e0a03 */
[C---:B------:R-:W-:Y:S01]  /*add0*/  ISETP.GT.U32.AND P6, PT, R3.reuse, R220, PT ;  /* 0x000000dc0300720c */ /* 0x040fe20003fc4070 */
[----:B------:R-:W-:Y:S02]  /*ade0*/  IMAD R221, R3, R7, R221 ;  /* 0x0000000703dd7224 */ /* 0x000fe400078e02dd */
[----:B------:R-:W-:-:S04]  /*adf0*/  IMAD.HI.U32 R8, R2, R222, RZ ;  /* 0x000000de02087227 */ /* 0x000fc800078e00ff */
[----:B------:R-:W-:Y:S01]  /*ae00*/  @!P3 IMAD.MOV R217, RZ, RZ, -R217 ;  /* 0x000000ffffd9b224 */ /* 0x000fe200078e0ad9 */
[C---:B------:R-:W-:Y:S01]  /*ae10*/  ISETP.GT.U32.AND P3, PT, R3.reuse, R221, PT ;  /* 0x000000dd0300720c */ /* 0x040fe20003f64070 */
[----:B------:R-:W-:Y:S02]  /*ae20*/  IMAD.MOV R8, RZ, RZ, -R8 ;  /* 0x000000ffff087224 */ /* 0x000fe400078e0a08 */
[----:B------:R-:W-:Y:S01]  /*ae30*/  @!P0 IMAD.MOV R215, RZ, RZ, -R215 ;  /* 0x000000ffffd78224 */ /* 0x000fe200078e0ad7 */
[----:B------:R-:W-:Y:S01]  /*ae40*/  ISETP.GE.AND P0, PT, R6, RZ, PT ;  /* 0x000000ff0600720c */ /* 0x000fe20003f06270 */
[----:B------:R-:W-:Y:S02]  /*ae50*/  IMAD R222, R3, R8, R222 ;  /* 0x0000000803de7224 */ /* 0x000fe400078e02de */
[C---:B------:R-:W-:Y:S02]  /*ae60*/  VIADD R9, R0.reuse, 0x1b ;  /* 0x0000001b00097836 */ /* 0x040fe40000000000 */
[----:B------:R-:W-:-:S02]  /*ae70*/  VIADD R6, R0, 0x1a ;  /* 0x0000001a00067836 */ /* 0x000fc40000000000 */
[--C-:B------:R-:W-:Y:S01]  /*ae80*/  @!P4 IMAD.IADD R219, R219, 0x1, -R3.reuse ;  /* 0x00000001dbdbc824 */ /* 0x100fe200078e0a03 */
[----:B------:R-:W-:Y:S01]  /*ae90*/  IABS R223, R9 ;  /* 0x0000000900df7213 */ /* 0x000fe20000000000 */
        /* <DEDUP_REMOVED lines=10> */
[----:B------:R-:W-:-:S04]  /*af40*/  IMAD.HI.U32 R8, R2, R224, RZ ;  /* 0x000000e002087227 */ /* 0x000fc800078e00ff */
[----:B------:R-:W-:Y:S02]  /*af50*/  IMAD.MOV R7, RZ, RZ, -R7 ;  /* 0x000000ffff077224 */ /* 0x000fe400078e0a07 */
[----:B------:R-:W-:Y:S02]  /*af60*/  IMAD.MOV R8, RZ, RZ, -R8 ;  /* 0x000000ffff087224 */ /* 0x000fe400078e0a08 */
[----:B------:R-:W-:Y:S01]  /*af70*/  @!P5 IMAD.IADD R222, R222, 0x1, -R3 ;  /* 0x00000001deded824 */ /* 0x000fe200078e0a03 */
[C---:B------:R-:W-:Y:S01]  /*af80*/  ISETP.GT.U32.AND P5, PT, R3.reuse, R221, PT ;  /* 0x000000dd0300720c */ /* 0x040fe20003fa4070 */
[----:B------:R-:W-:Y:S02]  /*af90*/  IMAD R223, R3, R7, R223 ;  /* 0x0000000703df7224 */ /* 0x000fe400078e02df */
[----:B------:R-:W-:Y:S01]  /*afa0*/  @!P4 IMAD.IADD R219, R219, 0x1, -R3 ;  /* 0x00000001dbdbc824 */ /* 0x000fe200078e0a03 */
[----:B------:R-:W-:Y:S01]  /*afb0*/  ISETP.GE.AND P4, PT, R4, RZ, PT ;  /* 0x000000ff0400720c */ /* 0x000fe20003f86270 */
[C---:B------:R-:W-:Y:S01]  /*afc0*/  IMAD R224, R3.reuse, R8, R224 ;  /* 0x0000000803e07224 */ /* 0x040fe200078e02e0 */
[----:B------:R-:W-:Y:S01]  /*afd0*/  ISETP.GT.U32.AND P6, PT, R3, R223, PT ;  /* 0x000000df0300720c */ /* 0x000fe20003fc4070 */
[----:B------:R-:W-:-:S04]  /*afe0*/  IMAD.HI.U32 R7, R2, R225, RZ ;  /* 0x000000e102077227 */ /* 0x000fc800078e00ff */
[----:B------:R-:W-:Y:S01]  /*aff0*/  @!P2 IMAD.MOV R219, RZ, RZ, -R219 ;  /* 0x000000ffffdba224 */ /* 0x000fe200078e0adb */
[C---:B------:R-:W-:Y:S01]  /*b000*/  ISETP.GT.U32.AND P2, PT, R3.reuse, R222, PT ;  /* 0x000000de0300720c */ /* 0x040fe20003f44070 */
[----:B------:R-:W-:Y:S01]  /*b010*/  @!P3 IMAD.IADD R220, R220, 0x1, -R3 ;  /* 0x00000001dcdcb824 */ /* 0x000fe200078e0a03 */
[C---:B------:R-:W-:Y:S01]  /*b020*/  ISETP.GT.U32.AND P3, PT, R3.reuse, R224, PT ;  /* 0x000000e00300720c */ /* 0x040fe20003f64070 */
[----:B------:R-:W-:Y:S02]  /*b030*/  IMAD.MOV R7, RZ, RZ, -R7 ;  /* 0x000000ffff077224 */ /* 0x000fe400078e0a07 */
[C---:B------:R-:W-:Y:S02]  /*b040*/  VIADD R4, R0.reuse, 0x18 ;  /* 0x0000001800047836 */ /* 0x040fe40000000000 */
[----:B------:R-:W-:Y:S02]  /*b050*/  IMAD R225, R3, R7, R225 ;  /* 0x0000000703e17224 */ /* 0x000fe400078e02e1 */
[C---:B------:R-:W-:Y:S01]  /*b060*/  VIADD R7, R0.reuse, 0x17 ;  /* 0x0000001700077836 */ /* 0x040fe20000000000 */
[----:B------:R-:W-:Y:S01]  /*b070*/  IABS R226, R4 ;  /* 0x0000000400e27213 */ /* 0x000fe20000000000 */
[----:B------:R-:W-:Y:S01]  /*b080*/  @!P5 IMAD.IADD R221, R221, 0x1, -R3 ;  /* 0x00000001ddddd824 */ /* 0x000fe200078e0a03 */
[----:B------:R-:W-:Y:S01]  /*b090*/  ISETP.GT.U32.AND P5, PT, R3, R225, PT ;  /* 0x000000e10300720c */ /* 0x000fe20003fa4070 */
[----:B------:R-:W-:Y:S01]  /*b0a0*/  VIADD R8, R0, 0x16 ;  /* 0x0000001600087836 */ /* 0x000fe20000000000 */
[----:B------:R-:W-:Y:S01]  /*b0b0*/  IABS R227, R7 ;  /* 0x0000000700e37213 */ /* 0x000fe20000000000 */
[----:B------:R-:W-:-:S03]  /*b0c0*/  IMAD.HI.U32 R11, R2, R226, RZ ;  /* 0x000000e2020b7227 */ /* 0x000fc600078e00ff */
[----:B------:R-:W-:Y:S01]  /*b0d0*/  IABS R228, R8 ;  /* 0x0000000800e47213 */ /* 0x000fe20000000000 */
[--C-:B------:R-:W-:Y:S02]  /*b0e0*/  @!P6 IMAD.IADD R223, R223, 0x1, -R3.reuse ;  /* 0x00000001dfdfe824 */ /* 0x100fe400078e0a03 */
[--C-:B------:R-:W-:Y:S01]  /*b0f0*/  @!P2 IMAD.IADD R222, R222, 0x1, -R3.reuse ;  /* 0x00000001dedea824 */ /* 0x100fe200078e0a03 */
[----:B------:R-:W-:Y:S01]  /*b100*/  ISETP.GE.AND P2, PT, R9, RZ, PT ;  /* 0x000000ff0900720c */ /* 0x000fe20003f46270 */
[----:B------:R-:W-:Y:S01]  /*b110*/  @!P3 IMAD.IADD R224, R224, 0x1, -R3 ;  /* 0x00000001e0e0b824 */ /* 0x000fe200078e0a03 */
[----:B------:R-:W-:Y:S01]  /*b120*/  ISETP.GT.U32.AND P6, PT, R3, R223, PT ;  /* 0x000000df0300720c */ /* 0x000fe20003fc4070 */
[----:B------:R-:W-:Y:S01]  /*b130*/  IMAD.MOV R11, RZ, RZ, -R11 ;  /* 0x000000ffff0b7224 */ /* 0x000fe200078e0a0b */
[----:B------:R-:W-:Y:S01]  /*b140*/  ISETP.GE.AND P3, PT, R6, RZ, PT ;  /* 0x000000ff0600720c */ /* 0x000fe20003f66270 */
[----:B------:R-:W-:-:S04]  /*b150*/  IMAD.HI.U32 R9, R2, R227, RZ ;  /* 0x000000e302097227 */ /* 0x000fc800078e00ff */
[----:B------:R-:W-:Y:S01]  /*b160*/  @!P1 IMAD.MOV R220, RZ, RZ, -R220 ;  /* 0x000000ffffdc9224 */ /* 0x000fe200078e0adc */
[C---:B------:R-:W-:Y:S01]  /*b170*/  ISETP.GT.U32.AND P1, PT, R3.reuse, R224, PT ;  /* 0x000000e00300720c */ /* 0x040fe20003f24070 */
[----:B------:R-:W-:Y:S02]  /*b180*/  IMAD R226, R3, R11, R226 ;  /* 0x0000000b03e27224 */ /* 0x000fe400078e02e2 */
[----:B------:R-:W-:-:S04]  /*b190*/  IMAD.HI.U32 R11, R2, R228, RZ ;  /* 0x000000e4020b7227 */ /* 0x000fc800078e00ff */
[----:B------:R-:W-:Y:S02]  /*b1a0*/  IMAD.MOV R9, RZ, RZ, -R9 ;  /* 0x000000ffff097224 */ /* 0x000fe400078e0a09 */
[----:B------:R-:W-:Y:S01]  /*b1b0*/  @!P5 IMAD.IADD R225, R225, 0x1, -R3 ;  /* 0x00000001e1e1d824 */ /* 0x000fe200078e0a03 */
[----:B------:R-:W-:Y:S01]  /*b1c0*/  ISETP.GE.AND P5, PT, R10, RZ, PT ;  /* 0x000000ff0a00720c */ /* 0x000fe20003fa6270 */
[----:B------:R-:W-:Y:S02]  /*b1d0*/  IMAD.MOV R11, RZ, RZ, -R11 ;  /* 0x000000ffff0b7224 */ /* 0x000fe400078e0a0b */
[C---:B------:R-:W-:Y:S02]  /*b1e0*/  IMAD R227, R3.reuse, R9, R227 ;  /* 0x0000000903e37224 */ /* 0x040fe400078e02e3 */
[----:B------:R-:W-:Y:S01]  /*b1f0*/  @!P0 IMAD.MOV R221, RZ, RZ, -R221 ;  /* 0x000000ffffdd8224 */ /* 0x000fe200078e0add */
[C---:B------:R-:W-:Y:S01]  /*b200*/  ISETP.GT.U32.AND P0, PT, R3.reuse, R225, PT ;  /* 0x000000e10300720c */ /* 0x040fe20003f04070 */
[----:B------:R-:W-:-:S02]  /*b210*/  IMAD R228, R3, R11, R228 ;  /* 0x0000000b03e47224 */ /* 0x000fc400078e02e4 */
[----:B------:R-:W-:Y:S01]  /*b220*/  @!P4 IMAD.MOV R222, RZ, RZ, -R222 ;  /* 0x000000ffffdec224 */ /* 0x000fe200078e0ade */
[----:B------:R-:W-:Y:S01]  /*b230*/  ISETP.GT.U32.AND P4, PT, R3, R227, PT ;  /* 0x000000e30300720c */ /* 0x000fe20003f84070 */
[----:B------:R-:W-:Y:S02]  /*b240*/  VIADD R6, R0, 0x15 ;  /* 0x0000001500067836 */ /* 0x000fe40000000000 */
[--C-:B------:R-:W-:Y:S01]  /*b250*/  @!P6 IMAD.IADD R223, R223, 0x1, -R3.reuse ;  /* 0x00000001dfdfe824 */ /* 0x100fe200078e0a03 */
[C---:B------:R-:W-:Y:S01]  /*b260*/  ISETP.GT.U32.AND P6, PT, R3.reuse, R226, PT ;  /* 0x000000e20300720c */ /* 0x040fe20003fc4070 */
[----:B------:R-:W-:Y:S01]  /*b270*/  @!P1 IMAD.IADD R224, R224, 0x1, -R3 ;  /* 0x00000001e0e09824 */ /* 0x000fe200078e0a03 */
[----:B------:R-:W-:Y:S01]  /*b280*/  ISETP.GT.U32.AND P1, PT, R3, R228, PT ;  /* 0x000000e40300720c */ /* 0x000fe20003f24070 */
[----:B------:R-:W-:Y:S01]  /*b290*/  @!P2 IMAD.MOV R223, RZ, RZ, -R223 ;  /* 0x000000ffffdfa224 */ /* 0x000fe200078e0adf */
[----:B------:R-:W-:Y:S01]  /*b2a0*/  IABS R229, R6 ;  /* 0x0000000600e57213 */ /* 0x000fe20000000000 */
[----:B------:R-:W-:Y:S01]  /*b2b0*/  @!P0 IMAD.IADD R225, R225, 0x1, -R3 ;  /* 0x00000001e1e18824 */ /* 0x000fe200078e0a03 */
[----:B------:R-:W-:Y:S01]  /*b2c0*/  ISETP.GE.AND P2, PT, R4, RZ, PT ;  /* 0x000000ff0400720c */ /* 0x000fe20003f46270 */
[----:B------:R-:W-:Y:S01]  /*b2d0*/  VIADD R4, R0, 0x14 ;  /* 0x0000001400047836 */ /* 0x000fe20000000000 */
[----:B------:R-:W-:Y:S01]  /*b2e0*/  ISETP.GE.AND P0, PT, R7, RZ, PT ;  /* 0x000000ff0700720c */ /* 0x000fe20003f06270 */
[----:B------:R-:W-:-:S03]  /*b2f0*/  IMAD.HI.U32 R9, R2, R229, RZ ;  /* 0x000000e502097227 */ /* 0x000fc600078e00ff */
[----:B------:R-:W-:Y:S01]  /*b300*/  IABS R230, R4 ;  /* 0x0000000400e67213 */ /* 0x000fe20000000000 */
[----:B------:R-:W-:Y:S01]  /*b310*/  @!P4 IMAD.IADD R227, R227, 0x1, -R3 ;  /* 0x00000001e3e3c824 */ /* 0x000fe200078e0a03 */
[----:B------:R-:W-:Y:S01]  /*b320*/  ISETP.GE.AND P4, PT, R6, RZ, PT ;  /* 0x000000ff0600720c */ /* 0x000fe20003f86270 */
[----:B------:R-:W-:Y:S02]  /*b330*/  IMAD.MOV R7, RZ, RZ, -R9 ;  /* 0x000000ffff077224 */ /* 0x000fe400078e0a09 */
[--C-:B------:R-:W-:Y:S01]  /*b340*/  @!P1 IMAD.IADD R228, R228, 0x1, -R3.reuse ;  /* 0x00000001e4e49824 */ /* 0x100fe200078e0a03 */
[C---:B------:R-:W-:Y:S01]  /*b350*/  ISETP.GT.U32.AND P1, PT, R3.reuse, R227, PT ;  /* 0x000000e30300720c */ /* 0x040fe20003f24070 */
[----:B------:R-:W-:Y:S02]  /*b360*/  @!P6 IMAD.IADD R226, R226, 0x1, -R3 ;  /* 0x00000001e2e2e824 */ /* 0x000fe400078e0a03 */
[C---:B------:R-:W-:Y:S02]  /*b370*/  IMAD R229, R3.reuse, R7, R229 ;  /* 0x0000000703e57224 */ /* 0x040fe400078e02e5 */
[----:B------:R-:W-:Y:S01]  /*b380*/  IMAD.HI.U32 R7, R2, R230, RZ ;  /* 0x000000e602077227 */ /* 0x000fe200078e00ff */
[----:B------:R-:W-:-:S03]  /*b390*/  ISETP.GT.U32.AND P6, PT, R3, R226, PT ;  /* 0x000000e20300720c */ /* 0x000fc60003fc4070 */
[----:B------:R-:W-:Y:S02]  /*b3a0*/  IMAD.MOV R7, RZ, RZ, -R7 ;  /* 0x000000ffff077224 */ /* 0x000fe400078e0a07 */
[----:B------:R-:W-:Y:S01]  /*b3b0*/  @!P3 IMAD.MOV R224, RZ, RZ, -R224 ;  /* 0x000000ffffe0b224 */ /* 0x000fe200078e0ae0 */
[C---:B------:R-:W-:Y:S01]  /*b3c0*/  ISETP.GT.U32.AND P3, PT, R3.reuse, R229, PT ;  /* 0x000000e50300720c */ /* 0x040fe20003f64070 */
[----:B------:R-:W-:Y:S02]  /*b3d0*/  IMAD R230, R3, R7, R230 ;  /* 0x0000000703e67224 */ /* 0x000fe400078e02e6 */
[----:B------:R-:W-:Y:S02]  /*b3e0*/  VIADD R6, R0, 0x13 ;  /* 0x0000001300067836 */ /* 0x000fe40000000000 */
[--C-:B------:R-:W-:Y:S01]  /*b3f0*/  @!P1 IMAD.IADD R227, R227, 0x1, -R3.reuse ;  /* 0x00000001e3e39824 */ /* 0x100fe200078e0a03 */
[C---:B------:R-:W-:Y:S01]  /*b400*/  ISETP.GT.U32.AND P1, PT, R3.reuse, R230, PT ;  /* 0x000000e60300720c */ /* 0x040fe20003f24070 */
[----:B------:R-:W-:Y:S01]  /*b410*/  @!P6 IMAD.IADD R226, R226, 0x1, -R3 ;  /* 0x00000001e2e2e824 */ /* 0x000fe200078e0a03 */
[----:B------:R-:W-:Y:S01]  /*b420*/  IABS R231, R6 ;  /* 0x0000000600e77213 */ /* 0x000fe20000000000 */
[----:B------:R-:W-:Y:S01]  /*b430*/  VIADD R7, R0, 0x12 ;  /* 0x0000001200077836 */ /* 0x000fe20000000000 */
[----:B------:R-:W-:Y:S01]  /*b440*/  ISETP.GE.AND P6, PT, R8, RZ, PT ;  /* 0x000000ff0800720c */ /* 0x000fe20003fc6270 */
[----:B------:R-:W-:Y:S01]  /*b450*/  @!P5 IMAD.MOV R225, RZ, RZ, -R225 ;  /* 0x000000ffffe1d224 */ /* 0x000fe200078e0ae1 */
[----:B------:R-:W-:Y:S01]  /*b460*/  ISETP.GT.U32.AND P5, PT, R3, R228, PT ;  /* 0x000000e40300720c */ /* 0x000fe20003fa4070 */
[----:B------:R-:W-:Y:S01]  /*b470*/  IMAD.HI.U32 R8, R2, R231, RZ ;  /* 0x000000e702087227 */ /* 0x000fe200078e00ff */
[----:B------:R-:W-:-:S03]  /*b480*/  IABS R232, R7 ;  /* 0x0000000700e87213 */ /* 0x000fc60000000000 */
[----:B------:R-:W-:Y:S01]  /*b490*/  @!P2 IMAD.MOV R226, RZ, RZ, -R226 ;  /* 0x000000ffffe2a224 */ /* 0x000fe200078e0ae2 */
[----:B------:R-:W-:Y:S01]  /*b4a0*/  ISETP.GE.AND P2, PT, R4, RZ, PT ;  /* 0x000000ff0400720c */ /* 0x000fe20003f46270 */
[--C-:B------:R-:W-:Y:S01]  /*b4b0*/  @!P3 IMAD.IADD R229, R229, 0x1, -R3.reuse ;  /* 0x00000001e5e5b824 */ /* 0x100fe200078e0a03 */
[----:B------:R-:W-:Y:S01]  /*b4c0*/  ISETP.GE.AND P3, PT, R7, RZ, PT ;  /* 0x000000ff0700720c */ /* 0x000fe20003f66270 */
[----:B------:R-:W-:Y:S02]  /*b4d0*/  IMAD.MOV R4, RZ, RZ, -R8 ;  /* 0x000000ffff047224 */ /* 0x000fe400078e0a08 */
[----:B------:R-:W-:Y:S01]  /*b4e0*/  @!P1 IMAD.IADD R230, R230, 0x1, -R3 ;  /* 0x00000001e6e69824 */ /* 0x000fe200078e0a03 */
[C---:B------:R-:W-:Y:S01]  /*b4f0*/  ISETP.GT.U32.AND P1, PT, R3.reuse, R229, PT ;  /* 0x000000e50300720c */ /* 0x040fe20003f24070 */
[----:B------:R-:W-:Y:S02]  /*b500*/  IMAD R231, R3, R4, R231 ;  /* 0x0000000403e77224 */ /* 0x000fe400078e02e7 */
[----:B------:R-:W-:-:S04]  /*b510*/  IMAD.HI.U32 R4, R2, R232, RZ ;  /* 0x000000e802047227 */ /* 0x000fc800078e00ff */
[----:B------:R-:W-:Y:S02]  /*b520*/  IMAD.MOV R4, RZ, RZ, -R4 ;  /* 0x000000ffff047224 */ /* 0x000fe400078e0a04 */
[----:B------:R-:W-:Y:S01]  /*b530*/  @!P5 IMAD.IADD R228, R228, 0x1, -R3 ;  /* 0x00000001e4e4d824 */ /* 0x000fe200078e0a03 */
[----:B------:R-:W-:Y:S01]  /*b540*/  ISETP.GE.AND P5, PT, R6, RZ, PT ;  /* 0x000000ff0600720c */ /* 0x000fe20003fa6270 */
[----:B------:R-:W-:Y:S01]  /*b550*/  @!P0 IMAD.MOV R227, RZ, RZ, -R227 ;  /* 0x000000ffffe38224 */ /* 0x000fe200078e0ae3 */
[C---:B------:R-:W-:Y:S01]  /*b560*/  ISETP.GT.U32.AND P0, PT, R3.reuse, R230, PT ;  /* 0x000000e60300720c */ /* 0x040fe20003f04070 */
[C---:B------:R-:W-:Y:S02]  /*b570*/  IMAD R232, R3.reuse, R4, R232 ;  /* 0x0000000403e87224 */ /* 0x040fe400078e02e8 */
[----:B------:R-:W-:Y:S01]  /*b580*/  @!P6 IMAD.MOV R228, RZ, RZ, -R228 ;  /* 0x000000ffffe4e224 */ /* 0x000fe200078e0ae4 */
[----:B------:R-:W-:Y:S01]  /*b590*/  ISETP.GT.U32.AND P6, PT, R3, R231, PT ;  /* 0x000000e70300720c */ /* 0x000fe20003fc4070 */
[----:B------:R-:W-:Y:S01]  /*b5a0*/  @!P1 IMAD.IADD R229, R229, 0x1, -R3 ;  /* 0x00000001e5e59824 */ /* 0x000fe200078e0a03 */
[----:B------:R-:W-:Y:S01]  /*b5b0*/  ISETP.GT.U32.AND P1, PT, R3, R232, PT ;  /* 0x000000e80300720c */ /* 0x000fe20003f24070 */
[----:B------:R-:W-:-:S02]  /*b5c0*/  VIADD R6, R0, 0x11 ;  /* 0x0000001100067836 */ /* 0x000fc40000000000 */
[----:B------:R-:W-:-:S03]  /*b5d0*/  IMAD.HI.U32 R7, R2, R233, RZ ;  /* 0x000000e902077227 */ /* 0x000fc600078e00ff */
[----:B------:R-:W-:Y:S01]  /*b5e0*/  IABS R234, R6 ;  /* 0x0000000600ea7213 */ /* 0x000fe20000000000 */
[----:B------:R-:W-:Y:S01]  /*b5f0*/  @!P0 IMAD.IADD R230, R230, 0x1, -R3 ;  /* 0x00000001e6e68824 */ /* 0x000fe200078e0a03 */
[----:B------:R-:W-:Y:S01]  /*b600*/  ISETP.GE.AND P0, PT, R6, RZ, PT ;  /* 0x000000ff0600720c */ /* 0x000fe20003f06270 */
[----:B------:R-:W-:Y:S02]  /*b610*/  VIADD R4, R0, 0x10 ;  /* 0x0000001000047836 */ /* 0x000fe40000000000 */
[----:B------:R-:W-:Y:S02]  /*b620*/  IMAD.MOV R6, RZ, RZ, -R7 ;  /* 0x000000ffff067224 */ /* 0x000fe400078e0a07 */
[----:B------:R-:W-:Y:S01]  /*b630*/  @!P6 IMAD.IADD R231, R231, 0x1, -R3 ;  /* 0x00000001e7e7e824 */ /* 0x000fe200078e0a03 */
[----:B------:R-:W-:Y:S01]  /*b640*/  IABS R235, R4 ;  /* 0x0000000400eb7213 */ /* 0x000fe20000000000 */
[----:B------:R-:W-:-:S03]  /*b650*/  IMAD.HI.U32 R8, R2, R234, RZ ;  /* 0x000000ea02087227 */ /* 0x000fc600078e00ff */
[C---:B------:R-:W-:Y:S01]  /*b660*/  ISETP.GT.U32.AND P6, PT, R3.reuse, R231, PT ;  /* 0x000000e70300720c */ /* 0x040fe20003fc4070 */
[----:B------:R-:W-:Y:S02]  /*b670*/  @!P1 IMAD.IADD R232, R232, 0x1, -R3 ;  /* 0x00000001e8e89824 */ /* 0x000fe400078e0a03 */
[C---:B------:R-:W-:Y:S02]  /*b680*/  IMAD R233, R3.reuse, R6, R233 ;  /* 0x0000000603e97224 */ /* 0x040fe400078e02e9 */
[----:B------:R-:W-:Y:S01]  /*b690*/  IMAD.MOV R7, RZ, RZ, -R8 ;  /* 0x000000ffff077224 */ /* 0x000fe200078e0a08 */
[C---:B------:R-:W-:Y:S01]  /*b6a0*/  ISETP.GT.U32.AND P1, PT, R3.reuse, R232, PT ;  /* 0x000000e80300720c */ /* 0x040fe20003f24070 */
[----:B------:R-:W-:Y:S01]  /*b6b0*/  @!P2 IMAD.MOV R230, RZ, RZ, -R230 ;  /* 0x000000ffffe6a224 */ /* 0x000fe200078e0ae6 */
[C---:B------:R-:W-:Y:S01]  /*b6c0*/  ISETP.GT.U32.AND P2, PT, R3.reuse, R233, PT ;  /* 0x000000e90300720c */ /* 0x040fe20003f44070 */
[----:B------:R-:W-:Y:S02]  /*b6d0*/  IMAD R234, R3, R7, R234 ;  /* 0x0000000703ea7224 */ /* 0x000fe400078e02ea */
[----:B------:R-:W-:-:S04]  /*b6e0*/  IMAD.HI.U32 R7, R2, R235, RZ ;  /* 0x000000eb02077227 */ /* 0x000fc800078e00ff */
[----:B------:R-:W-:Y:S02]  /*b6f0*/  IMAD.MOV R8, RZ, RZ, -R7 ;  /* 0x000000ffff087224 */ /* 0x000fe400078e0a07 */
[----:B------:R-:W-:Y:S02]  /*b700*/  VIADD R6, R0, 0xf ;  /* 0x0000000f00067836 */ /* 0x000fe40000000000 */
[----:B------:R-:W-:Y:S02]  /*b710*/  @!P6 IMAD.IADD R231, R231, 0x1, -R3 ;  /* 0x00000001e7e7e824 */ /* 0x000fe400078e0a03 */
[C---:B------:R-:W-:Y:S01]  /*b720*/  IMAD R235, R3.reuse, R8, R235 ;  /* 0x0000000803eb7224 */ /* 0x040fe200078e02eb */
[----:B------:R-:W-:Y:S01]  /*b730*/  IABS R236, R6 ;  /* 0x0000000600ec7213 */ /* 0x000fe20000000000 */
[--C-:B------:R-:W-:Y:S01]  /*b740*/  @!P1 IMAD.IADD R232, R232, 0x1, -R3.reuse ;  /* 0x00000001e8e89824 */ /* 0x100fe200078e0a03 */
[----:B------:R-:W-:Y:S01]  /*b750*/  ISETP.GT.U32.AND P1, PT, R3, R234, PT ;  /* 0x000000ea0300720c */ /* 0x000fe20003f24070 */
[----:B------:R-:W-:Y:S01]  /*b760*/  @!P2 IMAD.IADD R233, R233, 0x1, -R3 ;  /* 0x00000001e9e9a824 */ /* 0x000fe200078e0a03 */
[----:B------:R-:W-:Y:S01]  /*b770*/  ISETP.GE.AND P6, PT, R6, RZ, PT ;  /* 0x000000ff0600720c */ /* 0x000fe20003fc6270 */
[----:B------:R-:W-:Y:S01]  /*b780*/  @!P5 IMAD.MOV R231, RZ, RZ, -R231 ;  /* 0x000000ffffe7d224 */ /* 0x000fe200078e0ae7 */
[C---:B------:R-:W-:Y:S01]  /*b790*/  ISETP.GT.U32.AND P5, PT, R3.reuse, R235, PT ;  /* 0x000000eb0300720c */ /* 0x040fe20003fa4070 */
[----:B------:R-:W-:Y:S01]  /*b7a0*/  @!P4 IMAD.MOV R229, RZ, RZ, -R229 ;  /* 0x000000ffffe5c224 */ /* 0x000fe200078e0ae5 */
[----:B------:R-:W-:Y:S01]  /*b7b0*/  ISETP.GT.U32.AND P2, PT, R3, R233, PT ;  /* 0x000000e90300720c */ /* 0x000fe20003f44070 */
[----:B------:R-:W-:Y:S01]  /*b7c0*/  IMAD.HI.U32 R6, R2, R236, RZ ;  /* 0x000000ec02067227 */ /* 0x000fe200078e00ff */
[----:B------:R-:W-:-:S03]  /*b7d0*/  ISETP.GE.AND P4, PT, R4, RZ, PT ;  /* 0x000000ff0400720c */ /* 0x000fc60003f86270 */
[C---:B------:R-:W-:Y:S02]  /*b7e0*/  VIADD R4, R0.reuse, 0xe ;  /* 0x0000000e00047836 */ /* 0x040fe40000000000 */
[----:B------:R-:W-:Y:S02]  /*b7f0*/  VIADD R7, R0, 0xd ;  /* 0x0000000d00077836 */ /* 0x000fe40000000000 */
[----:B------:R-:W-:Y:S01]  /*b800*/  IMAD.MOV R6, RZ, RZ, -R6 ;  /* 0x000000ffff067224 */ /* 0x000fe200078e0a06 */
[----:B------:R-:W-:Y:S01]  /*b810*/  IABS R240, R4 ;  /* 0x0000000400f07213 */ /* 0x000fe20000000000 */
[--C-:B------:R-:W-:Y:S01]  /*b820*/  @!P1 IMAD.IADD R234, R234, 0x1, -R3.reuse ;  /* 0x00000001eaea9824 */ /* 0x100fe200078e0a03 */
[----:B------:R-:W-:Y:S01]  /*b830*/  IABS R13, R7 ;  /* 0x00000007000d7213 */ /* 0x000fe20000000000 */
[----:B------:R-:W-:Y:S02]  /*b840*/  IMAD R236, R3, R6, R236 ;  /* 0x0000000603ec7224 */ /* 0x000fe400078e02ec */
[----:B------:R-:W-:Y:S01]  /*b850*/  @!P5 IMAD.IADD R235, R235, 0x1, -R3 ;  /* 0x00000001ebebd824 */ /* 0x000fe200078e0a03 */
[----:B------:R-:W-:Y:S01]  /*b860*/  ISETP.GT.U32.AND P1, PT, R3, R234, PT ;  /* 0x000000ea0300720c */ /* 0x000fe20003f24070 */
[----:B------:R-:W-:-:S03]  /*b870*/  IMAD.HI.U32 R8, R2, R240, RZ ;  /* 0x000000f002087227 */ /* 0x000fc600078e00ff */
[----:B------:R-:W-:Y:S01]  /*b880*/  ISETP.GT.U32.AND P5, PT, R3, R235, PT ;  /* 0x000000eb0300720c */ /* 0x000fe20003fa4070 */
[----:B------:R-:W-:Y:S01]  /*b890*/  @!P2 IMAD.IADD R233, R233, 0x1, -R3 ;  /* 0x00000001e9e9a824 */ /* 0x000fe200078e0a03 */
[----:B------:R-:W-:Y:S01]  /*b8a0*/  ISETP.GT.U32.AND P2, PT, R3, R236, PT ;  /* 0x000000ec0300720c */ /* 0x000fe20003f44070 */
[----:B------:R-:W-:-:S04]  /*b8b0*/  IMAD.HI.U32 R9, R2, R13, RZ ;  /* 0x0000000d02097227 */ /* 0x000fc800078e00ff */
[----:B------:R-:W-:Y:S02]  /*b8c0*/  IMAD.MOV R6, RZ, RZ, -R8 ;  /* 0x000000ffff067224 */ /* 0x000fe400078e0a08 */
[----:B------:R-:W-:Y:S02]  /*b8d0*/  IMAD.MOV R8, RZ, RZ, -R9 ;  /* 0x000000ffff087224 */ /* 0x000fe400078e0a09 */
[C---:B------:R-:W-:Y:S02]  /*b8e0*/  IMAD R240, R3.reuse, R6, R240 ;  /* 0x0000000603f07224 */ /* 0x040fe400078e02f0 */
[----:B------:R-:W-:Y:S01]  /*b8f0*/  @!P3 IMAD.MOV R232, RZ, RZ, -R232 ;  /* 0x000000ffffe8b224 */ /* 0x000fe200078e0ae8 */
[----:B------:R-:W-:Y:S01]  /*b900*/  ISETP.GE.AND P3, PT, R0, RZ, PT ;  /* 0x000000ff0000720c */ /* 0x000fe20003f66270 */
[C---:B------:R-:W-:Y:S01]  /*b910*/  IMAD R13, R3.reuse, R8, R13 ;  /* 0x00000008030d7224 */ /* 0x040fe200078e020d */
[----:B------:R-:W-:Y:S01]  /*b920*/  IABS R8, R237 ;  /* 0x000000ed00087213 */ /* 0x000fe20000000000 */
[--C-:B------:R-:W-:Y:S01]  /*b930*/  @!P1 IMAD.IADD R234, R234, 0x1, -R3.reuse ;  /* 0x00000001eaea9824 */ /* 0x100fe200078e0a03 */
[----:B------:R-:W-:Y:S01]  /*b940*/  ISETP.GT.U32.AND P1, PT, R3, R240, PT ;  /* 0x000000f00300720c */ /* 0x000fe20003f24070 */
[----:B------:R-:W-:-:S02]  /*b950*/  @!P2 IMAD.IADD R236, R236, 0x1, -R3 ;  /* 0x00000001ececa824 */ /* 0x000fc400078e0a03 */
[----:B------:R-:W-:Y:S01]  /*b960*/  @!P5 IMAD.IADD R235, R235, 0x1, -R3 ;  /* 0x00000001ebebd824 */ /* 0x000fe200078e0a03 */
[C---:B------:R-:W-:Y:S01]  /*b970*/  ISETP.GT.U32.AND P5, PT, R3.reuse, R13, PT ;  /* 0x0000000d0300720c */ /* 0x040fe20003fa4070 */
[----:B------:R-:W-:Y:S01]  /*b980*/  VIADD R6, R0, 0xc ;  /* 0x0000000c00067836 */ /* 0x000fe20000000000 */
[----:B------:R-:W-:Y:S01]  /*b990*/  ISETP.GT.U32.AND P2, PT, R3, R236, PT ;  /* 0x000000ec0300720c */ /* 0x000fe20003f44070 */
[----:B------:R-:W-:Y:S01]  /*b9a0*/  @!P0 IMAD.MOV R234, RZ, RZ, -R234 ;  /* 0x000000ffffea8224 */ /* 0x000fe200078e0aea */
[----:B------:R-:W-:Y:S01]  /*b9b0*/  ISETP.GE.AND P0, PT, R7, RZ, PT ;  /* 0x000000ff0700720c */ /* 0x000fe20003f06270 */
[----:B------:R-:W-:Y:S01]  /*b9c0*/  @!P3 IMAD.MOV R233, RZ, RZ, -R233 ;  /* 0x000000ffffe9b224 */ /* 0x000fe200078e0ae9 */
[----:B------:R-:W-:Y:S01]  /*b9d0*/  ISETP.GE.AND P3, PT, R4, RZ, PT ;  /* 0x000000ff0400720c */ /* 0x000fe20003f66270 */
[----:B------:R-:W-:Y:S01]  /*b9e0*/  VIADD R4, R0, 0xb ;  /* 0x0000000b00047836 */ /* 0x000fe20000000000 */
[----:B------:R-:W-:Y:S01]  /*b9f0*/  IABS R12, R6 ;  /* 0x00000006000c7213 */ /* 0x000fe20000000000 */
[----:B------:R-:W-:Y:S01]  /*ba00*/  @!P1 IMAD.IADD R240, R240, 0x1, -R3 ;  /* 0x00000001f0f09824 */ /* 0x000fe200078e0a03 */
[----:B------:R-:W-:Y:S01]  /*ba10*/  ISETP.GE.AND P1, PT, R6, RZ, PT ;  /* 0x000000ff0600720c */ /* 0x000fe20003f26270 */
[----:B------:R-:W-:Y:S01]  /*ba20*/  @!P4 IMAD.MOV R235, RZ, RZ, -R235 ;  /* 0x000000ffffebc224 */ /* 0x000fe200078e0aeb */
[----:B------:R-:W-:Y:S01]  /*ba30*/  IABS R11, R4 ;  /* 0x00000004000b7213 */ /* 0x000fe20000000000 */
[----:B------:R-:W-:Y:S01]  /*ba40*/  @!P5 IMAD.IADD R13, R13, 0x1, -R3 ;  /* 0x000000010d0dd824 */ /* 0x000fe200078e0a03 */
[----:B------:R-:W-:Y:S01]  /*ba50*/  ISETP.GT.U32.AND P4, PT, R3, R240, PT ;  /* 0x000000f00300720c */ /* 0x000fe20003f84070 */
[----:B------:R-:W-:-:S03]  /*ba60*/  IMAD.HI.U32 R7, R2, R12, RZ ;  /* 0x0000000c02077227 */ /* 0x000fc600078e00ff */
[----:B------:R-:W-:Y:S01]  /*ba70*/  ISETP.GT.U32.AND P5, PT, R3, R13, PT ;  /* 0x0000000d0300720c */ /* 0x000fe20003fa4070 */
[----:B------:R-:W-:Y:S01]  /*ba80*/  @!P2 IMAD.IADD R236, R236, 0x1, -R3 ;  /* 0x00000001ececa824 */ /* 0x000fe200078e0a03 */
[----:B------:R-:W-:Y:S01]  /*ba90*/  ISETP.GE.AND P2, PT, R4, RZ, PT ;  /* 0x000000ff0400720c */ /* 0x000fe20003f46270 */
[----:B------:R-:W-:Y:S02]  /*baa0*/  IMAD.MOV R6, RZ, RZ, -R7 ;  /* 0x000000ffff067224 */ /* 0x000fe400078e0a07 */
[----:B------:R-:W-:Y:S02]  /*bab0*/  VIADD R4, R0, 0xa ;  /* 0x0000000a00047836 */ /* 0x000fe40000000000 */
[----:B------:R-:W-:-:S03]  /*bac0*/  IMAD.HI.U32 R7, R2, R11, RZ ;  /* 0x0000000b02077227 */ /* 0x000fc600078e00ff */
[----:B------:R-:W-:Y:S01]  /*bad0*/  IABS R10, R4 ;  /* 0x00000004000a7213 */ /* 0x000fe20000000000 */
[C---:B------:R-:W-:Y:S02]  /*bae0*/  IMAD R12, R3.reuse, R6, R12 ;  /* 0x00000006030c7224 */ /* 0x040fe400078e020c */
[----:B------:R-:W-:Y:S01]  /*baf0*/  IMAD.MOV R6, RZ, RZ, -R7 ;  /* 0x000000ffff067224 */ /* 0x000fe200078e0a07 */
[----:B------:R-:W-:Y:S01]  /*bb00*/  IABS R7, R238 ;  /* 0x000000ee00077213 */ /* 0x000fe20000000000 */
[----:B------:R-:W-:Y:S01]  /*bb10*/  @!P6 IMAD.MOV R236, RZ, RZ, -R236 ;  /* 0x000000ffffece224 */ /* 0x000fe200078e0aec */
[----:B------:R-:W-:Y:S01]  /*bb20*/  ISETP.GE.AND P6, PT, R4, RZ, PT ;  /* 0x000000ff0400720c */ /* 0x000fe20003fc6270 */
[----:B------:R-:W-:Y:S02]  /*bb30*/  VIADD R4, R0, 0x9 ;  /* 0x0000000900047836 */ /* 0x000fe40000000000 */
[C---:B------:R-:W-:Y:S02]  /*bb40*/  IMAD R11, R3.reuse, R6, R11 ;  /* 0x00000006030b7224 */ /* 0x040fe400078e020b */
[----:B------:R-:W-:Y:S01]  /*bb50*/  @!P4 IMAD.IADD R240, R240, 0x1, -R3 ;  /* 0x00000001f0f0c824 */ /* 0x000fe200078e0a03 */
[----:B------:R-:W-:Y:S01]  /*bb60*/  ISETP.GT.U32.AND P4, PT, R3, R12, PT ;  /* 0x0000000c0300720c */ /* 0x000fe20003f84070 */
[----:B------:R-:W-:Y:S01]  /*bb70*/  IMAD.HI.U32 R6, R2, R10, RZ ;  /* 0x0000000a02067227 */ /* 0x000fe200078e00ff */
[----:B------:R-:W-:-:S03]  /*bb80*/  IABS R9, R4 ;  /* 0x0000000400097213 */ /* 0x000fc60000000000 */
[----:B------:R-:W-:Y:S01]  /*bb90*/  @!P5 IMAD.IADD R13, R13, 0x1, -R3 ;  /* 0x000000010d0dd824 */ /* 0x000fe200078e0a03 */
[----:B------:R-:W-:Y:S01]  /*bba0*/  ISETP.GE.AND P5, PT, R4, RZ, PT ;  /* 0x000000ff0400720c */ /* 0x000fe20003fa6270 */
[----:B------:R-:W-:Y:S01]  /*bbb0*/  IMAD.MOV R6, RZ, RZ, -R6 ;  /* 0x000000ffff067224 */ /* 0x000fe200078e0a06 */
[----:B------:R-:W-:Y:S01]  /*bbc0*/  IABS R4, R239 ;  /* 0x000000ef00047213 */ /* 0x000fe20000000000 */
[----:B------:R-:W-:-:S04]  /*bbd0*/  IMAD.HI.U32 R241, R2, R8, RZ ;  /* 0x0000000802f17227 */ /* 0x000fc800078e00ff */
[----:B------:R-:W-:Y:S02]  /*bbe0*/  IMAD R10, R3, R6, R10 ;  /* 0x00000006030a7224 */ /* 0x000fe400078e020a */
[----:B------:R-:W-:Y:S02]  /*bbf0*/  IMAD.MOV.U32 R6, RZ, RZ, R4 ;  /* 0x000000ffff067224 */ /* 0x000fe400078e0004 */
[----:B------:R-:W-:Y:S02]  /*bc00*/  IMAD.MOV R241, RZ, RZ, -R241 ;  /* 0x000000fffff17224 */ /* 0x000fe400078e0af1 */
[----:B------:R-:W-:-:S04]  /*bc10*/  IMAD.HI.U32 R4, R2, R9, RZ ;  /* 0x0000000902047227 */ /* 0x000fc800078e00ff */
[----:B------:R-:W-:-:S04]  /*bc20*/  IMAD.HI.U32 R242, R2, R6, RZ ;  /* 0x0000000602f27227 */ /* 0x000fc800078e00ff */
[----:B------:R-:W-:Y:S01]  /*bc30*/  @!P4 IMAD.IADD R12, R12, 0x1, -R3 ;  /* 0x000000010c0cc824 */ /* 0x000fe200078e0a03 */
[C---:B------:R-:W-:Y:S01]  /*bc40*/  ISETP.GT.U32.AND P4, PT, R3.reuse, R11, PT ;  /* 0x0000000b0300720c */ /* 0x040fe20003f84070 */
[----:B------:R-:W-:Y:S02]  /*bc50*/  IMAD R8, R3, R241, R8 ;  /* 0x000000f103087224 */ /* 0x000fe400078e0208 */
[----:B------:R-:W-:Y:S02]  /*bc60*/  IMAD.MOV R4, RZ, RZ, -R4 ;  /* 0x000000ffff047224 */ /* 0x000fe400078e0a04 */
[----:B------:R-:W-:Y:S02]  /*bc70*/  IMAD.MOV R242, RZ, RZ, -R242 ;  /* 0x000000fffff27224 */ /* 0x000fe400078e0af2 */
[----:B------:R-:W-:Y:S02]  /*bc80*/  VIADD R241, R0, 0x5 ;  /* 0x0000000500f17836 */ /* 0x000fe40000000000 */
[----:B------:R-:W-:-:S04]  /*bc90*/  IMAD.HI.U32 R243, R2, R7, RZ ;  /* 0x0000000702f37227 */ /* 0x000fc800078e00ff */
[C---:B------:R-:W-:Y:S01]  /*bca0*/  IMAD R9, R3.reuse, R4, R9 ;  /* 0x0000000403097224 */ /* 0x040fe200078e0209 */
[----:B------:R-:W-:Y:S01]  /*bcb0*/  IABS R4, R241 ;  /* 0x000000f100047213 */ /* 0x000fe20000000000 */
[----:B------:R-:W-:Y:S02]  /*bcc0*/  IMAD R6, R3, R242, R6 ;  /* 0x000000f203067224 */ /* 0x000fe400078e0206 */
[----:B------:R-:W-:Y:S02]  /*bcd0*/  VIADD R242, R0, 0x4 ;  /* 0x0000000400f27836 */ /* 0x000fe40000000000 */
[----:B------:R-:W-:Y:S02]  /*bce0*/  IMAD.MOV R243, RZ, RZ, -R243 ;  /* 0x000000fffff37224 */ /* 0x000fe400078e0af3 */
[----:B------:R-:W-:Y:S01]  /*bcf0*/  IMAD.HI.U32 R248, R2, R4, RZ ;  /* 0x0000000402f87227 */ /* 0x000fe200078e00ff */
[----:B------:R-:W-:-:S03]  /*bd00*/  IABS R249, R242 ;  /* 0x000000f200f97213 */ /* 0x000fc60000000000 */
[----:B------:R-:W-:Y:S02]  /*bd10*/  @!P4 IMAD.IADD R11, R11, 0x1, -R3 ;  /* 0x000000010b0bc824 */ /* 0x000fe400078e0a03 */
[C---:B------:R-:W-:Y:S02]  /*bd20*/  IMAD R7, R3.reuse, R243, R7 ;  /* 0x000000f303077224 */ /* 0x040fe400078e0207 */
[----:B------:R-:W-:Y:S01]  /*bd30*/  VIADD R243, R0, 0x3 ;  /* 0x0000000300f37836 */ /* 0x000fe20000000000 */
[C---:B------:R-:W-:Y:S01]  /*bd40*/  ISETP.GT.U32.AND P4, PT, R3.reuse, R11, PT ;  /* 0x0000000b0300720c */ /* 0x040fe20003f84070 */
[----:B------:R-:W-:Y:S01]  /*bd50*/  @!P3 IMAD.MOV R240, RZ, RZ, -R240 ;  /* 0x000000fffff0b224 */ /* 0x000fe200078e0af0 */
[----:B------:R-:W-:Y:S01]  /*bd60*/  ISETP.GT.U32.AND P3, PT, R3, R12, PT ;  /* 0x0000000c0300720c */ /* 0x000fe20003f64070 */
[----:B------:R-:W-:Y:S01]  /*bd70*/  IMAD.MOV R252, RZ, RZ, -R248 ;  /* 0x000000fffffc7224 */ /* 0x000fe200078e0af8 */
[----:B------:R-:W-:Y:S01]  /*bd80*/  IABS R248, R244 ;  /* 0x000000f400f87213 */ /* 0x000fe20000000000 */
[----:B------:R-:W-:Y:S01]  /*bd90*/  IMAD.HI.U32 R247, R2, R249, RZ ;  /* 0x000000f902f77227 */ /* 0x000fe200078e00ff */
[----:B0-----:R-:W-:-:S02]  /*bda0*/  IABS R0, R245 ;  /* 0x000000f500007213 */ /* 0x001fc40000000000 */
[----:B------:R-:W-:Y:S01]  /*bdb0*/  IABS R246, R243 ;  /* 0x000000f300f67213 */ /* 0x000fe20000000000 */
[----:B------:R-:W-:Y:S02]  /*bdc0*/  IMAD.MOV R5, RZ, RZ, -R247 ;  /* 0x000000ffff057224 */ /* 0x000fe400078e0af7 */
[----:B------:R-:W-:Y:S02]  /*bdd0*/  IMAD.MOV.U32 R247, RZ, RZ, R248 ;  /* 0x000000fffff77224 */ /* 0x000fe400078e00f8 */
[----:B------:R-:W-:Y:S02]  /*bde0*/  IMAD.MOV.U32 R248, RZ, RZ, R0 ;  /* 0x000000fffff87224 */ /* 0x000fe400078e0000 */
[----:B------:R-:W-:Y:S02]  /*bdf0*/  IMAD R4, R3, R252, R4 ;  /* 0x000000fc03047224 */ /* 0x000fe400078e0204 */
[----:B------:R-:W-:-:S04]  /*be00*/  IMAD.HI.U32 R252, R2, R246, RZ ;  /* 0x000000f602fc7227 */ /* 0x000fc800078e00ff */
[----:B------:R-:W-:Y:S02]  /*be10*/  IMAD R249, R3, R5, R249 ;  /* 0x0000000503f97224 */ /* 0x000fe400078e02f9 */
[----:B------:R-:W-:-:S04]  /*be20*/  IMAD.HI.U32 R5, R2, R247, RZ ;  /* 0x000000f702057227 */ /* 0x000fc800078e00ff */
[----:B------:R-:W-:-:S04]  /*be30*/  IMAD.HI.U32 R0, R2, R248, RZ ;  /* 0x000000f802007227 */ /* 0x000fc800078e00ff */
[----:B------:R-:W-:Y:S02]  /*be40*/  IMAD.MOV R2, RZ, RZ, -R252 ;  /* 0x000000ffff027224 */ /* 0x000fe400078e0afc */
[--C-:B------:R-:W-:Y:S01]  /*be50*/  @!P3 IMAD.IADD R12, R12, 0x1, -R3.reuse ;  /* 0x000000010c0cb824 */ /* 0x100fe200078e0a03 */
[----:B------:R-:W-:Y:S01]  /*be60*/  ISETP.GT.U32.AND P3, PT, R3, R10, PT ;  /* 0x0000000a0300720c */ /* 0x000fe20003f64070 */
[----:B------:R-:W-:Y:S01]  /*be70*/  @!P4 IMAD.IADD R11, R11, 0x1, -R3 ;  /* 0x000000010b0bc824 */ /* 0x000fe200078e0a03 */
[C---:B------:R-:W-:Y:S01]  /*be80*/  ISETP.GT.U32.AND P4, PT, R3.reuse, R9, PT ;  /* 0x000000090300720c */ /* 0x040fe20003f84070 */
[----:B------:R-:W-:Y:S01]  /*be90*/  IMAD R246, R3, R2, R246 ;  /* 0x0000000203f67224 */ /* 0x000fe200078e02f6 */
[----:B------:R-:W2:Y:S01]  /*bea0*/  LDL.LU R252, [R1+0xbb4] ;  /* 0x000bb40001fc7983 */ /* 0x000ea20000300800 */
[----:B------:R-:W-:Y:S02]  /*beb0*/  IMAD.MOV R2, RZ, RZ, -R0 ;  /* 0x000000ffff027224 */ /* 0x000fe400078e0a00 */
[----:B------:R-:W-:Y:S01]  /*bec0*/  @!P0 IMAD.MOV R13, RZ, RZ, -R13 ;  /* 0x000000ffff0d8224 */ /* 0x000fe200078e0a0d */
[----:B------:R-:W0:Y:S01]  /*bed0*/  S2R R0, SR_TID.X ;  /* 0x0000000000007919 */ /* 0x000e220000002100 */
[----:B------:R-:W-:-:S04]  /*bee0*/  @!P1 IMAD.MOV R12, RZ, RZ, -R12 ;  /* 0x000000ffff0c9224 */ /* 0x000fc800078e0a0c */
[--C-:B------:R-:W-:Y:S01]  /*bef0*/  @!P3 IMAD.IADD R10, R10, 0x1, -R3.reuse ;  /* 0x000000010a0ab824 */ /* 0x100fe200078e0a03 */
[----:B------:R-:W-:Y:S01]  /*bf00*/  ISETP.GT.U32.AND P3, PT, R3, R8, PT ;  /* 0x000000080300720c */ /* 0x000fe20003f64070 */
[----:B------:R-:W-:Y:S01]  /*bf10*/  @!P4 IMAD.IADD R9, R9, 0x1, -R3 ;  /* 0x000000010909c824 */ /* 0x000fe200078e0a03 */
[----:B------:R-:W-:-:S04]  /*bf20*/  ISETP.GT.U32.AND P4, PT, R3, R7, PT ;  /* 0x000000070300720c */ /* 0x000fc80003f84070 */
[----:B------:R-:W-:Y:S01]  /*bf30*/  ISETP.GT.U32.AND P0, PT, R3, R9, PT ;  /* 0x000000090300720c */ /* 0x000fe20003f04070 */
[----:B------:R-:W-:-:S06]  /*bf40*/  @!P2 IMAD.MOV R11, RZ, RZ, -R11 ;  /* 0x000000ffff0ba224 */ /* 0x000fcc00078e0a0b */
[--C-:B------:R-:W-:Y:S01]  /*bf50*/  @!P3 IMAD.IADD R8, R8, 0x1, -R3.reuse ;  /* 0x000000010808b824 */ /* 0x100fe200078e0a03 */
[----:B------:R-:W-:Y:S01]  /*bf60*/  ISETP.GT.U32.AND P3, PT, R3, R10, PT ;  /* 0x0000000a0300720c */ /* 0x000fe20003f64070 */
[--C-:B------:R-:W-:Y:S01]  /*bf70*/  @!P4 IMAD.IADD R7, R7, 0x1, -R3.reuse ;  /* 0x000000010707c824 */ /* 0x100fe200078e0a03 */
[C---:B------:R-:W-:Y:S02]  /*bf80*/  ISETP.GT.U32.AND P2, PT, R3.reuse, R6, PT ;  /* 0x000000060300720c */ /* 0x040fe40003f44070 */
[C---:B------:R-:W-:Y:S02]  /*bf90*/  ISETP.GT.U32.AND P1, PT, R3.reuse, R8, PT ;  /* 0x000000080300720c */ /* 0x040fe40003f24070 */
[----:B------:R-:W-:Y:S01]  /*bfa0*/  ISETP.GT.U32.AND P4, PT, R3, R7, PT ;  /* 0x000000070300720c */ /* 0x000fe20003f84070 */
[----:B------:R-:W-:Y:S01]  /*bfb0*/  @!P0 IMAD.IADD R9, R9, 0x1, -R3 ;  /* 0x0000000109098824 */ /* 0x000fe200078e0a03 */
[----:B------:R-:W-:Y:S01]  /*bfc0*/  ISETP.GT.U32.AND P0, PT, R3, R249, PT ;  /* 0x000000f90300720c */ /* 0x000fe20003f04070 */
[----:B------:R-:W-:Y:S01]  /*bfd0*/  IMAD.MOV R5, RZ, RZ, -R5 ;  /* 0x000000ffff057224 */ /* 0x000fe200078e0a05 */
[----:B0-----:R-:W-:-:S03]  /*bfe0*/  SHF.R.U32.HI R0, RZ, 0x6, R0 ;  /* 0x00000006ff007819 */ /* 0x001fc60000011600 */
[----:B------:R-:W-:Y:S01]  /*bff0*/  @!P3 IMAD.IADD R10, R10, 0x1, -R3 ;  /* 0x000000010a0ab824 */ /* 0x000fe200078e0a03 */
[C---:B------:R-:W-:Y:S02]  /*c000*/  ISETP.GT.U32.AND P3, PT, R3.reuse, R4, PT ;  /* 0x000000040300720c */ /* 0x040fe40003f64070 */
[----:B------:R-:W-:Y:S01]  /*c010*/  SGXT.U32 R0, R0, 0x1 ;  /* 0x000000010000781a */ /* 0x000fe20000000000 */
[C---:B------:R-:W-:Y:S02]  /*c020*/  IMAD R247, R3.reuse, R5, R247 ;  /* 0x0000000503f77224 */ /* 0x040fe400078e02f7 */
[--C-:B------:R-:W-:Y:S01]  /*c030*/  @!P2 IMAD.IADD R6, R6, 0x1, -R3.reuse ;  /* 0x000000010606a824 */ /* 0x100fe200078e0a03 */
[----:B------:R-:W-:Y:S01]  /*c040*/  LOP3.LUT R0, R0, 0x7c, RZ, 0xfc, !PT ;  /* 0x0000007c00007812 */ /* 0x000fe200078efcff */
[--C-:B------:R-:W-:Y:S01]  /*c050*/  @!P1 IMAD.IADD R8, R8, 0x1, -R3.reuse ;  /* 0x0000000108089824 */ /* 0x100fe200078e0a03 */
[----:B------:R-:W-:Y:S01]  /*c060*/  ISETP.GT.U32.AND P2, PT, R3, R247, PT ;  /* 0x000000f70300720c */ /* 0x000fe20003f44070 */
[----:B------:R-:W-:Y:S01]  /*c070*/  @!P4 IMAD.IADD R7, R7, 0x1, -R3 ;  /* 0x000000010707c824 */ /* 0x000fe200078e0a03 */
[C---:B------:R-:W-:Y:S01]  /*c080*/  ISETP.GT.U32.AND P1, PT, R3.reuse, R246, PT ;  /* 0x000000f60300720c */ /* 0x040fe20003f24070 */
[----:B------:R-:W-:Y:S01]  /*c090*/  IMAD R248, R3, R2, R248 ;  /* 0x0000000203f87224 */ /* 0x000fe200078e02f8 */
[----:B------:R-:W-:Y:S01]  /*c0a0*/  ISETP.GE.AND P4, PT, R237, RZ, PT ;  /* 0x000000ffed00720c */ /* 0x000fe20003f86270 */
[----:B------:R-:W-:Y:S01]  /*c0b0*/  IMAD R237, R0, UR17, RZ ;  /* 0x0000001100ed7c24 */ /* 0x000fe2000f8e02ff */
[----:B------:R-:W3:Y:S01]  /*c0c0*/  LDL.LU R5, [R1+0xbb0] ;  /* 0x000bb00001057983 */ /* 0x000ee20000300800 */
[----:B------:R-:W-:-:S02]  /*c0d0*/  IMAD R0, RZ, RZ, -UR17 ;  /* 0x80000011ff007e24 */ /* 0x000fc4000f8e02ff */
[----:B------:R-:W-:Y:S01]  /*c0e0*/  @!P0 IMAD.IADD R249, R249, 0x1, -R3 ;  /* 0x00000001f9f98824 */ /* 0x000fe200078e0a03 */
[C---:B------:R-:W-:Y:S01]  /*c0f0*/  ISETP.GT.U32.AND P0, PT, R3.reuse, R248, PT ;  /* 0x000000f80300720c */ /* 0x040fe20003f04070 */
[----:B------:R-:W-:Y:S02]  /*c100*/  IMAD R2, R0, 0x2, R237 ;  /* 0x0000000200027824 */ /* 0x000fe400078e02ed */
[----:B------:R-:W-:Y:S02]  /*c110*/  @!P3 IMAD.IADD R4, R4, 0x1, -R3 ;  /* 0x000000010404b824 */ /* 0x000fe400078e0a03 */
[----:B------:R-:W-:Y:S01]  /*c120*/  @!P6 IMAD.MOV R10, RZ, RZ, -R10 ;  /* 0x000000ffff0ae224 */ /* 0x000fe200078e0a0a */
[----:B------:R0:W-:Y:S01]  /*c130*/  STL [R1+0x46c], R2 ;  /* 0x00046c0201007387 */ /* 0x0001e20000100800 */
[----:B------:R-:W-:Y:S01]  /*c140*/  @!P5 IMAD.MOV R9, RZ, RZ, -R9 ;  /* 0x000000ffff09d224 */ /* 0x000fe200078e0a09 */
[----:B------:R-:W-:Y:S01]  /*c150*/  ISETP.GT.U32.AND P6, PT, R3, R249, PT ;  /* 0x000000f90300720c */ /* 0x000fe20003fc4070 */
[--C-:B------:R-:W-:Y:S01]  /*c160*/  @!P2 IMAD.IADD R247, R247, 0x1, -R3.reuse ;  /* 0x00000001f7f7a824 */ /* 0x100fe200078e0a03 */
[C---:B------:R-:W-:Y:S01]  /*c170*/  ISETP.GT.U32.AND P5, PT, R3.reuse, R4, PT ;  /* 0x000000040300720c */ /* 0x040fe20003fa4070 */
[----:B------:R-:W-:Y:S01]  /*c180*/  @!P1 IMAD.IADD R246, R246, 0x1, -R3 ;  /* 0x00000001f6f69824 */ /* 0x000fe200078e0a03 */
[----:B------:R-:W-:Y:S01]  /*c190*/  ISETP.GT.U32.AND P2, PT, R3, R6, PT ;  /* 0x000000060300720c */ /* 0x000fe20003f44070 */
[----:B0-----:R-:W-:-:S02]  /*c1a0*/  IMAD R2, R0, 0x2, R2 ;  /* 0x0000000200027824 */ /* 0x001fc400078e0202 */
[--C-:B------:R-:W-:Y:S01]  /*c1b0*/  @!P0 IMAD.IADD R248, R248, 0x1, -R3.reuse ;  /* 0x00000001f8f88824 */ /* 0x100fe200078e0a03 */
[----:B------:R-:W-:Y:S02]  /*c1c0*/  ISETP.GT.U32.AND P0, PT, R3, R246, PT ;  /* 0x000000f60300720c */ /* 0x000fe40003f04070 */
[----:B------:R0:W-:Y:S03]  /*c1d0*/  STL [R1+0x474], R2 ;  /* 0x0004740201007387 */ /* 0x0001e60000100800 */
[--C-:B------:R-:W-:Y:S01]  /*c1e0*/  @!P6 IMAD.IADD R249, R249, 0x1, -R3.reuse ;  /* 0x00000001f9f9e824 */ /* 0x100fe200078e0a03 */
[----:B------:R-:W-:Y:S01]  /*c1f0*/  ISETP.GE.AND P6, PT, R243, RZ, PT ;  /* 0x000000fff300720c */ /* 0x000fe20003fc6270 */
[--C-:B------:R-:W-:Y:S02]  /*c200*/  @!P5 IMAD.IADD R4, R4, 0x1, -R3.reuse ;  /* 0x000000010404d824 */ /* 0x100fe400078e0a03 */
[----:B0-----:R-:W-:Y:S01]  /*c210*/  IMAD R2, R0, 0x2, R2 ;  /* 0x0000000200027824 */ /* 0x001fe200078e0202 */
[----:B------:R-:W-:Y:S01]  /*c220*/  ISETP.GE.AND P5, PT, R242, RZ, PT ;  /* 0x000000fff200720c */ /* 0x000fe20003fa6270 */
[----:B------:R-:W-:-:S03]  /*c230*/  @!P2 IMAD.IADD R6, R6, 0x1, -R3 ;  /* 0x000000010606a824 */ /* 0x000fc600078e0a03 */
[----:B------:R0:W-:Y:S01]  /*c240*/  STL [R1+0x440], R2 ;  /* 0x0004400201007387 */ /* 0x0001e20000100800 */
[----:B------:R-:W-:-:S03]  /*c250*/  ISETP.GE.AND P2, PT, R241, RZ, PT ;  /* 0x000000fff100720c */ /* 0x000fc60003f46270 */
[----:B------:R-:W4:Y:S01]  /*c260*/  LDL.LU R243, [R1+0x24] ;  /* 0x0000240001f37983 */ /* 0x000f220000300800 */
[----:B------:R-:W-:-:S03]  /*c270*/  ISETP.GE.AND P1, PT, R239, RZ, PT ;  /* 0x000000ffef00720c */ /* 0x000fc60003f26270 */
[----:B------:R-:W2:Y:S01]  /*c280*/  LDL.LU R242, [R1+0x20] ;  /* 0x0000200001f27983 */ /* 0x000ea20000300800 */
[----:B0-----:R-:W-:-:S03]  /*c290*/  IMAD R2, R0, 0x2, R2 ;  /* 0x0000000200027824 */ /* 0x001fc600078e0202 */
[----:B------:R-:W2:Y:S01]  /*c2a0*/  LDL.LU R241, [R1+0x1c] ;  /* 0x00001c0001f17983 */ /* 0x000ea20000300800 */
[----:B------:R-:W-:Y:S01]  /*c2b0*/  ISETP.GE.AND P3, PT, R238, RZ, PT ;  /* 0x000000ffee00720c */ /* 0x000fe20003f66270 */
[----:B------:R-:W-:Y:S02]  /*c2c0*/  @!P0 IMAD.IADD R246, R246, 0x1, -R3 ;  /* 0x00000001f6f68824 */ /* 0x000fe400078e0a03 */
[----:B------:R-:W-:Y:S01]  /*c2d0*/  STL [R1+0x43c], R2 ;  /* 0x00043c0201007387 */ /* 0x000fe20000100800 */
[----:B------:R-:W-:-:S03]  /*c2e0*/  ISETP.GE.AND P0, PT, R244, RZ, PT ;  /* 0x000000fff400720c */ /* 0x000fc60003f06270 */
[----:B------:R-:W2:Y:S04]  /*c2f0*/  LDL.LU R239, [R1+0x18] ;  /* 0x0000180001ef7983 */ /* 0x000ea80000300800 */
[----:B------:R-:W2:Y:S04]  /*c300*/  LDL.LU R238, [R1+0x14] ;  /* 0x0000140001ee7983 */ /* 0x000ea80000300800 */
[----:B------:R-:W2:Y:S04]  /*c310*/  LDL.LU R237, [R1+0x10] ;  /* 0x0000100001ed7983 */ /* 0x000ea80000300800 */
[----:B------:R-:W2:Y:S01]  /*c320*/  LDL.LU R244, [R1+0x28] ;  /* 0x0000280001f47983 */ /* 0x000ea20000300800 */
[----:B------:R-:W-:Y:S01]  /*c330*/  @!P4 IMAD.MOV R8, RZ, RZ, -R8 ;  /* 0x000000ffff08c224 */ /* 0x000fe200078e0a08 */
[C---:B------:R-:W-:Y:S01]  /*c340*/  ISETP.GT.U32.AND P4, PT, R3.reuse, R247, PT ;  /* 0x000000f70300720c */ /* 0x040fe20003f84070 */
[----:B------:R-:W-:Y:S01]  /*c350*/  @!P3 IMAD.MOV R7, RZ, RZ, -R7 ;  /* 0x000000ffff07b224 */ /* 0x000fe200078e0a07 */
[----:B------:R-:W-:-:S11]  /*c360*/  ISETP.GT.U32.AND P3, PT, R3, R248, PT ;  /* 0x000000f80300720c */ /* 0x000fd60003f64070 */
[--C-:B------:R-:W-:Y:S01]  /*c370*/  @!P4 IMAD.IADD R247, R247, 0x1, -R3.reuse ;  /* 0x00000001f7f7c824 */ /* 0x100fe200078e0a03 */
[----:B------:R-:W-:Y:S01]  /*c380*/  ISETP.GE.AND P4, PT, R245, RZ, PT ;  /* 0x000000fff500720c */ /* 0x000fe20003f86270 */
[----:B------:R-:W-:Y:S02]  /*c390*/  IMAD R245, R0, 0x2, R2 ;  /* 0x0000000200f57824 */ /* 0x000fe400078e0202 */
[----:B------:R-:W-:-:S03]  /*c3a0*/  @!P3 IMAD.IADD R248, R248, 0x1, -R3 ;  /* 0x00000001f8f8b824 */ /* 0x000fc600078e0a03 */
[----:B------:R0:W-:Y:S02]  /*c3b0*/  STL [R1+0x444], R245 ;  /* 0x000444f501007387 */ /* 0x0001e40000100800 */
[----:B0-----:R-:W-:-:S05]  /*c3c0*/  IMAD R245, R0, 0x2, R245 ;  /* 0x0000000200f57824 */ /* 0x001fca00078e02f5 */
[----:B------:R-:W-:Y:S01]  /*c3d0*/  STL [R1+0x448], R245 ;  /* 0x000448f501007387 */ /* 0x000fe20000100800 */
[----:B------:R-:W-:Y:S01]  /*c3e0*/  IMAD R0, R0, 0x4, R245 ;  /* 0x0000000400007824 */ /* 0x000fe200078e02f5 */
[----:B---3--:R-:W-:Y:S02]  /*c3f0*/  ISETP.NE.AND P3, PT, R5, RZ, PT ;  /* 0x000000ff0500720c */ /* 0x008fe40003f65270 */
[----:B------:R-:W-:-:S04]  /*c400*/  LOP3.LUT R5, RZ, R5, RZ, 0x33, !PT ;  /* 0x00000005ff057212 */ /* 0x000fc800078e33ff */
[C---:B------:R-:W-:Y:S02]  /*c410*/  SEL R15, R5.reuse, R15, !P3 ;  /* 0x0000000f050f7207 */ /* 0x040fe40005800000 */
[C---:B----4-:R-:W-:Y:S02]  /*c420*/  SEL R3, R5.reuse, R243, !P3 ;  /* 0x000000f305037207 */ /* 0x050fe40005800000 */
[C---:B--2---:R-:W-:Y:S02]  /*c430*/  SEL R242, R5.reuse, R242, !P3 ;  /* 0x000000f205f27207 */ /* 0x044fe40005800000 */
[C---:B------:R-:W-:Y:S02]  /*c440*/  SEL R241, R5.reuse, R241, !P3 ;  /* 0x000000f105f17207 */ /* 0x040fe40005800000 */
[----:B------:R-:W-:-:S05]  /*c450*/  SEL R244, R5, R244, !P3 ;  /* 0x000000f405f47207 */ /* 0x000fca0005800000 */
[----:B------:R-:W-:Y:S04]  /*c460*/  STL [R1+0x134], R244 ;  /* 0x000134f401007387 */ /* 0x000fe80000100800 */
[----:B------:R0:W-:Y:S01]  /*c470*/  STL [R1+0x130], R3 ;  /* 0x0001300301007387 */ /* 0x0001e20000100800 */
[----:B------:R-:W-:-:S03]  /*c480*/  SEL R238, R5, R238, !P3 ;  /* 0x000000ee05ee7207 */ /* 0x000fc60005800000 */
[----:B------:R-:W-:Y:S01]  /*c490*/  STL [R1+0x12c], R242 ;  /* 0x00012cf201007387 */ /* 0x000fe20000100800 */
[C---:B------:R-:W-:Y:S02]  /*c4a0*/  SEL R237, R5.reuse, R237, !P3 ;  /* 0x000000ed05ed7207 */ /* 0x040fe40005800000 */
[C---:B0-----:R-:W-:Y:S01]  /*c4b0*/  SEL R3, R5.reuse, R239, !P3 ;  /* 0x000000ef05037207 */ /* 0x041fe20005800000 */
[----:B------:R-:W-:Y:S04]  /*c4c0*/  STL [R1+0x128], R241 ;  /* 0x000128f101007387 */ /* 0x000fe80000100800 */
[----:B------:R0:W-:Y:S04]  /*c4d0*/  STL [R1+0x124], R3 ;  /* 0x0001240301007387 */ /* 0x0001e80000100800 */
[----:B------:R1:W-:Y:S01]  /*c4e0*/  STL [R1+0x120], R238 ;  /* 0x000120ee01007387 */ /* 0x0003e20000100800 */
[----:B0-----:R-:W-:-:S03]  /*c4f0*/  SEL R3, R5, R252, !P3 ;  /* 0x000000fc05037207 */ /* 0x001fc60005800000 */
[----:B------:R0:W-:Y:S01]  /*c500*/  STL [R1+0x11c], R237 ;  /* 0x00011ced01007387 */ /* 0x0001e20000100800 */
[----:B-1----:R-:W-:-:S03]  /*c510*/  SEL R238, R5, R251, !P3 ;  /* 0x000000fb05ee7207 */ /* 0x002fc60005800000 */
[----:B------:R1:W-:Y:S01]  /*c520*/  STL [R1+0x118], R3 ;  /* 0x0001180301007387 */ /* 0x0003e20000100800 */
[----:B0-----:R-:W-:-:S03]  /*c530*/  SEL R237, R5, R250, !P3 ;  /* 0x000000fa05ed7207 */ /* 0x001fc60005800000 */
[----:B------:R-:W-:Y:S01]  /*c540*/  STL [R1+0x114], R238 ;  /* 0x000114ee01007387 */ /* 0x000fe20000100800 */
[----:B-1----:R-:W-:-:S03]  /*c550*/  SEL R3, R5, R14, !P3 ;  /* 0x0000000e05037207 */ /* 0x002fc60005800000 */
[----:B------:R-:W-:Y:S01]  /*c560*/  STL [R1+0x110], R237 ;  /* 0x000110ed01007387 */ /* 0x000fe20000100800 */
[----:B------:R-:W-:-:S03]  /*c570*/  SEL R14, R5, R16, !P3 ;  /* 0x00000010050e7207 */ /* 0x000fc60005800000 */
[----:B------:R0:W-:Y:S04]  /*c580*/  STL [R1+0x10c], R3 ;  /* 0x00010c0301007387 */ /* 0x0001e80000100800 */
[----:B------:R1:W-:Y:S01]  /*c590*/  STL [R1+0x108], R15 ;  /* 0x0001080f01007387 */ /* 0x0003e20000100800 */
[----:B0-----:R-:W-:-:S03]  /*c5a0*/  SEL R3, R5, R17, !P3 ;  /* 0x0000001105037207 */ /* 0x001fc60005800000 */
[----:B------:R0:W-:Y:S01]  /*c5b0*/  STL [R1+0x104], R14 ;  /* 0x0001040e01007387 */ /* 0x0001e20000100800 */
[----:B-1----:R-:W-:-:S03]  /*c5c0*/  SEL R15, R5, R18, !P3 ;  /* 0x00000012050f7207 */ /* 0x002fc60005800000 */
[----:B------:R1:W-:Y:S01]  /*c5d0*/  STL [R1+0x100], R3 ;  /* 0x0001000301007387 */ /* 0x0003e20000100800 */
[----:B0-----:R-:W-:-:S03]  /*c5e0*/  SEL R14, R5, R19, !P3 ;  /* 0x00000013050e7207 */ /* 0x001fc60005800000 */
[----:B------:R0:W-:Y:S01]  /*c5f0*/  STL [R1+0xfc], R15 ;  /* 0x0000fc0f01007387 */ /* 0x0001e20000100800 */
[----:B-1----:R-:W-:-:S03]  /*c600*/  SEL R3, R5, R20, !P3 ;  /* 0x0000001405037207 */ /* 0x002fc60005800000 */
[----:B------:R1:W-:Y:S04]  /*c610*/  STL [R1+0xf8], R14 ;  /* 0x0000f80e01007387 */ /* 0x0003e80000100800 */
[----:B------:R2:W-:Y:S01]  /*c620*/  STL [R1+0xf4], R3 ;  /* 0x0000f40301007387 */ /* 0x0005e20000100800 */
[C---:B0-----:R-:W-:Y:S02]  /*c630*/  SEL R15, R5.reuse, R21, !P3 ;  /* 0x00000015050f7207 */ /* 0x041fe40005800000 */
[----:B-1----:R-:W-:-:S03]  /*c640*/  SEL R14, R5, R22, !P3 ;  /* 0x00000016050e7207 */ /* 0x002fc60005800000 */
[----:B------:R0:W-:Y:S01]  /*c650*/  STL [R1+0xf0], R15 ;  /* 0x0000f00f01007387 */ /* 0x0001e20000100800 */
[----:B--2---:R-:W-:-:S03]  /*c660*/  SEL R3, R5, R23, !P3 ;  /* 0x0000001705037207 */ /* 0x004fc60005800000 */
        /* <DEDUP_REMOVED lines=22> */
[----:B------:R-:W-:Y:S01]  /*c7d0*/  STL [R1+0xc0], R15 ;  /* 0x0000c00f01007387 */ /* 0x000fe20000100800 */
[----:B--2---:R-:W-:-:S03]  /*c7e0*/  SEL R3, R5, R35, !P3 ;  /* 0x0000002305037207 */ /* 0x004fc60005800000 */
[----:B------:R-:W-:Y:S01]  /*c7f0*/  STL [R1+0xbc], R14 ;  /* 0x0000bc0e01007387 */ /* 0x000fe20000100800 */
[C---:B------:R-:W-:Y:S02]  /*c800*/  SEL R238, R5.reuse, R49, !P3 ;  /* 0x0000003105ee7207 */ /* 0x040fe40005800000 */
[C---:B------:R-:W-:Y:S01]  /*c810*/  SEL R237, R5.reuse, R50, !P3 ;  /* 0x0000003205ed7207 */ /* 0x040fe20005800000 */
        /* <DEDUP_REMOVED lines=45> */
[----:B------:R1:W-:Y:S01]  /*caf0*/  STL [R1+0x5c], R237 ;  /* 0x00005ced01007387 */ /* 0x0003e20000100800 */
[----:B------:R-:W-:-:S03]  /*cb00*/  SEL R239, R5, R76, !P3 ;  /* 0x0000004c05ef7207 */ /* 0x000fc60005800000 */
[----:B------:R2:W-:Y:S01]  /*cb10*/  STL [R1+0x58], R3 ;  /* 0x0000580301007387 */ /* 0x0005e20000100800 */
[C---:B0-----:R-:W-:Y:S02]  /*cb20*/  SEL R238, R5.reuse, R73, !P3 ;  /* 0x0000004905ee7207 */ /* 0x041fe40005800000 */
[----:B-1----:R-:W-:-:S03]  /*cb30*/  SEL R237, R5, R74, !P3 ;  /* 0x0000004a05ed7207 */ /* 0x002fc60005800000 */
[----:B------:R0:W-:Y:S01]  /*cb40*/  STL [R1+0x54], R238 ;  /* 0x000054ee01007387 */ /* 0x0001e20000100800 */
[C---:B------:R-:W-:Y:S02]  /*cb50*/  SEL R243, R5.reuse, R77, !P3 ;  /* 0x0000004d05f37207 */ /* 0x040fe40005800000 */
[C---:B--2---:R-:W-:Y:S01]  /*cb60*/  SEL R3, R5.reuse, R75, !P3 ;  /* 0x0000004b05037207 */ /* 0x044fe20005800000 */
[----:B------:R1:W-:Y:S01]  /*cb70*/  STL [R1+0x28], R237 ;  /* 0x000028ed01007387 */ /* 0x0003e20000100800 */
[----:B------:R-:W-:-:S03]  /*cb80*/  SEL R250, R5, R78, !P3 ;  /* 0x0000004e05fa7207 */ /* 0x000fc60005800000 */
[----:B------:R-:W-:Y:S01]  /*cb90*/  STL [R1+0xb6c], R239 ;  /* 0x000b6cef01007387 */ /* 0x000fe20000100800 */
[----:B0-----:R-:W-:-:S03]  /*cba0*/  SEL R238, R5, R79, !P3 ;  /* 0x0000004f05ee7207 */ /* 0x001fc60005800000 */
[----:B------:R0:W-:Y:S01]  /*cbb0*/  STL [R1+0x24], R3 ;  /* 0x0000240301007387 */ /* 0x0001e20000100800 */
[----:B-1----:R-:W-:-:S03]  /*cbc0*/  SEL R237, R5, R80, !P3 ;  /* 0x0000005005ed7207 */ /* 0x002fc60005800000 */
[----:B------:R-:W-:Y:S04]  /*cbd0*/  STL [R1+0xb70], R243 ;  /* 0x000b70f301007387 */ /* 0x000fe80000100800 */
[----:B------:R-:W-:Y:S01]  /*cbe0*/  STL [R1+0xb74], R250 ;  /* 0x000b74fa01007387 */ /* 0x000fe20000100800 */
[----:B0-----:R-:W-:-:S03]  /*cbf0*/  SEL R3, R5, R81, !P3 ;  /* 0x0000005105037207 */ /* 0x001fc60005800000 */
        /* <DEDUP_REMOVED lines=13> */
[----:B------:R-:W2:Y:S01]  /*ccd0*/  LDL.LU R250, [R1+0x44] ;  /* 0x0000440001fa7983 */ /* 0x000ea20000300800 */
[----:B------:R-:W-:-:S03]  /*cce0*/  SEL R252, R5, R88, !P3 ;  /* 0x0000005805fc7207 */ /* 0x000fc60005800000 */
[----:B------:R-:W-:Y:S01]  /*ccf0*/  STL [R1+0x8], R237 ;  /* 0x000008ed01007387 */ /* 0x000fe20000100800 */
[----:B------:R-:W-:-:S03]  /*cd00*/  SEL R251, R5, R89, !P3 ;  /* 0x0000005905fb7207 */ /* 0x000fc60005800000 */
[----:B------:R-:W3:Y:S04]  /*cd10*/  LDL.LU R243, [R1+0x48] ;  /* 0x0000480001f37983 */ /* 0x000ee80000300800 */
[----:B------:R0:W-:Y:S01]  /*cd20*/  STL [R1], R3 ;  /* 0x0000000301007387 */ /* 0x0001e20000100800 */
[----:B------:R-:W-:-:S03]  /*cd30*/  SEL R245, R5, R90, !P3 ;  /* 0x0000005a05f57207 */ /* 0x000fc60005800000 */
[----:B------:R-:W4:Y:S04]  /*cd40*/  LDL.LU R239, [R1+0x4c] ;  /* 0x00004c0001ef7983 */ /* 0x000f280000300800 */
[----:B0-----:R-:W2:Y:S04]  /*cd50*/  LDL.LU R3, [R1+0x2c] ;  /* 0x00002c0001037983 */ /* 0x001ea80000300800 */
[----:B------:R0:W-:Y:S04]  /*cd60*/  STL [R1+0xb50], R252 ;  /* 0x000b50fc01007387 */ /* 0x0001e80000100800 */
[----:B0-----:R-:W3:Y:S04]  /*cd70*/  LDL.LU R252, [R1+0x40] ;  /* 0x0000400001fc7983 */ /* 0x001ee80000300800 */
[----:B------:R0:W-:Y:S04]  /*cd80*/  STL [R1+0xb54], R251 ;  /* 0x000b54fb01007387 */ /* 0x0001e80000100800 */
[----:B0-----:R-:W2:Y:S04]  /*cd90*/  LDL.LU R251, [R1+0x3c] ;  /* 0x00003c0001fb7983 */ /* 0x001ea80000300800 */
[----:B------:R0:W-:Y:S04]  /*cda0*/  STL [R1+0xb58], R245 ;  /* 0x000b58f501007387 */ /* 0x0001e80000100800 */
[----:B0-----:R-:W2:Y:S01]  /*cdb0*/  LDL.LU R245, [R1+0x38] ;  /* 0x0000380001f57983 */ /* 0x001ea20000300800 */
[----:B------:R-:W-:-:S02]  /*cdc0*/  SEL R244, R5, R91, !P3 ;  /* 0x0000005b05f47207 */ /* 0x000fc40005800000 */
[C---:B------:R-:W-:Y:S02]  /*cdd0*/  SEL R242, R5.reuse, R92, !P3 ;  /* 0x0000005c05f27207 */ /* 0x040fe40005800000 */
[C---:B------:R-:W-:Y:S01]  /*cde0*/  SEL R241, R5.reuse, R93, !P3 ;  /* 0x0000005d05f17207 */ /* 0x040fe20005800000 */
[----:B------:R0:W-:Y:S01]  /*cdf0*/  STL [R1+0xb5c], R244 ;  /* 0x000b5cf401007387 */ /* 0x0001e20000100800 */
[C---:B------:R-:W-:Y:S02]  /*ce00*/  SEL R238, R5.reuse, R94, !P3 ;  /* 0x0000005e05ee7207 */ /* 0x040fe40005800000 */
[C---:B------:R-:W-:Y:S02]  /*ce10*/  SEL R237, R5.reuse, R95, !P3 ;  /* 0x0000005f05ed7207 */ /* 0x040fe40005800000 */
[C---:B------:R-:W-:Y:S02]  /*ce20*/  SEL R152, R5.reuse, R152, !P3 ;  /* 0x0000009805987207 */ /* 0x040fe40005800000 */
[C---:B------:R-:W-:Y:S01]  /*ce30*/  SEL R153, R5.reuse, R153, !P3 ;  /* 0x0000009905997207 */ /* 0x040fe20005800000 */
[----:B0-----:R-:W2:Y:S01]  /*ce40*/  LDL.LU R244, [R1+0x34] ;  /* 0x0000340001f47983 */ /* 0x001ea20000300800 */
[----:B------:R-:W-:-:S03]  /*ce50*/  SEL R154, R5, R154, !P3 ;  /* 0x0000009a059a7207 */ /* 0x000fc60005800000 */
[----:B------:R0:W-:Y:S01]  /*ce60*/  STL [R1+0xb60], R242 ;  /* 0x000b60f201007387 */ /* 0x0001e20000100800 */
[C---:B------:R-:W-:Y:S02]  /*ce70*/  SEL R155, R5.reuse, R155, !P3 ;  /* 0x0000009b059b7207 */ /* 0x040fe40005800000 */
[C---:B------:R-:W-:Y:S02]  /*ce80*/  SEL R156, R5.reuse, R156, !P3 ;  /* 0x0000009c059c7207 */ /* 0x040fe40005800000 */
[C---:B------:R-:W-:Y:S01]  /*ce90*/  SEL R157, R5.reuse, R157, !P3 ;  /* 0x0000009d059d7207 */ /* 0x040fe20005800000 */
[----:B0-----:R-:W2:Y:S04]  /*cea0*/  LDL.LU R242, [R1+0x30] ;  /* 0x0000300001f27983 */ /* 0x001ea80000300800 */
[----:B------:R-:W-:Y:S01]  /*ceb0*/  STL [R1+0xb64], R241 ;  /* 0x000b64f101007387 */ /* 0x000fe20000100800 */
[----:B------:R-:W-:-:S03]  /*cec0*/  SEL R158, R5, R158, !P3 ;  /* 0x0000009e059e7207 */ /* 0x000fc60005800000 */
[----:B------:R0:W-:Y:S01]  /*ced0*/  STL [R1+0xb68], R238 ;  /* 0x000b68ee01007387 */ /* 0x0001e20000100800 */
[----:B------:R-:W-:-:S03]  /*cee0*/  SEL R159, R5, R159, !P3 ;  /* 0x0000009f059f7207 */ /* 0x000fc60005800000 */
[----:B------:R-:W-:Y:S01]  /*cef0*/  STL [R1+0xb78], R237 ;  /* 0x000b78ed01007387 */ /* 0x000fe20000100800 */
        /* <DEDUP_REMOVED lines=9> */
[----:B------:R-:W-:Y:S04]  /*cf90*/  STL [R1+0xb8c], R156 ;  /* 0x000b8c9c01007387 */ /* 0x000fe80000100800 */
[----:B------:R-:W-:Y:S04]  /*cfa0*/  STL [R1+0xb90], R157 ;  /* 0x000b909d01007387 */ /* 0x000fe80000100800 */
[----:B------:R-:W-:Y:S04]  /*cfb0*/  STL [R1+0xb94], R158 ;  /* 0x000b949e01007387 */ /* 0x000fe80000100800 */
[----:B------:R-:W-:Y:S04]  /*cfc0*/  STL [R1+0xb98], R159 ;  /* 0x000b989f01007387 */ /* 0x000fe80000100800 */
[----:B------:R-:W-:Y:S04]  /*cfd0*/  STL [R1+0xb9c], R160 ;  /* 0x000b9ca001007387 */ /* 0x000fe80000100800 */
[----:B------:R-:W-:Y:S04]  /*cfe0*/  STL [R1+0xba0], R161 ;  /* 0x000ba0a101007387 */ /* 0x000fe80000100800 */
[----:B------:R-:W-:Y:S04]  /*cff0*/  STL [R1+0xba4], R162 ;  /* 0x000ba4a201007387 */ /* 0x000fe80000100800 */
[----:B------:R-:W-:Y:S04]  /*d000*/  STL [R1+0xba8], R163 ;  /* 0x000ba8a301007387 */ /* 0x000fe80000100800 */
[----:B------:R1:W-:Y:S01]  /*d010*/  STL [R1+0xbac], R164 ;  /* 0x000baca401007387 */ /* 0x0003e20000100800 */
[----:B----4-:R-:W-:-:S03]  /*d020*/  SEL R28, R5, R239, !P3 ;  /* 0x000000ef051c7207 */ /* 0x010fc60005800000 */
[----:B------:R-:W4:Y:S04]  /*d030*/  LDL.LU R239, [R1+0x134] ;  /* 0x0001340001ef7983 */ /* 0x000f280000300800 */
[----:B0-----:R-:W4:Y:S04]  /*d040*/  LDL.LU R238, [R1+0x130] ;  /* 0x0001300001ee7983 */ /* 0x001f280000300800 */
[----:B------:R-:W4:Y:S01]  /*d050*/  LDL.LU R241, [R1+0x12c] ;  /* 0x00012c0001f17983 */ /* 0x000f220000300800 */
[C---:B---3--:R-:W-:Y:S02]  /*d060*/  SEL R30, R5.reuse, R252, !P3 ;  /* 0x000000fc051e7207 */ /* 0x048fe40005800000 */
[----:B--2---:R-:W-:-:S02]  /*d070*/  SEL R29, R5, R251, !P3 ;  /* 0x000000fb051d7207 */ /* 0x004fc40005800000 */
[C---:B------:R-:W-:Y:S02]  /*d080*/  SEL R27, R5.reuse, R245, !P3 ;  /* 0x000000f5051b7207 */ /* 0x040fe40005800000 */
[----:B------:R-:W2:Y:S04]  /*d090*/  LDL.LU R245, [R1+0x128] ;  /* 0x0001280001f57983 */ /* 0x000ea80000300800 */
[----:B------:R-:W3:Y:S04]  /*d0a0*/  LDL.LU R251, [R1+0x124] ;  /* 0x0001240001fb7983 */ /* 0x000ee80000300800 */
[----:B------:R-:W3:Y:S01]  /*d0b0*/  LDL.LU R252, [R1+0x120] ;  /* 0x0001200001fc7983 */ /* 0x000ee20000300800 */
[----:B------:R-:W0:Y:S01]  /*d0c0*/  S2R R2, SR_TID.X ;  /* 0x0000000000027919 */ /* 0x000e220000002100 */
[----:B------:R-:W-:-:S02]  /*d0d0*/  SEL R66, R5, R12, !P3 ;  /* 0x0000000c05427207 */ /* 0x000fc40005800000 */
[C---:B------:R-:W-:Y:S01]  /*d0e0*/  SEL R64, R5.reuse, R13, !P3 ;  /* 0x0000000d05407207 */ /* 0x040fe20005800000 */
[----:B------:R-:W-:Y:S04]  /*d0f0*/  STL [R1+0xb48], R0 ;  /* 0x000b480001007387 */ /* 0x000fe80000100800 */
[----:B------:R-:W3:Y:S04]  /*d100*/  LDL.LU R12, [R1+0x11c] ;  /* 0x00011c00010c7983 */ /* 0x000ee80000300800 */
[----:B------:R-:W3:Y:S01]  /*d110*/  LDL.LU R13, [R1+0x118] ;  /* 0x00011800010d7983 */ /* 0x000ee20000300800 */
[----:B------:R-:W-:-:S03]  /*d120*/  SEL R25, R5, R243, !P3 ;  /* 0x000000f305197207 */ /* 0x000fc60005800000 */
[----:B-1----:R-:W3:Y:S01]  /*d130*/  LDL.LU R164, [R1+0x114] ;  /* 0x0001140001a47983 */ /* 0x002ee20000300800 */
[----:B------:R-:W-:-:S03]  /*d140*/  IMAD R243, RZ, RZ, -UR17 ;  /* 0x80000011fff37e24 */ /* 0x000fc6000f8e02ff */
[----:B------:R-:W3:Y:S04]  /*d150*/  LDL.LU R163, [R1+0x110] ;  /* 0x0001100001a37983 */ /* 0x000ee80000300800 */
[----:B------:R-:W3:Y:S04]  /*d160*/  LDL.LU R162, [R1+0x10c] ;  /* 0x00010c0001a27983 */ /* 0x000ee80000300800 */
[----:B------:R-:W3:Y:S01]  /*d170*/  LDL.LU R161, [R1+0x108] ;  /* 0x0001080001a17983 */ /* 0x000ee20000300800 */
[----:B0-----:R-:W-:-:S03]  /*d180*/  LOP3.LUT R2, R2, 0x7f, RZ, 0xc0, !PT ;  /* 0x0000007f02027812 */ /* 0x001fc600078ec0ff */
[----:B------:R-:W3:Y:S01]  /*d190*/  LDL.LU R160, [R1+0x104] ;  /* 0x0001040001a07983 */ /* 0x000ee20000300800 */
[----:B------:R-:W-:Y:S02]  /*d1a0*/  IMAD R87, R243, 0x2, R0 ;  /* 0x00000002f3577824 */ /* 0x000fe400078e0200 */
[----:B------:R-:W-:Y:S01]  /*d1b0*/  IMAD R2, R2, UR18, RZ ;  /* 0x0000001202027c24 */ /* 0x000fe2000f8e02ff */
[----:B------:R-:W3:Y:S01]  /*d1c0*/  LDL.LU R159, [R1+0x100] ;  /* 0x00010000019f7983 */ /* 0x000ee20000300800 */
[----:B------:R-:W-:-:S03]  /*d1d0*/  @!P0 IMAD.MOV R247, RZ, RZ, -R247 ;  /* 0x000000fffff78224 */ /* 0x000fc600078e0af7 */
[----:B------:R-:W3:Y:S01]  /*d1e0*/  LDL.LU R158, [R1+0xfc] ;  /* 0x0000fc00019e7983 */ /* 0x000ee20000300800 */
[----:B------:R-:W-:-:S03]  /*d1f0*/  SEL R24, R5, R242, !P3 ;  /* 0x000000f205187207 */ /* 0x000fc60005800000 */
[----:B------:R-:W3:Y:S01]  /*d200*/  LDL.LU R157, [R1+0xf8] ;  /* 0x0000f800019d7983 */ /* 0x000ee20000300800 */
[----:B------:R-:W-:-:S03]  /*d210*/  SEL R33, R5, R3, !P3 ;  /* 0x0000000305217207 */ /* 0x000fc60005800000 */
[----:B------:R-:W3:Y:S01]  /*d220*/  LDL.LU R156, [R1+0xf4] ;  /* 0x0000f400019c7983 */ /* 0x000ee20000300800 */
[C---:B------:R-:W-:Y:S02]  /*d230*/  SEL R26, R5.reuse, R244, !P3 ;  /* 0x000000f4051a7207 */ /* 0x040fe40005800000 */
[----:B------:R-:W-:Y:S01]  /*d240*/  IADD3 R3, P0, R2, UR4, RZ ;  /* 0x0000000402037c10 */ /* 0x000fe2000ff1e0ff */
[----:B------:R-:W3:Y:S01]  /*d250*/  LDL.LU R155, [R1+0xf0] ;  /* 0x0000f000019b7983 */ /* 0x000ee20000300800 */
[----:B------:R-:W-:Y:S01]  /*d260*/  SEL R31, R5, R250, !P3 ;  /* 0x000000fa051f7207 */ /* 0x000fe20005800000 */
[----:B------:R-:W-:Y:S02]  /*d270*/  ULDC UR4, c[0x0][0x240] ;  /* 0x0000900000047ab9 */ /* 0x000fe40000000800 */
[----:B------:R-:W3:Y:S01]  /*d280*/  LDL.LU R242, [R1+0xec] ;  /* 0x0000ec0001f27983 */ /* 0x000ee20000300800 */
[----:B------:R-:W-:-:S03]  /*d290*/  IMAD R88, R243, 0x2, R87 ;  /* 0x00000002f3587824 */ /* 0x000fc600078e0257 */
[----:B------:R-:W3:Y:S04]  /*d2a0*/  LDL.LU R244, [R1+0xe8] ;  /* 0x0000e80001f47983 */ /* 0x000ee80000300800 */
[----:B------:R-:W3:Y:S04]  /*d2b0*/  LDL.LU R250, [R1+0xe4] ;  /* 0x0000e40001fa7983 */ /* 0x000ee80000300800 */
[----:B------:R-:W3:Y:S01]  /*d2c0*/  LDL.LU R243, [R1+0xe0] ;  /* 0x0000e00001f37983 */ /* 0x000ee20000300800 */
[----:B----4-:R-:W-:-:S03]  /*d2d0*/  IMAD R74, R239, UR4, RZ ;  /* 0x00000004ef4a7c24 */ /* 0x010fc6000f8e02ff */
[----:B------:R-:W4:Y:S04]  /*d2e0*/  LDL.LU R239, [R1+0xdc] ;  /* 0x0000dc0001ef7983 */ /* 0x000f280000300800 */
[----:B------:R-:W4:Y:S01]  /*d2f0*/  LDL.LU R154, [R1+0xd8] ;  /* 0x0000d800019a7983 */ /* 0x000f220000300800 */
[----:B------:R-:W-:-:S03]  /*d300*/  IMAD R71, R238, UR4, RZ ;  /* 0x00000004ee477c24 */ /* 0x000fc6000f8e02ff */
[----:B------:R-:W4:Y:S01]  /*d310*/  LDL.LU R153, [R1+0xd4] ;  /* 0x0000d40001997983 */ /* 0x000f220000300800 */
[----:B------:R-:W-:-:S03]  /*d320*/  IMAD R68, R241, UR4, RZ ;  /* 0x00000004f1447c24 */ /* 0x000fc6000f8e02ff */
[----:B------:R-:W4:Y:S04]  /*d330*/  LDL.LU R152, [R1+0xd0] ;  /* 0x0000d00001987983 */ /* 0x000f280000300800 */
[----:B------:R-:W4:Y:S04]  /*d340*/  LDL.LU R237, [R1+0xcc] ;  /* 0x0000cc0001ed7983 */ /* 0x000f280000300800 */
[----:B------:R-:W4:Y:S04]  /*d350*/  LDL.LU R238, [R1+0xc8] ;  /* 0x0000c80001ee7983 */ /* 0x000f280000300800 */
[----:B------:R-:W4:Y:S01]  /*d360*/  LDL.LU R241, [R1+0xc4] ;  /* 0x0000c40001f17983 */ /* 0x000f220000300800 */
[----:B--2---:R-:W-:-:S03]  /*d370*/  IMAD R65, R245, UR4, RZ ;  /* 0x00000004f5417c24 */ /* 0x004fc6000f8e02ff */
[----:B------:R-:W2:Y:S01]  /*d380*/  LDL.LU R245, [R1+0xc0] ;  /* 0x0000c00001f57983 */ /* 0x000ea20000300800 */
[----:B---3--:R-:W-:-:S03]  /*d390*/  IMAD R63, R251, UR4, RZ ;  /* 0x00000004fb3f7c24 */ /* 0x008fc6000f8e02ff */
[----:B------:R-:W3:Y:S01]  /*d3a0*/  LDL.LU R251, [R1+0xbc] ;  /* 0x0000bc0001fb7983 */ /* 0x000ee20000300800 */
[----:B------:R-:W-:-:S03]  /*d3b0*/  IMAD R62, R252, UR4, RZ ;  /* 0x00000004fc3e7c24 */ /* 0x000fc6000f8e02ff */
[----:B------:R-:W3:Y:S01]  /*d3c0*/  LDL.LU R252, [R1+0xb8] ;  /* 0x0000b80001fc7983 */ /* 0x000ee20000300800 */
[C---:B------:R-:W-:Y:S02]  /*d3d0*/  SEL R14, R5.reuse, R48, !P3 ;  /* 0x00000030050e7207 */ /* 0x040fe40005800000 */
[C---:B------:R-:W-:Y:S02]  /*d3e0*/  SEL R15, R5.reuse, R47, !P3 ;  /* 0x0000002f050f7207 */ /* 0x040fe40005800000 */
[C---:B------:R-:W-:Y:S02]  /*d3f0*/  SEL R16, R5.reuse, R46, !P3 ;  /* 0x0000002e05107207 */ /* 0x040fe40005800000 */
[C---:B------:R-:W-:Y:S02]  /*d400*/  SEL R17, R5.reuse, R45, !P3 ;  /* 0x0000002d05117207 */ /* 0x040fe40005800000 */
[C---:B------:R-:W-:Y:S02]  /*d410*/  SEL R32, R5.reuse, R38, !P3 ;  /* 0x0000002605207207 */ /* 0x040fe40005800000 */
[----:B------:R-:W-:-:S02]  /*d420*/  SEL R34, R5, R37, !P3 ;  /* 0x0000002505227207 */ /* 0x000fc40005800000 */
[----:B------:R-:W-:Y:S01]  /*d430*/  SEL R35, R5, R36, !P3 ;  /* 0x0000002405237207 */ /* 0x000fe20005800000 */
[----:B------:R-:W-:Y:S02]  /*d440*/  IMAD R49, R242, UR4, RZ ;  /* 0x00000004f2317c24 */ /* 0x000fe4000f8e02ff */
[----:B------:R-:W3:Y:S01]  /*d450*/  LDL.LU R242, [R1+0xb4] ;  /* 0x0000b40001f27983 */ /* 0x000ee20000300800 */
[----:B------:R-:W-:-:S03]  /*d460*/  IMAD R48, R244, UR4, RZ ;  /* 0x00000004f4307c24 */ /* 0x000fc6000f8e02ff */
[----:B------:R-:W3:Y:S01]  /*d470*/  LDL.LU R244, [R1+0xb0] ;  /* 0x0000b00001f47983 */ /* 0x000ee20000300800 */
[----:B------:R-:W-:-:S03]  /*d480*/  IMAD R47, R250, UR4, RZ ;  /* 0x00000004fa2f7c24 */ /* 0x000fc6000f8e02ff */
[----:B------:R-:W3:Y:S01]  /*d490*/  LDL.LU R250, [R1+0xac] ;  /* 0x0000ac0001fa7983 */ /* 0x000ee20000300800 */
[----:B------:R-:W-:-:S03]  /*d4a0*/  IMAD R46, R243, UR4, RZ ;  /* 0x00000004f32e7c24 */ /* 0x000fc6000f8e02ff */
[----:B------:R-:W3:Y:S01]  /*d4b0*/  LDL.LU R243, [R1+0xa8] ;  /* 0x0000a80001f37983 */ /* 0x000ee20000300800 */
[----:B----4-:R-:W-:-:S03]  /*d4c0*/  IMAD R45, R239, UR4, RZ ;  /* 0x00000004ef2d7c24 */ /* 0x010fc6000f8e02ff */
[----:B------:R-:W4:Y:S01]  /*d4d0*/  LDL.LU R239, [R1+0xa4] ;  /* 0x0000a40001ef7983 */ /* 0x000f220000300800 */
[----:B--2---:R-:W-:-:S03]  /*d4e0*/  IMAD R38, R245, UR4, RZ ;  /* 0x00000004f5267c24 */ /* 0x004fc6000f8e02ff */
[----:B------:R-:W2:Y:S01]  /*d4f0*/  LDL.LU R245, [R1+0xa0] ;  /* 0x0000a00001f57983 */ /* 0x000ea20000300800 */
[----:B---3--:R-:W-:-:S03]  /*d500*/  IMAD R37, R251, UR4, RZ ;  /* 0x00000004fb257c24 */ /* 0x008fc6000f8e02ff */
[----:B------:R-:W3:Y:S01]  /*d510*/  LDL.LU R251, [R1+0x9c] ;  /* 0x00009c0001fb7983 */ /* 0x000ee20000300800 */
[----:B------:R-:W-:-:S03]  /*d520*/  IMAD R36, R252, UR4, RZ ;  /* 0x00000004fc247c24 */ /* 0x000fc6000f8e02ff */
[----:B------:R-:W3:Y:S01]  /*d530*/  LDL.LU R252, [R1+0x98] ;  /* 0x0000980001fc7983 */ /* 0x000ee20000300800 */
[----:B------:R-:W-:Y:S02]  /*d540*/  @!P1 IMAD.MOV R6, RZ, RZ, -R6 ;  /* 0x000000ffff069224 */ /* 0x000fe400078e0a06 */
[----:B------:R-:W-:Y:S02]  /*d550*/  @!P2 IMAD.MOV R4, RZ, RZ, -R4 ;  /* 0x000000ffff04a224 */ /* 0x000fe400078e0a04 */
[----:B------:R-:W-:Y:S02]  /*d560*/  @!P5 IMAD.MOV R249, RZ, RZ, -R249 ;  /* 0x000000fffff9d224 */ /* 0x000fe400078e0af9 */
[----:B------:R-:W-:Y:S02]  /*d570*/  @!P6 IMAD.MOV R246, RZ, RZ, -R246 ;  /* 0x000000fffff6e224 */ /* 0x000fe400078e0af6 */
[----:B------:R-:W-:Y:S02]  /*d580*/  @!P4 IMAD.MOV R248, RZ, RZ, -R248 ;  /* 0x000000fffff8c224 */ /* 0x000fe400078e0af8 */
[----:B------:R-:W-:Y:S01]  /*d590*/  IMAD R16, R16, UR4, RZ ;  /* 0x0000000410107c24 */ /* 0x000fe2000f8e02ff */
[----:B------:R-:W-:-:S02]  /*d5a0*/  SEL R23, R5, R39, !P3 ;  /* 0x0000002705177207 */ /* 0x000fc40005800000 */
[C---:B------:R-:W-:Y:S02]  /*d5b0*/  SEL R22, R5.reuse, R40, !P3 ;  /* 0x0000002805167207 */ /* 0x040fe40005800000 */
[C---:B------:R-:W-:Y:S01]  /*d5c0*/  SEL R21, R5.reuse, R41, !P3 ;  /* 0x0000002905157207 */ /* 0x040fe20005800000 */
[----:B------:R0:W-:Y:S01]  /*d5d0*/  STL [R1+0xb4c], R16 ;  /* 0x000b4c1001007387 */ /* 0x0001e20000100800 */
[C---:B------:R-:W-:Y:S02]  /*d5e0*/  SEL R20, R5.reuse, R42, !P3 ;  /* 0x0000002a05147207 */ /* 0x040fe40005800000 */
[C---:B------:R-:W-:Y:S02]  /*d5f0*/  SEL R19, R5.reuse, R43, !P3 ;  /* 0x0000002b05137207 */ /* 0x040fe40005800000 */
[C---:B------:R-:W-:Y:S02]  /*d600*/  SEL R18, R5.reuse, R44, !P3 ;  /* 0x0000002c05127207 */ /* 0x040fe40005800000 */
[----:B------:R-:W-:-:S02]  /*d610*/  SEL R96, R5, R96, !P3 ;  /* 0x0000006005607207 */ /* 0x000fc40005800000 */
[C---:B------:R-:W-:Y:S02]  /*d620*/  SEL R97, R5.reuse, R97, !P3 ;  /* 0x0000006105617207 */ /* 0x040fe40005800000 */
[C---:B------:R-:W-:Y:S02]  /*d630*/  SEL R98, R5.reuse, R98, !P3 ;  /* 0x0000006205627207 */ /* 0x040fe40005800000 */
        /* <DEDUP_REMOVED lines=136> */
[----:B------:R-:W-:Y:S01]  /*dec0*/  SEL R248, R5, R248, !P3 ;  /* 0x000000f805f87207 */ /* 0x000fe20005800000 */
[----:B------:R-:W-:Y:S01]  /*ded0*/  IMAD R59, R164, UR4, RZ ;  /* 0x00000004a43b7c24 */ /* 0x000fe2000f8e02ff */
[----:B------:R-:W3:Y:S01]  /*dee0*/  LDL.LU R5, [R1+0x94] ;  /* 0x0000940001057983 */ /* 0x000ee20000300800 */
[----:B------:R-:W-:-:S03]  /*def0*/  IMAD R58, R163, UR4, RZ ;  /* 0x00000004a33a7c24 */ /* 0x000fc6000f8e02ff */
        /* <DEDUP_REMOVED lines=31> */
[----:B------:R-:W-:-:S03]  /*e0f0*/  IMAD R40, R238, UR4, RZ ;  /* 0x00000004ee287c24 */ /* 0x000fc6000f8e02ff */
[----:B------:R-:W4:Y:S01]  /*e100*/  LDL.LU R243, [R1+0x28] ;  /* 0x0000280001f37983 */ /* 0x000f220000300800 */
[----:B------:R-:W-:-:S03]  /*e110*/  IMAD R39, R241, UR4, RZ ;  /* 0x00000004f1277c24 */ /* 0x000fc6000f8e02ff */
[----:B------:R-:W4:Y:S01]  /*e120*/  LDL.LU R239, [R1+0x24] ;  /* 0x0000240001ef7983 */ /* 0x000f220000300800 */
[----:B------:R-:W-:-:S03]  /*e130*/  IMAD R60, R13, UR4, RZ ;  /* 0x000000040d3c7c24 */ /* 0x000fc6000f8e02ff */
[----:B------:R-:W4:Y:S01]  /*e140*/  LDL.LU R238, [R1+0x4] ;  /* 0x0000040001ee7983 */ /* 0x000f220000300800 */
[----:B------:R-:W-:-:S03]  /*e150*/  IMAD R13, R242, UR4, RZ ;  /* 0x00000004f20d7c24 */ /* 0x000fc6000f8e02ff */
[----:B------:R-:W4:Y:S01]  /*e160*/  LDL.LU R241, [R1+0x10] ;  /* 0x0000100001f17983 */ /* 0x000f220000300800 */
[----:B------:R-:W-:Y:S02]  /*e170*/  IMAD R61, R12, UR4, RZ ;  /* 0x000000040c3d7c24 */ /* 0x000fe4000f8e02ff */
[----:B------:R-:W-:Y:S01]  /*e180*/  IMAD R12, R244, UR4, RZ ;  /* 0x00000004f40c7c24 */ /* 0x000fe2000f8e02ff */
[----:B------:R-:W4:Y:S01]  /*e190*/  LDL.LU R242, [R1+0x1c] ;  /* 0x00001c0001f27983 */ /* 0x000f220000300800 */
[----:B--2---:R-:W-:-:S03]  /*e1a0*/  IMAD R8, R245, UR4, RZ ;  /* 0x00000004f5087c24 */ /* 0x004fc6000f8e02ff */
[----:B------:R-:W2:Y:S01]  /*e1b0*/  LDL.LU R244, [R1+0x20] ;  /* 0x0000200001f47983 */ /* 0x000ea20000300800 */
[----:B---3--:R-:W-:-:S03]  /*e1c0*/  IMAD R7, R251, UR4, RZ ;  /* 0x00000004fb077c24 */ /* 0x008fc6000f8e02ff */
[----:B------:R-:W3:Y:S01]  /*e1d0*/  LDL.LU R245, [R1+0x18] ;  /* 0x0000180001f57983 */ /* 0x000ee20000300800 */
[----:B------:R-:W-:-:S03]  /*e1e0*/  IMAD R6, R252, UR4, RZ ;  /* 0x00000004fc067c24 */ /* 0x000fc6000f8e02ff */
[----:B------:R-:W3:Y:S04]  /*e1f0*/  LDL.LU R251, [R1+0x14] ;  /* 0x0000140001fb7983 */ /* 0x000ee80000300800 */
[----:B------:R-:W3:Y:S04]  /*e200*/  LDL.LU R252, [R1+0xc] ;  /* 0x00000c0001fc7983 */ /* 0x000ee80000300800 */
[----:B0-----:R-:W3:Y:S04]  /*e210*/  LDL.LU R16, [R1+0x8] ;  /* 0x0000080001107983 */ /* 0x001ee80000300800 */
[----:B------:R-:W3:Y:S01]  /*e220*/  LDL.LU R0, [R1] ;  /* 0x0000000001007983 */ /* 0x000ee20000300800 */
[----:B------:R-:W-:Y:S01]  /*e230*/  LEA.HI.X.SX32 R2, R2, UR5, 0x1, P0 ;  /* 0x0000000502027c11 */ /* 0x000fe200080f0eff */
[----:B------:R-:W-:-:S02]  /*e240*/  IMAD R77, R164, UR4, RZ ;  /* 0x00000004a44d7c24 */ /* 0x000fc4000f8e02ff */
        /* <DEDUP_REMOVED lines=33> */
[----:B------:R-:W-:Y:S02]  /*e460*/  IMAD R238, R238, UR4, RZ ;  /* 0x00000004eeee7c24 */ /* 0x000fe4000f8e02ff */
[----:B------:R-:W-:-:S03]  /*e470*/  IMAD R241, R241, UR4, RZ ;  /* 0x00000004f1f17c24 */ /* 0x000fc6000f8e02ff */
[----:B------:R0:W-:Y:S01]  /*e480*/  STL [R1+0x4], R238 ;  /* 0x000004ee01007387 */ /* 0x0001e20000100800 */
[----:B------:R-:W-:Y:S02]  /*e490*/  IMAD R242, R242, UR4, RZ ;  /* 0x00000004f2f27c24 */ /* 0x000fe4000f8e02ff */
[----:B--2---:R-:W-:Y:S01]  /*e4a0*/  IMAD R244, R244, UR4, RZ ;  /* 0x00000004f4f47c24 */ /* 0x004fe2000f8e02ff */
[----:B0-----:R-:W2:Y:S01]  /*e4b0*/  LDL.LU R238, [R1+0xb68] ;  /* 0x000b680001ee7983 */ /* 0x001ea20000300800 */
[----:B---3--:R-:W-:-:S03]  /*e4c0*/  IMAD R245, R245, UR4, RZ ;  /* 0x00000004f5f57c24 */ /* 0x008fc6000f8e02ff */
[----:B------:R0:W-:Y:S01]  /*e4d0*/  STL [R1+0x10], R241 ;  /* 0x000010f101007387 */ /* 0x0001e20000100800 */
[----:B------:R-:W-:Y:S02]  /*e4e0*/  IMAD R251, R251, UR4, RZ ;  /* 0x00000004fbfb7c24 */ /* 0x000fe4000f8e02ff */
[----:B------:R-:W-:Y:S01]  /*e4f0*/  IMAD R252, R252, UR4, RZ ;  /* 0x00000004fcfc7c24 */ /* 0x000fe2000f8e02ff */
[----:B0-----:R-:W3:Y:S04]  /*e500*/  LDL.LU R241, [R1+0xb64] ;  /* 0x000b640001f17983 */ /* 0x001ee80000300800 */
[----:B------:R0:W-:Y:S01]  /*e510*/  STL [R1+0x1c], R242 ;  /* 0x00001cf201007387 */ /* 0x0001e20000100800 */
[----:B------:R-:W-:-:S03]  /*e520*/  IMAD R16, R16, UR4, RZ ;  /* 0x0000000410107c24 */ /* 0x000fc6000f8e02ff */
[----:B0-----:R-:W2:Y:S04]  /*e530*/  LDL.LU R242, [R1+0xb60] ;  /* 0x000b600001f27983 */ /* 0x001ea80000300800 */
[----:B------:R0:W-:Y:S04]  /*e540*/  STL [R1+0x20], R244 ;  /* 0x000020f401007387 */ /* 0x0001e80000100800 */
[----:B0-----:R-:W3:Y:S04]  /*e550*/  LDL.LU R244, [R1+0xb5c] ;  /* 0x000b5c0001f47983 */ /* 0x001ee80000300800 */
[----:B------:R0:W-:Y:S04]  /*e560*/  STL [R1+0x18], R245 ;  /* 0x000018f501007387 */ /* 0x0001e80000100800 */
[----:B0-----:R-:W2:Y:S04]  /*e570*/  LDL.LU R245, [R1+0xb58] ;  /* 0x000b580001f57983 */ /* 0x001ea80000300800 */
[----:B------:R0:W-:Y:S04]  /*e580*/  STL [R1+0x14], R251 ;  /* 0x000014fb01007387 */ /* 0x0001e80000100800 */
[----:B0-----:R-:W3:Y:S04]  /*e590*/  LDL.LU R251, [R1+0xb54] ;  /* 0x000b540001fb7983 */ /* 0x001ee80000300800 */
[----:B------:R0:W-:Y:S04]  /*e5a0*/  STL [R1+0xc], R252 ;  /* 0x00000cfc01007387 */ /* 0x0001e80000100800 */
[----:B0-----:R-:W2:Y:S04]  /*e5b0*/  LDL.LU R252, [R1+0xb50] ;  /* 0x000b500001fc7983 */ /* 0x001ea80000300800 */
[----:B------:R0:W-:Y:S02]  /*e5c0*/  STL [R1+0x8], R16 ;  /* 0x0000081001007387 */ /* 0x0001e40000100800 */
[----:B0-----:R-:W-:-:S05]  /*e5d0*/  IADD3 R16, P3, R74, R3, RZ ;  /* 0x000000034a107210 */ /* 0x001fca0007f7e0ff */
        /* <DEDUP_REMOVED lines=13> */
[----:B0-----:R-:W-:-:S05]  /*e6b0*/  LEA.HI.X.SX32 R16, R74, R2, 0x1, P3 ;  /* 0x000000024a107211 */ /* 0x001fca00018f0eff */
        /* <DEDUP_REMOVED lines=96> */
[----:B------:R0:W-:Y:S01]  /*ecc0*/  STL [R1+0x11c], R16 ;  /* 0x00011c1001007387 */ /* 0x0001e20000100800 */
[----:B------:R-:W-:Y:S01]  /*ecd0*/  IMAD R35, R35, UR4, RZ ;  /* 0x0000000423237c24 */ /* 0x000fe2000f8e02ff */
        /* <DEDUP_REMOVED lines=48> */
[----:B------:R0:W-:Y:S02]  /*efe0*/  STL [R1+0x16c], R16 ;  /* 0x00016c1001007387 */ /* 0x0001e40000100800 */
[----:B0-----:R-:W-:-:S05]  /*eff0*/  IADD3 R16, P5, R17, R3, RZ ;  /* 0x0000000311107210 */ /* 0x001fca0007fbe0ff */
[----:B------:R0:W-:Y:S04]  /*f000*/  STL [R1+0x1a8], R16 ;  /* 0x0001a81001007387 */ /* 0x0001e80000100800 */
[----:B0-----:R-:W4:Y:S01]  /*f010*/  LDL.LU R16, [R1+0xb4c] ;  /* 0x000b4c0001107983 */ /* 0x001f220000300800 */
[-C--:B------:R-:W-:Y:S01]  /*f020*/  LEA.HI.X.SX32 R23, R23, R2.reuse, 0x1, P3 ;  /* 0x0000000217177211 */ /* 0x080fe200018f0eff */
[----:B------:R-:W-:Y:S01]  /*f030*/  IMAD R15, R15, UR4, RZ ;  /* 0x000000040f0f7c24 */ /* 0x000fe2000f8e02ff */
[----:B------:R-:W-:-:S03]  /*f040*/  LEA.HI.X.SX32 R22, R22, R2, 0x1, P2 ;  /* 0x0000000216167211 */ /* 0x000fc600010f0eff */
[----:B------:R4:W-:Y:S01]  /*f050*/  STL [R1+0x174], R23 ;  /* 0x0001741701007387 */ /* 0x0009e20000100800 */
[----:B------:R-:W-:Y:S01]  /*f060*/  IMAD R14, R14, UR4, RZ ;  /* 0x000000040e0e7c24 */ /* 0x000fe2000f8e02ff */
[-C--:B------:R-:W-:Y:S02]  /*f070*/  LEA.HI.X.SX32 R20, R20, R2.reuse, 0x1, P0 ;  /* 0x0000000214147211 */ /* 0x080fe400000f0eff */
[----:B------:R-:W-:Y:S01]  /*f080*/  LEA.HI.X.SX32 R17, R17, R2, 0x1, P5 ;  /* 0x0000000211117211 */ /* 0x000fe200028f0eff */
[----:B------:R-:W-:Y:S02]  /*f090*/  IMAD R5, R5, UR4, RZ ;  /* 0x0000000405057c24 */ /* 0x000fe4000f8e02ff */
[----:B------:R-:W-:Y:S01]  /*f0a0*/  IMAD R4, R4, UR4, RZ ;  /* 0x0000000404047c24 */ /* 0x000fe2000f8e02ff */
[----:B----4-:R-:W-:-:S05]  /*f0b0*/  IADD3 R23, P3, R16, R3, RZ ;  /* 0x0000000310177210 */ /* 0x010fca0007f7e0ff */
[----:B------:R0:W-:Y:S04]  /*f0c0*/  STL [R1+0x1b0], R23 ;  /* 0x0001b01701007387 */ /* 0x0001e80000100800 */
[----:B------:R1:W-:Y:S01]  /*f0d0*/  STL [R1+0x17c], R22 ;  /* 0x00017c1601007387 */ /* 0x0003e20000100800 */
[-C--:B0-----:R-:W-:Y:S02]  /*f0e0*/  IADD3 R23, P2, R15, R3.reuse, RZ ;  /* 0x000000030f177210 */ /* 0x081fe40007f5e0ff */
[----:B-1----:R-:W-:Y:S02]  /*f0f0*/  LEA.HI.X.SX32 R22, R21, R2, 0x1, P1 ;  /* 0x0000000215167211 */ /* 0x002fe400008f0eff */
[-C--:B------:R-:W-:Y:S01]  /*f100*/  IADD3 R21, P1, R14, R3.reuse, RZ ;  /* 0x000000030e157210 */ /* 0x080fe20007f3e0ff */
[----:B------:R-:W-:Y:S04]  /*f110*/  STL [R1+0x1b8], R23 ;  /* 0x0001b81701007387 */ /* 0x000fe80000100800 */
[----:B------:R0:W-:Y:S04]  /*f120*/  STL [R1+0x184], R22 ;  /* 0x0001841601007387 */ /* 0x0001e80000100800 */
[----:B------:R1:W-:Y:S04]  /*f130*/  STL [R1+0x1c0], R21 ;  /* 0x0001c01501007387 */ /* 0x0003e80000100800 */
[----:B------:R4:W-:Y:S01]  /*f140*/  STL [R1+0x18c], R20 ;  /* 0x00018c1401007387 */ /* 0x0009e20000100800 */
[----:B0-----:R-:W-:-:S02]  /*f150*/  IADD3 R22, P0, R13, R3, RZ ;  /* 0x000000030d167210 */ /* 0x001fc40007f1e0ff */
[-C--:B-1----:R-:W-:Y:S02]  /*f160*/  LEA.HI.X.SX32 R21, R19, R2.reuse, 0x1, P4 ;  /* 0x0000000213157211 */ /* 0x082fe400020f0eff */
[----:B------:R-:W-:Y:S02]  /*f170*/  LEA.HI.X.SX32 R19, R18, R2, 0x1, P6 ;  /* 0x0000000212137211 */ /* 0x000fe400030f0eff */
[-C--:B----4-:R-:W-:Y:S01]  /*f180*/  IADD3 R20, P4, R12, R3.reuse, RZ ;  /* 0x000000030c147210 */ /* 0x090fe20007f9e0ff */
[----:B------:R-:W-:Y:S01]  /*f190*/  STL [R1+0x1c8], R22 ;  /* 0x0001c81601007387 */ /* 0x000fe20000100800 */
[----:B------:R-:W-:-:S03]  /*f1a0*/  IADD3 R18, P6, R11, R3, RZ ;  /* 0x000000030b127210 */ /* 0x000fc60007fde0ff */
[----:B------:R-:W-:Y:S04]  /*f1b0*/  STL [R1+0x194], R21 ;  /* 0x0001941501007387 */ /* 0x000fe80000100800 */
[----:B------:R-:W-:Y:S04]  /*f1c0*/  STL [R1+0x1d0], R20 ;  /* 0x0001d01401007387 */ /* 0x000fe80000100800 */
[----:B------:R0:W-:Y:S04]  /*f1d0*/  STL [R1+0x19c], R19 ;  /* 0x00019c1301007387 */ /* 0x0001e80000100800 */
[----:B------:R1:W-:Y:S04]  /*f1e0*/  STL [R1+0x1d8], R18 ;  /* 0x0001d81201007387 */ /* 0x0003e80000100800 */
[----:B------:R4:W-:Y:S01]  /*f1f0*/  STL [R1+0x1a4], R17 ;  /* 0x0001a41101007387 */ /* 0x0009e20000100800 */
[----:B0-----:R-:W-:-:S02]  /*f200*/  IADD3 R19, P5, R10, R3, RZ ;  /* 0x000000030a137210 */ /* 0x001fc40007fbe0ff */
[-C--:B-1----:R-:W-:Y:S02]  /*f210*/  LEA.HI.X.SX32 R18, R16, R2.reuse, 0x1, P3 ;  /* 0x0000000210127211 */ /* 0x082fe400018f0eff */
[-C--:B------:R-:W-:Y:S02]  /*f220*/  LEA.HI.X.SX32 R16, R15, R2.reuse, 0x1, P2 ;  /* 0x000000020f107211 */ /* 0x080fe400010f0eff */
[-C--:B----4-:R-:W-:Y:S01]  /*f230*/  IADD3 R17, P3, R9, R3.reuse, RZ ;  /* 0x0000000309117210 */ /* 0x090fe20007f7e0ff */
[----:B------:R-:W-:Y:S01]  /*f240*/  STL [R1+0x1e0], R19 ;  /* 0x0001e01301007387 */ /* 0x000fe20000100800 */
[-C--:B------:R-:W-:Y:S02]  /*f250*/  IADD3 R15, P2, R8, R3.reuse, RZ ;  /* 0x00000003080f7210 */ /* 0x080fe40007f5e0ff */
[----:B------:R-:W-:Y:S01]  /*f260*/  LEA.HI.X.SX32 R14, R14, R2, 0x1, P1 ;  /* 0x000000020e0e7211 */ /* 0x000fe200008f0eff */
        /* <DEDUP_REMOVED lines=35> */
[----:B------:R-:W-:Y:S01]  /*f4a0*/  STL [R1+0x1f4], R9 ;  /* 0x0001f40901007387 */ /* 0x000fe20000100800 */
[----:B------:R-:W-:-:S03]  /*f4b0*/  LEA.HI.X.SX32 R5, R5, R2, 0x1, P4 ;  /* 0x0000000205057211 */ /* 0x000fc600020f0eff */
[----:B------:R-:W-:Y:S04]  /*f4c0*/  STL [R1+0x230], R8 ;  /* 0x0002300801007387 */ /* 0x000fe80000100800 */
[----:B------:R0:W-:Y:S04]  /*f4d0*/  STL [R1+0x1fc], R7 ;  /* 0x0001fc0701007387 */ /* 0x0001e80000100800 */
[----:B------:R1:W-:Y:S01]  /*f4e0*/  STL [R1+0x238], R6 ;  /* 0x0002380601007387 */ /* 0x0003e20000100800 */
[----:B0-----:R-:W-:-:S03]  /*f4f0*/  IADD3 R7, P4, R82, R3, RZ ;  /* 0x0000000352077210 */ /* 0x001fc60007f9e0ff */
[----:B------:R0:W-:Y:S01]  /*f500*/  STL [R1+0x204], R5 ;  /* 0x0002040501007387 */ /* 0x0001e20000100800 */
[----:B-1----:R-:W-:-:S03]  /*f510*/  LEA.HI.X.SX32 R6, R4, R2, 0x1, P6 ;  /* 0x0000000204067211 */ /* 0x002fc600030f0eff */
[----:B------:R-:W-:Y:S01]  /*f520*/  STL [R1+0x240], R7 ;  /* 0x0002400701007387 */ /* 0x000fe20000100800 */
[----:B------:R-:W-:-:S03]  /*f530*/  LEA.HI.X.SX32 R4, R77, R2, 0x1, P5 ;  /* 0x000000024d047211 */ /* 0x000fc600028f0eff */
[----:B------:R1:W-:Y:S01]  /*f540*/  STL [R1+0x20c], R6 ;  /* 0x00020c0601007387 */ /* 0x0003e20000100800 */
[----:B0-----:R-:W-:-:S05]  /*f550*/  IADD3 R5, P6, R83, R3, RZ ;  /* 0x0000000353057210 */ /* 0x001fca0007fde0ff */
[----:B------:R0:W-:Y:S01]  /*f560*/  STL [R1+0x248], R5 ;  /* 0x0002480501007387 */ /* 0x0001e20000100800 */
[----:B-1----:R-:W-:-:S03]  /*f570*/  IADD3 R6, P5, R84, R3, RZ ;  /* 0x0000000354067210 */ /* 0x002fc60007fbe0ff */
[----:B------:R1:W-:Y:S04]  /*f580*/  STL [R1+0x214], R4 ;  /* 0x0002140401007387 */ /* 0x0003e80000100800 */
[----:B------:R-:W-:Y:S01]  /*f590*/  STL [R1+0x250], R6 ;  /* 0x0002500601007387 */ /* 0x000fe20000100800 */
[----:B0-----:R-:W-:-:S03]  /*f5a0*/  LEA.HI.X.SX32 R5, R78, R2, 0x1, P3 ;  /* 0x000000024e057211 */ /* 0x001fc600018f0eff */
[----:B------:R-:W4:Y:S01]  /*f5b0*/  LDL.LU R16, [R1+0x4] ;  /* 0x0000040001107983 */ /* 0x000f220000300800 */
[----:B-1----:R-:W-:-:S03]  /*f5c0*/  IADD3 R4, P3, R85, R3, RZ ;  /* 0x0000000355047210 */ /* 0x002fc60007f7e0ff */
[----:B------:R0:W-:Y:S04]  /*f5d0*/  STL [R1+0x21c], R5 ;  /* 0x00021c0501007387 */ /* 0x0001e80000100800 */
[----:B------:R1:W-:Y:S04]  /*f5e0*/  STL [R1+0x258], R4 ;  /* 0x0002580401007387 */ /* 0x0003e80000100800 */
[----:B------:R-:W4:Y:S01]  /*f5f0*/  LDL.LU R17, [R1+0x10] ;  /* 0x0000100001117983 */ /* 0x000f220000300800 */
[----:B0-----:R-:W-:Y:S02]  /*f600*/  LEA.HI.X.SX32 R5, R79, R2, 0x1, P2 ;  /* 0x000000024f057211 */ /* 0x001fe400010f0eff */
[----:B-1----:R-:W-:-:S03]  /*f610*/  IADD3 R4, P2, R86, R3, RZ ;  /* 0x0000000356047210 */ /* 0x002fc60007f5e0ff */
[----:B------:R0:W-:Y:S04]  /*f620*/  STL [R1+0x224], R5 ;  /* 0x0002240501007387 */ /* 0x0001e80000100800 */
[----:B------:R-:W4:Y:S04]  /*f630*/  LDL.LU R18, [R1+0x1c] ;  /* 0x00001c0001127983 */ /* 0x000f280000300800 */
[----:B------:R1:W-:Y:S01]  /*f640*/  STL [R1+0x260], R4 ;  /* 0x0002600401007387 */ /* 0x0003e20000100800 */
[----:B0-----:R-:W-:-:S03]  /*f650*/  LEA.HI.X.SX32 R5, R80, R2, 0x1, P1 ;  /* 0x0000000250057211 */ /* 0x001fc600008f0eff */
[----:B------:R-:W4:Y:S04]  /*f660*/  LDL.LU R19, [R1+0x20] ;  /* 0x0000200001137983 */ /* 0x000f280000300800 */
[----:B------:R0:W-:Y:S01]  /*f670*/  STL [R1+0x22c], R5 ;  /* 0x00022c0501007387 */ /* 0x0001e20000100800 */
[----:B-1----:R-:W-:-:S03]  /*f680*/  IADD3 R4, P1, R89, R3, RZ ;  /* 0x0000000359047210 */ /* 0x002fc60007f3e0ff */
[----:B------:R-:W4:Y:S01]  /*f690*/  LDL.LU R20, [R1+0x18] ;  /* 0x0000180001147983 */ /* 0x000f220000300800 */
[----:B0-----:R-:W-:-:S03]  /*f6a0*/  LEA.HI.X.SX32 R5, R81, R2, 0x1, P0 ;  /* 0x0000000251057211 */ /* 0x001fc600000f0eff */
[----:B------:R0:W-:Y:S04]  /*f6b0*/  STL [R1+0x268], R4 ;  /* 0x0002680401007387 */ /* 0x0001e80000100800 */
[----:B------:R-:W4:Y:S04]  /*f6c0*/  LDL.LU R21, [R1+0x14] ;  /* 0x0000140001157983 */ /* 0x000f280000300800 */
[----:B------:R1:W-:Y:S01]  /*f6d0*/  STL [R1+0x234], R5 ;  /* 0x0002340501007387 */ /* 0x0003e20000100800 */
[----:B0-----:R-:W-:-:S03]  /*f6e0*/  IADD3 R4, P0, R90, R3, RZ ;  /* 0x000000035a047210 */ /* 0x001fc60007f1e0ff */
[----:B------:R-:W4:Y:S04]  /*f6f0*/  LDL.LU R22, [R1+0xc] ;  /* 0x00000c0001167983 */ /* 0x000f280000300800 */
[----:B------:R0:W-:Y:S04]  /*f700*/  STL [R1+0x270], R4 ;  /* 0x0002700401007387 */ /* 0x0001e80000100800 */
[----:B------:R-:W4:Y:S01]  /*f710*/  LDL.LU R23, [R1+0x8] ;  /* 0x0000080001177983 */ /* 0x000f220000300800 */
[-C--:B-1----:R-:W-:Y:S02]  /*f720*/  LEA.HI.X.SX32 R5, R82, R2.reuse, 0x1, P4 ;  /* 0x0000000252057211 */ /* 0x082fe400020f0eff */
[----:B------:R-:W-:-:S02]  /*f730*/  LEA.HI.X.SX32 R6, R83, R2, 0x1, P6 ;  /* 0x0000000253067211 */ /* 0x000fc400030f0eff */
[-C--:B0-----:R-:W-:Y:S01]  /*f740*/  IADD3 R4, P4, R91, R3.reuse, RZ ;  /* 0x000000035b047210 */ /* 0x081fe20007f9e0ff */
[----:B------:R0:W-:Y:S04]  /*f750*/  STL [R1+0x23c], R5 ;  /* 0x00023c0501007387 */ /* 0x0001e80000100800 */
[----:B------:R1:W-:Y:S04]  /*f760*/  STL [R1+0x278], R4 ;  /* 0x0002780401007387 */ /* 0x0003e80000100800 */
[----:B------:R3:W-:Y:S01]  /*f770*/  STL [R1+0x244], R6 ;  /* 0x0002440601007387 */ /* 0x0007e20000100800 */
[----:B0-----:R-:W-:-:S02]  /*f780*/  IADD3 R5, P6, R92, R3, RZ ;  /* 0x000000035c057210 */ /* 0x001fc40007fde0ff */
[----:B-1----:R-:W-:-:S03]  /*f790*/  LEA.HI.X.SX32 R4, R84, R2, 0x1, P5 ;  /* 0x0000000254047211 */ /* 0x002fc600028f0eff */
[----:B------:R0:W-:Y:S01]  /*f7a0*/  STL [R1+0x280], R5 ;  /* 0x0002800501007387 */ /* 0x0001e20000100800 */
[----:B---3--:R-:W-:-:S03]  /*f7b0*/  IADD3 R6, P5, R93, R3, RZ ;  /* 0x000000035d067210 */ /* 0x008fc60007fbe0ff */
[----:B------:R1:W-:Y:S01]  /*f7c0*/  STL [R1+0x24c], R4 ;  /* 0x00024c0401007387 */ /* 0x0003e20000100800 */
[----:B------:R-:W-:-:S03]  /*f7d0*/  IMAD R239, R239, UR4, RZ ;  /* 0x00000004efef7c24 */ /* 0x000fc6000f8e02ff */
[----:B------:R3:W-:Y:S01]  /*f7e0*/  STL [R1+0x288], R6 ;  /* 0x0002880601007387 */ /* 0x0007e20000100800 */
[----:B0-----:R-:W-:Y:S02]  /*f7f0*/  LEA.HI.X.SX32 R5, R85, R2, 0x1, P3 ;  /* 0x0000000255057211 */ /* 0x001fe400018f0eff */
[----:B-1----:R-:W-:-:S03]  /*f800*/  IADD3 R4, P3, R94, R3, RZ ;  /* 0x000000035e047210 */ /* 0x002fc60007f7e0ff */
[----:B------:R0:W-:Y:S01]  /*f810*/  STL [R1+0x254], R5 ;  /* 0x0002540501007387 */ /* 0x0001e20000100800 */
[----:B---3--:R-:W-:-:S03]  /*f820*/  LEA.HI.X.SX32 R6, R86, R2, 0x1, P2 ;  /* 0x0000000256067211 */ /* 0x008fc600010f0eff */
[----:B------:R1:W-:Y:S01]  /*f830*/  STL [R1+0x290], R4 ;  /* 0x0002900401007387 */ /* 0x0003e20000100800 */
[----:B------:R-:W-:-:S03]  /*f840*/  IMAD R243, R243, UR4, RZ ;  /* 0x00000004f3f37c24 */ /* 0x000fc6000f8e02ff */
[----:B------:R3:W-:Y:S01]  /*f850*/  STL [R1+0x25c], R6 ;  /* 0x00025c0601007387 */ /* 0x0007e20000100800 */
[----:B0-----:R-:W-:Y:S02]  /*f860*/  IADD3 R5, P2, R95, R3, RZ ;  /* 0x000000035f057210 */ /* 0x001fe40007f5e0ff */
        /* <DEDUP_REMOVED lines=10> */
[----:B------:R1:W-:Y:S04]  /*f910*/  STL [R1+0x2a8], R4 ;  /* 0x0002a80401007387 */ /* 0x0003e80000100800 */
[----:B------:R-:W-:Y:S01]  /*f920*/  STL [R1+0x274], R6 ;  /* 0x0002740601007387 */ /* 0x000fe20000100800 */
[----:B0-----:R-:W-:Y:S02]  /*f930*/  IADD3 R5, P4, R250, R3, RZ ;  /* 0x00000003fa057210 */ /* 0x001fe40007f9e0ff */
[----:B-1----:R-:W-:-:S03]  /*f940*/  LEA.HI.X.SX32 R4, R92, R2, 0x1, P6 ;  /* 0x000000025c047211 */ /* 0x002fc600030f0eff */
[----:B------:R0:W-:Y:S04]  /*f950*/  STL [R1+0x2b0], R5 ;  /* 0x0002b00501007387 */ /* 0x0001e80000100800 */
[----:B------:R1:W-:Y:S01]  /*f960*/  STL [R1+0x27c], R4 ;  /* 0x00027c0401007387 */ /* 0x0003e20000100800 */
[----:B0-----:R-:W-:Y:S01]  /*f970*/  LEA.HI.X.SX32 R5, R93, R2, 0x1, P5 ;  /* 0x000000025d057211 */ /* 0x001fe200028f0eff */
[----:B------:R-:W-:Y:S02]  /*f980*/  IMAD R0, R0, UR4, RZ ;  /* 0x0000000400007c24 */ /* 0x000fe4000f8e02ff */
[----:B--2---:R-:W-:Y:S02]  /*f990*/  IMAD R252, R252, UR4, RZ ;  /* 0x00000004fcfc7c24 */ /* 0x004fe4000f8e02ff */
[----:B------:R-:W-:-:S02]  /*f9a0*/  IMAD R251, R251, UR4, RZ ;  /* 0x00000004fbfb7c24 */ /* 0x000fc4000f8e02ff */
[----:B------:R-:W-:Y:S02]  /*f9b0*/  IMAD R245, R245, UR4, RZ ;  /* 0x00000004f5f57c24 */ /* 0x000fe4000f8e02ff */
[----:B------:R-:W-:Y:S02]  /*f9c0*/  IMAD R244, R244, UR4, RZ ;  /* 0x00000004f4f47c24 */ /* 0x000fe4000f8e02ff */
[----:B------:R-:W-:Y:S02]  /*f9d0*/  IMAD R242, R242, UR4, RZ ;  /* 0x00000004f2f27c24 */ /* 0x000fe4000f8e02ff */
[----:B------:R-:W-:Y:S02]  /*f9e0*/  IMAD R241, R241, UR4, RZ ;  /* 0x00000004f1f17c24 */ /* 0x000fe4000f8e02ff */
[----:B------:R-:W-:Y:S02]  /*f9f0*/  IMAD R238, R238, UR4, RZ ;  /* 0x00000004eeee7c24 */ /* 0x000fe4000f8e02ff */
        /* <DEDUP_REMOVED lines=11> */
[----:B------:R-:W-:Y:S01]  /*fab0*/  IMAD R106, R106, UR4, RZ ;  /* 0x000000046a6a7c24 */ /* 0x000fe2000f8e02ff */
[----:B----4-:R-:W-:-:S05]  /*fac0*/  IADD3 R6, P6, R16, R3, RZ ;  /* 0x0000000310067210 */ /* 0x010fca0007fde0ff */
[----:B------:R0:W-:Y:S01]  /*fad0*/  STL [R1+0x2b8], R6 ;  /* 0x0002b80601007387 */ /* 0x0001e20000100800 */
[-C--:B-1----:R-:W-:Y:S02]  /*fae0*/  IADD3 R4, P5, R17, R3.reuse, RZ ;  /* 0x0000000311047210 */ /* 0x082fe40007fbe0ff */
[----:B0-----:R-:W-:Y:S01]  /*faf0*/  LEA.HI.X.SX32 R6, R94, R2, 0x1, P3 ;  /* 0x000000025e067211 */ /* 0x001fe200018f0eff */
[----:B------:R0:W-:Y:S04]  /*fb00*/  STL [R1+0x284], R5 ;  /* 0x0002840501007387 */ /* 0x0001e80000100800 */
[----:B------:R1:W-:Y:S04]  /*fb10*/  STL [R1+0x2c0], R4 ;  /* 0x0002c00401007387 */ /* 0x0003e80000100800 */
[----:B------:R2:W-:Y:S01]  /*fb20*/  STL [R1+0x28c], R6 ;  /* 0x00028c0601007387 */ /* 0x0005e20000100800 */
[----:B0-----:R-:W-:-:S02]  /*fb30*/  IADD3 R5, P3, R18, R3, RZ ;  /* 0x0000000312057210 */ /* 0x001fc40007f7e0ff */
[----:B-1----:R-:W-:-:S03]  /*fb40*/  LEA.HI.X.SX32 R4, R95, R2, 0x1, P2 ;  /* 0x000000025f047211 */ /* 0x002fc600010f0eff */
[----:B------:R0:W-:Y:S01]  /*fb50*/  STL [R1+0x2c8], R5 ;  /* 0x0002c80501007387 */ /* 0x0001e20000100800 */
[----:B--2---:R-:W-:-:S03]  /*fb60*/  IADD3 R6, P2, R19, R3, RZ ;  /* 0x0000000313067210 */ /* 0x004fc60007f5e0ff */
[----:B------:R1:W-:Y:S04]  /*fb70*/  STL [R1+0x294], R4 ;  /* 0x0002940401007387 */ /* 0x0003e80000100800 */
[----:B------:R2:W-:Y:S01]  /*fb80*/  STL [R1+0x2d0], R6 ;  /* 0x0002d00601007387 */ /* 0x0005e20000100800 */
[----:B0-----:R-:W-:Y:S02]  /*fb90*/  LEA.HI.X.SX32 R5, R239, R2, 0x1, P1 ;  /* 0x00000002ef057211 */ /* 0x001fe400008f0eff */
[----:B-1----:R-:W-:-:S03]  /*fba0*/  IADD3 R4, P1, R20, R3, RZ ;  /* 0x0000000314047210 */ /* 0x002fc60007f3e0ff */
[----:B------:R0:W-:Y:S01]  /*fbb0*/  STL [R1+0x29c], R5 ;  /* 0x00029c0501007387 */ /* 0x0001e20000100800 */
[----:B--2---:R-:W-:-:S03]  /*fbc0*/  LEA.HI.X.SX32 R6, R243, R2, 0x1, P0 ;  /* 0x00000002f3067211 */ /* 0x004fc600000f0eff */
[----:B------:R1:W-:Y:S04]  /*fbd0*/  STL [R1+0x2d8], R4 ;  /* 0x0002d80401007387 */ /* 0x0003e80000100800 */
[----:B------:R2:W-:Y:S01]  /*fbe0*/  STL [R1+0x2a4], R6 ;  /* 0x0002a40601007387 */ /* 0x0005e20000100800 */
[----:B0-----:R-:W-:Y:S02]  /*fbf0*/  IADD3 R5, P0, R21, R3, RZ ;  /* 0x0000000315057210 */ /* 0x001fe40007f1e0ff */
        /* <DEDUP_REMOVED lines=35> */
[-C--:B0-----:R-:W-:Y:S02]  /*fe30*/  IADD3 R5, P6, R241, R3.reuse, RZ ;  /* 0x00000003f1057210 */ /* 0x081fe40007fde0ff */
[----:B-1----:R-:W-:Y:S02]  /*fe40*/  LEA.HI.X.SX32 R4, R0, R2, 0x1, P5 ;  /* 0x0000000200047211 */ /* 0x002fe400028f0eff */
[----:B------:R-:W3:Y:S01]  /*fe50*/  LDL.LU R0, [R1+0xb48] ;  /* 0x000b480001007983 */ /* 0x000ee20000300800 */
[----:B--2---:R-:W-:-:S03]  /*fe60*/  IADD3 R6, P5, R238, R3, RZ ;  /* 0x00000003ee067210 */ /* 0x004fc60007fbe0ff */
[----:B------:R0:W-:Y:S04]  /*fe70*/  STL [R1+0x328], R5 ;  /* 0x0003280501007387 */ /* 0x0001e80000100800 */
        /* <DEDUP_REMOVED lines=42> */
[----:B------:R1:W-:Y:S01]  /*10120*/  STL [R1+0x380], R4 ;  /* 0x0003800401007387 */ /* 0x0003e20000100800 */
[----:B------:R-:W-:-:S03]  /*10130*/  IMAD R107, R107, UR4, RZ ;  /* 0x000000046b6b7c24 */ /* 0x000fc6000f8e02ff */
[----:B------:R2:W-:Y:S01]  /*10140*/  STL [R1+0x34c], R6 ;  /* 0x00034c0601007387 */ /* 0x0005e20000100800 */
[----:B0-----:R-:W-:Y:S02]  /*10150*/  IADD3 R5, P0, R105, R3, RZ ;  /* 0x0000000369057210 */ /* 0x001fe40007f1e0ff */
[----:B-1----:R-:W-:-:S03]  /*10160*/  LEA.HI.X.SX32 R4, R99, R2, 0x1, P4 ;  /* 0x0000000263047211 */ /* 0x002fc600020f0eff */
[----:B------:R0:W-:Y:S01]  /*10170*/  STL [R1+0x388], R5 ;  /* 0x0003880501007387 */ /* 0x0001e20000100800 */
[----:B--2---:R-:W-:-:S03]  /*10180*/  IADD3 R6, P4, R106, R3, RZ ;  /* 0x000000036a067210 */ /* 0x004fc60007f9e0ff */
[----:B------:R1:W-:Y:S01]  /*10190*/  STL [R1+0x354], R4 ;  /* 0x0003540401007387 */ /* 0x0003e20000100800 */
[----:B------:R-:W-:-:S03]  /*101a0*/  IMAD R108, R108, UR4, RZ ;  /* 0x000000046c6c7c24 */ /* 0x000fc6000f8e02ff */
[----:B------:R2:W-:Y:S01]  /*101b0*/  STL [R1+0x390], R6 ;  /* 0x0003900601007387 */ /* 0x0005e20000100800 */
[----:B0-----:R-:W-:Y:S01]  /*101c0*/  LEA.HI.X.SX32 R5, R100, R2, 0x1, P6 ;  /* 0x0000000264057211 */ /* 0x001fe200030f0eff */
[----:B------:R-:W-:Y:S01]  /*101d0*/  IMAD R109, R109, UR4, RZ ;  /* 0x000000046d6d7c24 */ /* 0x000fe2000f8e02ff */
        /* <DEDUP_REMOVED lines=730> */
[----:B------:R-:W-:Y:S04]  /*12f80*/  STL [R1+0xa3c], R6 ;  /* 0x000a3c0601007387 */ /* 0x000fe80000100800 */
[----:B------:R-:W2:Y:S01]  /*12f90*/  LDL.LU R21, [R1+0x45c] ;  /* 0x00045c0001157983 */ /* 0x000ea20000300800 */
[----:B------:R-:W-:Y:S01]  /*12fa0*/  IMAD R75, R75, UR4, RZ ;  /* 0x000000044b4b7c24 */ /* 0x000fe2000f8e02ff */
[----:B0-----:R-:W-:Y:S01]  /*12fb0*/  LEA.HI.X.SX32 R5, R64, R2, 0x1, P6 ;  /* 0x0000000240057211 */ /* 0x001fe200030f0eff */
[----:B------:R-:W-:-:S03]  /*12fc0*/  IMAD R76, R76, UR4, RZ ;  /* 0x000000044c4c7c24 */ /* 0x000fc6000f8e02ff */
[----:B-1----:R-:W-:Y:S01]  /*12fd0*/  IADD3 R4, P6, R75, R3, RZ ;  /* 0x000000034b047210 */ /* 0x002fe20007fde0ff */
[----:B------:R0:W-:Y:S01]  /*12fe0*/  STL [R1+0xa0c], R5 ;  /* 0x000a0c0501007387 */ /* 0x0001e20000100800 */
[----:B------:R-:W-:-:S03]  /*12ff0*/  IMAD R249, R249, UR4, RZ ;  /* 0x00000004f9f97c24 */ /* 0x000fc6000f8e02ff */
[----:B------:R1:W-:Y:S01]  /*13000*/  STL [R1+0xa40], R4 ;  /* 0x000a400401007387 */ /* 0x0003e20000100800 */
[-C--:B0-----:R-:W-:Y:S02]  /*13010*/  LEA.HI.X.SX32 R5, R66, R2.reuse, 0x1, P5 ;  /* 0x0000000242057211 */ /* 0x081fe400028f0eff */
[-C--:B------:R-:W-:Y:S01]  /*13020*/  IADD3 R6, P5, R76, R3.reuse, RZ ;  /* 0x000000034c067210 */ /* 0x080fe20007fbe0ff */
[----:B------:R-:W-:Y:S01]  /*13030*/  IMAD R246, R246, UR4, RZ ;  /* 0x00000004f6f67c24 */ /* 0x000fe2000f8e02ff */
[----:B-1----:R-:W-:Y:S01]  /*13040*/  LEA.HI.X.SX32 R4, R67, R2, 0x1, P3 ;  /* 0x0000000243047211 */ /* 0x002fe200018f0eff */
[----:B------:R0:W-:Y:S01]  /*13050*/  STL [R1+0xa14], R5 ;  /* 0x000a140501007387 */ /* 0x0001e20000100800 */
[----:B------:R-:W1:Y:S01]  /*13060*/  S2R R23, SR_TID.X ;  /* 0x0000000000177919 */ /* 0x000e620000002100 */
[----:B------:R-:W-:Y:S01]  /*13070*/  IMAD R247, R247, UR4, RZ ;  /* 0x00000004f7f77c24 */ /* 0x000fe2000f8e02ff */
[----:B0-----:R-:W-:Y:S01]  /*13080*/  IADD3 R5, P3, R249, R3, RZ ;  /* 0x00000003f9057210 */ /* 0x001fe20007f7e0ff */
[----:B------:R0:W-:Y:S01]  /*13090*/  STL [R1+0xa44], R6 ;  /* 0x000a440601007387 */ /* 0x0001e20000100800 */
[----:B------:R-:W-:-:S03]  /*130a0*/  IMAD R248, R248, UR4, RZ ;  /* 0x00000004f8f87c24 */ /* 0x000fc6000f8e02ff */
[----:B------:R4:W-:Y:S04]  /*130b0*/  STL [R1+0xa1c], R4 ;  /* 0x000a1c0401007387 */ /* 0x0009e80000100800 */
[----:B------:R3:W-:Y:S01]  /*130c0*/  STL [R1+0xa48], R5 ;  /* 0x000a480501007387 */ /* 0x0007e20000100800 */
[-C--:B0-----:R-:W-:Y:S01]  /*130d0*/  LEA.HI.X.SX32 R6, R69, R2.reuse, 0x1, P2 ;  /* 0x0000000245067211 */ /* 0x081fe200010f0eff */
[----:B------:R-:W0:Y:S01]  /*130e0*/  S2R R22, SR_TID.X ;  /* 0x0000000000167919 */ /* 0x000e220000002100 */
[-C--:B----4-:R-:W-:Y:S02]  /*130f0*/  IADD3 R4, P2, R246, R3.reuse, RZ ;  /* 0x00000003f6047210 */ /* 0x090fe40007f5e0ff */
[----:B---3--:R-:W-:Y:S01]  /*13100*/  LEA.HI.X.SX32 R5, R70, R2, 0x1, P1 ;  /* 0x0000000246057211 */ /* 0x008fe200008f0eff */
[----:B------:R3:W-:Y:S04]  /*13110*/  STL [R1+0xa24], R6 ;  /* 0x000a240601007387 */ /* 0x0007e80000100800 */
[----:B------:R4:W-:Y:S04]  /*13120*/  STL [R1+0xa4c], R4 ;  /* 0x000a4c0401007387 */ /* 0x0009e80000100800 */
[----:B------:R1:W-:Y:S01]  /*13130*/  STL [R1+0xa2c], R5 ;  /* 0x000a2c0501007387 */ /* 0x0003e20000100800 */
[----:B---3--:R-:W-:-:S02]  /*13140*/  IADD3 R6, P1, R247, R3, RZ ;  /* 0x00000003f7067210 */ /* 0x008fc40007f3e0ff */
[----:B----4-:R-:W-:-:S03]  /*13150*/  LEA.HI.X.SX32 R4, R72, R2, 0x1, P0 ;  /* 0x0000000248047211 */ /* 0x010fc600000f0eff */
[----:B------:R-:W-:Y:S01]  /*13160*/  STL [R1+0xa50], R6 ;  /* 0x000a500601007387 */ /* 0x000fe20000100800 */
[----:B-1----:R-:W-:Y:S02]  /*13170*/  IADD3 R5, P0, R248, R3, RZ ;  /* 0x00000003f8057210 */ /* 0x002fe40007f1e0ff */
[-C--:B------:R-:W-:Y:S01]  /*13180*/  LEA.HI.X.SX32 R3, R73, R2.reuse, 0x1, P4 ;  /* 0x0000000249037211 */ /* 0x080fe200020f0eff */
[----:B------:R1:W-:Y:S04]  /*13190*/  STL [R1+0xa34], R4 ;  /* 0x000a340401007387 */ /* 0x0003e80000100800 */
[----:B------:R3:W-:Y:S04]  /*131a0*/  STL [R1+0x65c], R5 ;  /* 0x00065c0501007387 */ /* 0x0007e80000100800 */
[----:B------:R4:W-:Y:S01]  /*131b0*/  STL [R1+0x454], R3 ;  /* 0x0004540301007387 */ /* 0x0009e20000100800 */
[----:B-1----:R-:W-:-:S02]  /*131c0*/  LEA.HI.X.SX32 R4, R75, R2, 0x1, P6 ;  /* 0x000000024b047211 */ /* 0x002fc400030f0eff */
[----:B---3--:R-:W-:-:S03]  /*131d0*/  LEA.HI.X.SX32 R5, R76, R2, 0x1, P5 ;  /* 0x000000024c057211 */ /* 0x008fc600028f0eff */
[----:B------:R1:W-:Y:S01]  /*131e0*/  STL [R1+0x648], R4 ;  /* 0x0006480401007387 */ /* 0x0003e20000100800 */
[----:B----4-:R-:W-:-:S03]  /*131f0*/  LEA.HI.X.SX32 R3, R249, R2, 0x1, P3 ;  /* 0x00000002f9037211 */ /* 0x010fc600018f0eff */
[----:B------:R-:W-:Y:S04]  /*13200*/  STL [R1+0x64c], R5 ;  /* 0x00064c0501007387 */ /* 0x000fe80000100800 */
[----:B------:R3:W-:Y:S01]  /*13210*/  STL [R1+0x650], R3 ;  /* 0x0006500301007387 */ /* 0x0007e20000100800 */
[-C--:B-1----:R-:W-:Y:S02]  /*13220*/  LEA.HI.X.SX32 R4, R246, R2.reuse, 0x1, P2 ;  /* 0x00000002f6047211 */ /* 0x082fe400010f0eff */
[-C--:B---3--:R-:W-:Y:S02]  /*13230*/  LEA.HI.X.SX32 R3, R247, R2.reuse, 0x1, P1 ;  /* 0x00000002f7037211 */ /* 0x088fe400008f0eff */
[----:B------:R-:W-:Y:S01]  /*13240*/  LEA.HI.X.SX32 R2, R248, R2, 0x1, P0 ;  /* 0x00000002f8027211 */ /* 0x000fe200000f0eff */
[----:B------:R-:W-:Y:S04]  /*13250*/  STL [R1+0x654], R4 ;  /* 0x0006540401007387 */ /* 0x000fe80000100800 */
[----:B------:R-:W-:Y:S01]  /*13260*/  STL [R1+0x658], R3 ;  /* 0x0006580301007387 */ /* 0x000fe20000100800 */
[----:B------:R-:W-:-:S03]  /*13270*/  SHF.R.U32.HI R242, RZ, 0x6, R23 ;  /* 0x00000006fff27819 */ /* 0x000fc60000011617 */
[----:B------:R1:W-:Y:S01]  /*13280*/  STL [R1+0x458], R2 ;  /* 0x0004580201007387 */ /* 0x0003e20000100800 */
[----:B0-----:R-:W-:Y:S02]  /*13290*/  LOP3.LUT R22, R22, 0x3f, RZ, 0xc0, !PT ;  /* 0x0000003f16167812 */ /* 0x001fe400078ec0ff */
[----:B------:R-:W-:Y:S01]  /*132a0*/  SGXT.U32 R242, R242, 0x1 ;  /* 0x00000001f2f2781a */ /* 0x000fe20000000000 */
[----:B-1----:R-:W-:-:S05]  /*132b0*/  IMAD.SHL.U32 R2, R23, 0x10, RZ ;  /* 0x0000001017027824 */ /* 0x002fca00078e00ff */
[----:B------:R-:W-:Y:S01]  /*132c0*/  LOP3.LUT R3, R2, 0x70, RZ, 0xc0, !PT ;  /* 0x0000007002037812 */ /* 0x000fe200078ec0ff */
[----:B------:R-:W-:-:S04]  /*132d0*/  IMAD.WIDE R12, R242, UR17, RZ ;  /* 0x00000011f20c7c25 */ /* 0x000fc8000f8e02ff */
[----:B------:R0:W-:Y:S01]  /*132e0*/  STL [R1+0xb3c], R3 ;  /* 0x000b3c0301007387 */ /* 0x0001e20000100800 */
[----:B------:R-:W-:Y:S02]  /*132f0*/  IMAD R9, R22, 0x80, R3 ;  /* 0x0000008016097824 */ /* 0x000fe400078e0203 */
[----:B--2---:R-:W-:-:S05]  /*13300*/  IMAD R2, R21, UR10, RZ ;  /* 0x0000000a15027c24 */ /* 0x004fca000f8e02ff */
[----:B0-----:R-:W-:-:S04]  /*13310*/  IADD3 R3, P0, R2, UR12, RZ ;  /* 0x0000000c02037c10 */ /* 0x001fc8000ff1e0ff */
[----:B------:R-:W-:Y:S02]  /*13320*/  LEA.HI.X.SX32 R2, R2, UR13, 0x1, P0 ;  /* 0x0000000d02027c11 */ /* 0x000fe400080f0eff */
[----:B------:R-:W-:-:S05]  /*13330*/  IADD3 R14, P0, R12, R3, RZ ;  /* 0x000000030c0e7210 */ /* 0x000fca0007f1e0ff */
[----:B------:R-:W-:Y:S01]  /*13340*/  STL [R1+0x644], R14 ;  /* 0x0006440e01007387 */ /* 0x000fe20000100800 */
[----:B------:R-:W-:-:S03]  /*13350*/  IMAD.X R12, R13, 0x1, R2, P0 ;  /* 0x000000010d0c7824 */ /* 0x000fc600000e0602 */
[----:B------:R-:W2:Y:S04]  /*13360*/  LDL.LU R244, [R1+0x46c] ;  /* 0x00046c0001f47983 */ /* 0x000ea80000300800 */
[----:B------:R-:W3:Y:S04]  /*13370*/  LDL.LU R245, [R1+0x474] ;  /* 0x0004740001f57983 */ /* 0x000ee80000300800 */
[----:B------:R-:W-:Y:S04]  /*13380*/  STL [R1+0x640], R12 ;  /* 0x0006400c01007387 */ /* 0x000fe80000100800 */
[----:B------:R-:W4:Y:S04]  /*13390*/  LDL.LU R251, [R1+0x440] ;  /* 0x0004400001fb7983 */ /* 0x000f280000300800 */
[----:B------:R-:W4:Y:S04]  /*133a0*/  LDL.LU R252, [R1+0x43c] ;  /* 0x00043c0001fc7983 */ /* 0x000f280000300800 */
[----:B------:R-:W4:Y:S04]  /*133b0*/  LDL.LU R250, [R1+0x444] ;  /* 0x0004440001fa7983 */ /* 0x000f280000300800 */
[----:B------:R-:W4:Y:S01]  /*133c0*/  LDL.LU R243, [R1+0x448] ;  /* 0x0004480001f37983 */ /* 0x000f220000300800 */
[----:B------:R-:W-:-:S02]  /*133d0*/  UIMAD UR10, UR16, UR17, URZ ;  /* 0x00000011100a72a4 */ /* 0x000fc4000f8e023f */
[----:B------:R-:W-:Y:S02]  /*133e0*/  UIMAD UR11, UR19, UR17, URZ ;  /* 0x00000011130b72a4 */ /* 0x000fe4000f8e023f */
[----:B------:R-:W-:Y:S02]  /*133f0*/  UIMAD UR12, UR30, UR17, URZ ;  /* 0x000000111e0c72a4 */ /* 0x000fe4000f8e023f */
[----:B------:R-:W-:Y:S01]  /*13400*/  UIMAD UR13, UR31, UR17, URZ ;  /* 0x000000111f0d72a4 */ /* 0x000fe2000f8e023f */
[C---:B------:R-:W-:Y:S01]  /*13410*/  IADD3 R152, P0, R3.reuse, UR10, RZ ;  /* 0x0000000a03987c10 */ /* 0x040fe2000ff1e0ff */
[----:B------:R-:W-:Y:S01]  /*13420*/  UIMAD UR15, UR32, UR17, URZ ;  /* 0x00000011200f72a4 */ /* 0x000fe2000f8e023f */
[C---:B------:R-:W-:Y:S01]  /*13430*/  IADD3 R154, P6, R3.reuse, UR11, RZ ;  /* 0x0000000b039a7c10 */ /* 0x040fe2000ffde0ff */
[----:B------:R-:W-:Y:S01]  /*13440*/  UIMAD UR20, UR33, UR17, URZ ;  /* 0x00000011211472a4 */ /* 0x000fe2000f8e023f */
[----:B------:R-:W-:Y:S01]  /*13450*/  IADD3 R153, P2, R3, UR12, RZ ;  /* 0x0000000c03997c10 */ /* 0x000fe2000ff5e0ff */
[----:B------:R0:W-:Y:S01]  /*13460*/  STL [R1+0x460], R152 ;  /* 0x0004609801007387 */ /* 0x0001e20000100800 */
[----:B------:R-:W-:Y:S01]  /*13470*/  UIMAD UR21, UR34, UR17, URZ ;  /* 0x00000011221572a4 */ /* 0x000fe2000f8e023f */
[----:B------:R-:W-:Y:S01]  /*13480*/  IMAD.U32 R16, RZ, RZ, UR10 ;  /* 0x0000000aff107e24 */ /* 0x000fe2000f8e00ff */
[----:B------:R-:W-:Y:S01]  /*13490*/  LOP3.LUT R9, R9, R242, RZ, 0xfc, !PT ;  /* 0x000000f209097212 */ /* 0x000fe200078efcff */
[----:B------:R1:W-:Y:S01]  /*134a0*/  STL [R1+0x4a0], R154 ;  /* 0x0004a09a01007387 */ /* 0x0003e20000100800 */
[----:B------:R-:W-:Y:S01]  /*134b0*/  IMAD.U32 R17, RZ, RZ, UR11 ;  /* 0x0000000bff117e24 */ /* 0x000fe2000f8e00ff */
[----:B0-----:R-:W-:-:S02]  /*134c0*/  IADD3 R152, P1, R3, UR13, RZ ;  /* 0x0000000d03987c10 */ /* 0x001fc4000ff3e0ff */
[----:B------:R0:W-:Y:S01]  /*134d0*/  STL [R1+0x4e0], R153 ;  /* 0x0004e09901007387 */ /* 0x0001e20000100800 */
[----:B------:R-:W-:Y:S02]  /*134e0*/  LOP3.LUT R242, R242, 0x7c, RZ, 0xfc, !PT ;  /* 0x0000007cf2f27812 */ /* 0x000fe400078efcff */
[C---:B-1----:R-:W-:Y:S01]  /*134f0*/  IADD3 R154, P4, R3.reuse, UR15, RZ ;  /* 0x0000000f039a7c10 */ /* 0x042fe2000ff9e0ff */
[----:B------:R1:W-:Y:S01]  /*13500*/  STL [R1+0x520], R152 ;  /* 0x0005209801007387 */ /* 0x0003e20000100800 */
[----:B------:R-:W-:Y:S01]  /*13510*/  UIMAD UR22, UR35, UR17, URZ ;  /* 0x00000011231672a4 */ /* 0x000fe2000f8e023f */
[----:B------:R-:W-:Y:S01]  /*13520*/  IMAD.U32 R18, RZ, RZ, UR12 ;  /* 0x0000000cff127e24 */ /* 0x000fe2000f8e00ff */
[C---:B0-----:R-:W-:Y:S01]  /*13530*/  IADD3 R153, P5, R3.reuse, UR20, RZ ;  /* 0x0000001403997c10 */ /* 0x041fe2000ffbe0ff */
[----:B------:R-:W-:Y:S01]  /*13540*/  STL [R1+0x560], R154 ;  /* 0x0005609a01007387 */ /* 0x000fe20000100800 */
[-C--:B-1----:R-:W-:Y:S02]  /*13550*/  LEA.HI.X.SX32 R152, R16, R2.reuse, 0x1, P0 ;  /* 0x0000000210987211 */ /* 0x082fe400000f0eff */
[----:B------:R-:W-:Y:S01]  /*13560*/  IADD3 R16, P3, R3, UR21, RZ ;  /* 0x0000001503107c10 */ /* 0x000fe2000ff7e0ff */
[----:B------:R-:W-:Y:S01]  /*13570*/  STL [R1+0x5a0], R153 ;  /* 0x0005a09901007387 */ /* 0x000fe20000100800 */
[----:B------:R-:W-:Y:S01]  /*13580*/  LEA.HI.X.SX32 R17, R17, R2, 0x1, P6 ;  /* 0x0000000211117211 */ /* 0x000fe200030f0eff */
[----:B------:R-:W-:-:S02]  /*13590*/  IMAD R242, R242, UR17, RZ ;  /* 0x00000011f2f27c24 */ /* 0x000fc4000f8e02ff */
[----:B------:R-:W-:Y:S01]  /*135a0*/  STL [R1+0x45c], R152 ;  /* 0x00045c9801007387 */ /* 0x000fe20000100800 */
[----:B------:R-:W-:Y:S01]  /*135b0*/  IMAD.U32 R19, RZ, RZ, UR13 ;  /* 0x0000000dff137e24 */ /* 0x000fe2000f8e00ff */
[----:B------:R-:W-:Y:S02]  /*135c0*/  LEA.HI.X.SX32 R18, R18, R2, 0x1, P2 ;  /* 0x0000000212127211 */ /* 0x000fe400010f0eff */
[----:B------:R0:W-:Y:S01]  /*135d0*/  STL [R1+0x5e0], R16 ;  /* 0x0005e01001007387 */ /* 0x0001e20000100800 */
[----:B------:R-:W-:-:S03]  /*135e0*/  IMAD.U32 R20, RZ, RZ, UR15 ;  /* 0x0000000fff147e24 */ /* 0x000fc6000f8e00ff */
[----:B------:R1:W-:Y:S01]  /*135f0*/  STL [R1+0x49c], R17 ;  /* 0x00049c1101007387 */ /* 0x0003e20000100800 */
[----:B0-----:R-:W-:Y:S02]  /*13600*/  IADD3 R16, P0, R3, UR22, RZ ;  /* 0x0000001603107c10 */ /* 0x001fe4000ff1e0ff */
[----:B-1----:R-:W-:-:S03]  /*13610*/  IADD3 R17, P2, R242, R3, RZ ;  /* 0x00000003f2117210 */ /* 0x002fc60007f5e0ff */
[----:B------:R0:W-:Y:S01]  /*13620*/  STL [R1+0x620], R16 ;  /* 0x0006201001007387 */ /* 0x0001e20000100800 */
[----:B------:R-:W-:-:S03]  /*13630*/  IMAD.U32 R21, RZ, RZ, UR20 ;  /* 0x00000014ff157e24 */ /* 0x000fc6000f8e00ff */
[----:B------:R-:W-:Y:S04]  /*13640*/  STL [R1+0x4dc], R18 ;  /* 0x0004dc1201007387 */ /* 0x000fe80000100800 */
[----:B------:R1:W-:Y:S01]  /*13650*/  STL [R1+0x468], R17 ;  /* 0x0004681101007387 */ /* 0x0003e20000100800 */
[----:B0-----:R-:W-:Y:S01]  /*13660*/  LEA.HI.X.SX32 R16, R19, R2, 0x1, P1 ;  /* 0x0000000213107211 */ /* 0x001fe200008f0eff */
[----:B------:R-:W-:-:S04]  /*13670*/  IMAD.U32 R22, RZ, RZ, UR21 ;  /* 0x00000015ff167e24 */ /* 0x000fc8000f8e00ff */
[----:B------:R3:W-:Y:S01]  /*13680*/  STL [R1+0x51c], R16 ;  /* 0x00051c1001007387 */ /* 0x0007e20000100800 */
[-C--:B-1----:R-:W-:Y:S01]  /*13690*/  LEA.HI.X.SX32 R17, R20, R2.reuse, 0x1, P4 ;  /* 0x0000000214117211 */ /* 0x082fe200020f0eff */
[----:B------:R-:W-:Y:S01]  /*136a0*/  IMAD.U32 R23, RZ, RZ, UR22 ;  /* 0x00000016ff177e24 */ /* 0x000fe2000f8e00ff */
[----:B------:R-:W-:Y:S01]  /*136b0*/  LEA.HI.X.SX32 R19, R22, R2, 0x1, P3 ;  /* 0x0000000216137211 */ /* 0x000fe200018f0eff */
[----:B------:R-:W-:-:S04]  /*136c0*/  IMAD R239, RZ, RZ, -UR17 ;  /* 0x80000011ffef7e24 */ /* 0x000fc8000f8e02ff */
[----:B------:R-:W-:-:S04]  /*136d0*/  IMAD R4, R239, 0x2, R88 ;  /* 0x00000002ef047824 */ /* 0x000fc800078e0258 */
        /* <DEDUP_REMOVED lines=9> */
[----:B------:R-:W-:Y:S01]  /*13770*/  IMAD R15, R239, 0x2, R14 ;  /* 0x00000002ef0f7824 */ /* 0x000fe200078e020e */
[-C--:B--2---:R-:W-:Y:S02]  /*13780*/  IADD3 R18, P1, R244, R3.reuse, RZ ;  /* 0x00000003f4127210 */ /* 0x084fe40007f3e0ff */
[----:B---3--:R-:W-:-:S03]  /*13790*/  IADD3 R16, P4, R245, R3, RZ ;  /* 0x00000003f5107210 */ /* 0x008fc60007f9e0ff */
[----:B------:R0:W-:Y:S04]  /*137a0*/  STL [R1+0x470], R18 ;  /* 0x0004701201007387 */ /* 0x0001e80000100800 */
[----:B------:R4:W-:Y:S01]  /*137b0*/  STL [R1+0x55c], R17 ;  /* 0x00055c1101007387 */ /* 0x0009e20000100800 */
[----:B0-----:R-:W-:-:S03]  /*137c0*/  LEA.HI.X.SX32 R18, R21, R2, 0x1, P5 ;  /* 0x0000000215127211 */ /* 0x001fc600028f0eff */
[----:B------:R-:W-:Y:S01]  /*137d0*/  STL [R1+0x478], R16 ;  /* 0x0004781001007387 */ /* 0x000fe20000100800 */
[----:B----4-:R-:W-:-:S03]  /*137e0*/  IADD3 R17, P5, R251, R3, RZ ;  /* 0x00000003fb117210 */ /* 0x010fc60007fbe0ff */
[----:B------:R0:W-:Y:S04]  /*137f0*/  STL [R1+0x59c], R18 ;  /* 0x00059c1201007387 */ /* 0x0001e80000100800 */
[----:B------:R1:W-:Y:S04]  /*13800*/  STL [R1+0x480], R17 ;  /* 0x0004801101007387 */ /* 0x0003e80000100800 */
[----:B------:R2:W-:Y:S01]  /*13810*/  STL [R1+0x5dc], R19 ;  /* 0x0005dc1301007387 */ /* 0x0005e20000100800 */
[----:B0-----:R-:W-:Y:S02]  /*13820*/  LEA.HI.X.SX32 R18, R23, R2, 0x1, P0 ;  /* 0x0000000217127211 */ /* 0x001fe400000f0eff */
[----:B-1----:R-:W-:-:S02]  /*13830*/  IADD3 R17, P3, R252, R3, RZ ;  /* 0x00000003fc117210 */ /* 0x002fc40007f7e0ff */
[----:B--2---:R-:W-:-:S03]  /*13840*/  IADD3 R19, P0, R250, R3, RZ ;  /* 0x00000003fa137210 */ /* 0x004fc60007f1e0ff */
[----:B------:R-:W-:Y:S01]  /*13850*/  STL [R1+0x488], R17 ;  /* 0x0004881101007387 */ /* 0x000fe20000100800 */
[----:B------:R-:W-:-:S03]  /*13860*/  LEA.HI.X.SX32 R20, R244, R2, 0x1, P1 ;  /* 0x00000002f4147211 */ /* 0x000fc600008f0eff */
[----:B------:R0:W-:Y:S04]  /*13870*/  STL [R1+0x61c], R18 ;  /* 0x00061c1201007387 */ /* 0x0001e80000100800 */
[----:B------:R1:W-:Y:S01]  /*13880*/  STL [R1+0x490], R19 ;  /* 0x0004901301007387 */ /* 0x0003e20000100800 */
[----:B0-----:R-:W-:Y:S02]  /*13890*/  LEA.HI.X.SX32 R18, R242, R2, 0x1, P2 ;  /* 0x00000002f2127211 */ /* 0x001fe400010f0eff */
[----:B-1----:R-:W-:-:S03]  /*138a0*/  IADD3 R19, P2, R243, R3, RZ ;  /* 0x00000003f3137210 */ /* 0x002fc60007f5e0ff */
[----:B------:R-:W-:Y:S04]  /*138b0*/  STL [R1+0x464], R18 ;  /* 0x0004641201007387 */ /* 0x000fe80000100800 */
[----:B------:R0:W-:Y:S04]  /*138c0*/  STL [R1+0x498], R19 ;  /* 0x0004981301007387 */ /* 0x0001e80000100800 */
[----:B------:R1:W-:Y:S01]  /*138d0*/  STL [R1+0x46c], R20 ;  /* 0x00046c1401007387 */ /* 0x0003e20000100800 */
[----:B0-----:R-:W-:Y:S02]  /*138e0*/  IADD3 R19, P1, R0, R3, RZ ;  /* 0x0000000300137210 */ /* 0x001fe40007f3e0ff */
[----:B-1----:R-:W-:-:S02]  /*138f0*/  LEA.HI.X.SX32 R20, R245, R2, 0x1, P4 ;  /* 0x00000002f5147211 */ /* 0x002fc400020f0eff */
[----:B------:R-:W-:Y:S01]  /*13900*/  IADD3 R21, P4, R87, R3, RZ ;  /* 0x0000000357157210 */ /* 0x000fe20007f9e0ff */
[----:B------:R-:W-:Y:S04]  /*13910*/  STL [R1+0x4a8], R19 ;  /* 0x0004a81301007387 */ /* 0x000fe80000100800 */
[----:B------:R0:W-:Y:S04]  /*13920*/  STL [R1+0x474], R20 ;  /* 0x0004741401007387 */ /* 0x0001e80000100800 */
[----:B------:R1:W-:Y:S01]  /*13930*/  STL [R1+0x4b0], R21 ;  /* 0x0004b01501007387 */ /* 0x0003e20000100800 */
[----:B------:R-:W-:-:S02]  /*13940*/  LEA.HI.X.SX32 R22, R252, R2, 0x1, P3 ;  /* 0x00000002fc167211 */ /* 0x000fc400018f0eff */
[----:B0-----:R-:W-:Y:S02]  /*13950*/  LEA.HI.X.SX32 R20, R251, R2, 0x1, P5 ;  /* 0x00000002fb147211 */ /* 0x001fe400028f0eff */
[----:B-1----:R-:W-:-:S03]  /*13960*/  IADD3 R21, P5, R88, R3, RZ ;  /* 0x0000000358157210 */ /* 0x002fc60007fbe0ff */
[----:B------:R-:W-:Y:S01]  /*13970*/  STL [R1+0x47c], R20 ;  /* 0x00047c1401007387 */ /* 0x000fe20000100800 */
[----:B------:R-:W-:-:S03]  /*13980*/  LEA.HI.X.SX32 R23, R250, R2, 0x1, P0 ;  /* 0x00000002fa177211 */ /* 0x000fc600000f0eff */
[----:B------:R0:W-:Y:S04]  /*13990*/  STL [R1+0x4b8], R21 ;  /* 0x0004b81501007387 */ /* 0x0001e80000100800 */
[----:B------:R1:W-:Y:S01]  /*139a0*/  STL [R1+0x484], R22 ;  /* 0x0004841601007387 */ /* 0x0003e20000100800 */
[-C--:B0-----:R-:W-:Y:S02]  /*139b0*/  IADD3 R21, P3, R4, R3.reuse, RZ ;  /* 0x0000000304157210 */ /* 0x081fe40007f7e0ff */
[----:B-1----:R-:W-:-:S03]  /*139c0*/  IADD3 R22, P0, R5, R3, RZ ;  /* 0x0000000305167210 */ /* 0x002fc60007f1e0ff */
[----:B------:R-:W-:Y:S04]  /*139d0*/  STL [R1+0x4c0], R21 ;  /* 0x0004c01501007387 */ /* 0x000fe80000100800 */
[----:B------:R0:W-:Y:S01]  /*139e0*/  STL [R1+0x48c], R23 ;  /* 0x00048c1701007387 */ /* 0x0001e20000100800 */
[----:B------:R-:W-:-:S03]  /*139f0*/  LEA.HI.X.SX32 R152, R0, R2, 0x1, P1 ;  /* 0x0000000200987211 */ /* 0x000fc600008f0eff */
[----:B------:R1:W-:Y:S01]  /*13a00*/  STL [R1+0x4c8], R22 ;  /* 0x0004c81601007387 */ /* 0x0003e20000100800 */
[----:B0-----:R-:W-:Y:S02]  /*13a10*/  LEA.HI.X.SX32 R23, R243, R2, 0x1, P2 ;  /* 0x00000002f3177211 */ /* 0x001fe400010f0eff */
[----:B-1----:R-:W-:-:S03]  /*13a20*/  IADD3 R22, P2, R6, R3, RZ ;  /* 0x0000000306167210 */ /* 0x002fc60007f5e0ff */
[----:B------:R0:W-:Y:S01]  /*13a30*/  STL [R1+0x494], R23 ;  /* 0x0004941701007387 */ /* 0x0001e20000100800 */
[----:B------:R-:W-:-:S03]  /*13a40*/  LEA.HI.X.SX32 R153, R87, R2, 0x1, P4 ;  /* 0x0000000257997211 */ /* 0x000fc600020f0eff */
[----:B------:R1:W5:Y:S04]  /*13a50*/  LDL.LU R0, [R1+0xb44] ;  /* 0x000b440001007983 */ /* 0x0003680000300800 */
[----:B------:R-:W-:Y:S01]  /*13a60*/  STL [R1+0x4d0], R22 ;  /* 0x0004d01601007387 */ /* 0x000fe20000100800 */
[----:B0-----:R-:W-:-:S03]  /*13a70*/  IADD3 R23, P1, R7, R3, RZ ;  /* 0x0000000307177210 */ /* 0x001fc60007f3e0ff */
[----:B------:R0:W-:Y:S01]  /*13a80*/  STL [R1+0x4a4], R152 ;  /* 0x0004a49801007387 */ /* 0x0001e20000100800 */
[----:B------:R-:W-:-:S03]  /*13a90*/  LEA.HI.X.SX32 R154, R88, R2, 0x1, P5 ;  /* 0x00000002589a7211 */ /* 0x000fc600028f0eff */
[----:B------:R-:W-:Y:S01]  /*13aa0*/  STL [R1+0x4d8], R23 ;  /* 0x0004d81701007387 */ /* 0x000fe20000100800 */
[----:B0-----:R-:W-:-:S03]  /*13ab0*/  IADD3 R152, P4, R8, R3, RZ ;  /* 0x0000000308987210 */ /* 0x001fc60007f9e0ff */
[----:B------:R0:W-:Y:S04]  /*13ac0*/  STL [R1+0x4ac], R153 ;  /* 0x0004ac9901007387 */ /* 0x0001e80000100800 */
[----:B------:R2:W-:Y:S01]  /*13ad0*/  STL [R1+0x4e8], R152 ;  /* 0x0004e89801007387 */ /* 0x0005e20000100800 */
[----:B0-----:R-:W-:-:S03]  /*13ae0*/  IADD3 R153, P5, R10, R3, RZ ;  /* 0x000000030a997210 */ /* 0x001fc60007fbe0ff */
[----:B------:R-:W-:Y:S01]  /*13af0*/  STL [R1+0x4b4], R154 ;  /* 0x0004b49a01007387 */ /* 0x000fe20000100800 */
[----:B--2---:R-:W-:-:S03]  /*13b00*/  LEA.HI.X.SX32 R152, R4, R2, 0x1, P3 ;  /* 0x0000000204987211 */ /* 0x004fc600018f0eff */
[----:B------:R0:W-:Y:S04]  /*13b10*/  STL [R1+0x4f0], R153 ;  /* 0x0004f09901007387 */ /* 0x0001e80000100800 */
[----:B------:R2:W-:Y:S01]  /*13b20*/  STL [R1+0x4bc], R152 ;  /* 0x0004bc9801007387 */ /* 0x0005e20000100800 */
[-C--:B0-----:R-:W-:Y:S02]  /*13b30*/  IADD3 R153, P3, R11, R3.reuse, RZ ;  /* 0x000000030b997210 */ /* 0x081fe40007f7e0ff */
[-C--:B--2---:R-:W-:Y:S02]  /*13b40*/  LEA.HI.X.SX32 R152, R5, R2.reuse, 0x1, P0 ;  /* 0x0000000205987211 */ /* 0x084fe400000f0eff */
[----:B------:R-:W-:Y:S01]  /*13b50*/  IADD3 R5, P0, R12, R3, RZ ;  /* 0x000000030c057210 */ /* 0x000fe20007f1e0ff */
[----:B------:R-:W-:Y:S04]  /*13b60*/  STL [R1+0x4f8], R153 ;  /* 0x0004f89901007387 */ /* 0x000fe80000100800 */
[----:B------:R0:W-:Y:S04]  /*13b70*/  STL [R1+0x4c4], R152 ;  /* 0x0004c49801007387 */ /* 0x0001e80000100800 */
[----:B------:R2:W-:Y:S01]  /*13b80*/  STL [R1+0x500], R5 ;  /* 0x0005000501007387 */ /* 0x0005e20000100800 */
[----:B0-----:R-:W-:-:S02]  /*13b90*/  LEA.HI.X.SX32 R152, R6, R2, 0x1, P2 ;  /* 0x0000000206987211 */ /* 0x001fc400010f0eff */
[-C--:B------:R-:W-:Y:S02]  /*13ba0*/  IADD3 R6, P2, R13, R3.reuse, RZ ;  /* 0x000000030d067210 */ /* 0x080fe40007f5e0ff */
[----:B--2---:R-:W-:Y:S01]  /*13bb0*/  LEA.HI.X.SX32 R5, R7, R2, 0x1, P1 ;  /* 0x0000000207057211 */ /* 0x004fe200008f0eff */
[----:B------:R-:W-:Y:S01]  /*13bc0*/  STL [R1+0x4cc], R152 ;  /* 0x0004cc9801007387 */ /* 0x000fe20000100800 */
[----:B------:R-:W-:-:S03]  /*13bd0*/  IADD3 R7, P1, R14, R3, RZ ;  /* 0x000000030e077210 */ /* 0x000fc60007f3e0ff */
[----:B------:R0:W-:Y:S04]  /*13be0*/  STL [R1+0x508], R6 ;  /* 0x0005080601007387 */ /* 0x0001e80000100800 */
[----:B------:R2:W-:Y:S01]  /*13bf0*/  STL [R1+0x4d4], R5 ;  /* 0x0004d40501007387 */ /* 0x0005e20000100800 */
[----:B0-----:R-:W-:-:S03]  /*13c00*/  LEA.HI.X.SX32 R6, R8, R2, 0x1, P4 ;  /* 0x0000000208067211 */ /* 0x001fc600020f0eff */
[----:B------:R0:W-:Y:S01]  /*13c10*/  STL [R1+0x510], R7 ;  /* 0x0005100701007387 */ /* 0x0001e20000100800 */
[----:B--2---:R-:W-:-:S03]  /*13c20*/  IADD3 R5, P4, R15, R3, RZ ;  /* 0x000000030f057210 */ /* 0x004fc60007f9e0ff */
[----:B------:R2:W-:Y:S04]  /*13c30*/  STL [R1+0x4e4], R6 ;  /* 0x0004e40601007387 */ /* 0x0005e80000100800 */
[----:B------:R3:W-:Y:S01]  /*13c40*/  STL [R1+0x518], R5 ;  /* 0x0005180501007387 */ /* 0x0007e20000100800 */
[-C--:B0-----:R-:W-:Y:S01]  /*13c50*/  LEA.HI.X.SX32 R7, R10, R2.reuse, 0x1, P5 ;  /* 0x000000020a077211 */ /* 0x081fe200028f0eff */
[----:B------:R-:W-:Y:S01]  /*13c60*/  IMAD R16, R239, 0x4, R15 ;  /* 0x00000004ef107824 */ /* 0x000fe200078e020f */
[-C--:B--2---:R-:W-:Y:S02]  /*13c70*/  LEA.HI.X.SX32 R6, R12, R2.reuse, 0x1, P0 ;  /* 0x000000020c067211 */ /* 0x084fe400000f0eff */
[----:B---3--:R-:W-:Y:S01]  /*13c80*/  LEA.HI.X.SX32 R5, R11, R2, 0x1, P3 ;  /* 0x000000020b057211 */ /* 0x008fe200018f0eff */
[----:B------:R0:W-:Y:S01]  /*13c90*/  STL [R1+0x4ec], R7 ;  /* 0x0004ec0701007387 */ /* 0x0001e20000100800 */
[----:B------:R-:W-:-:S03]  /*13ca0*/  IMAD R17, R239, 0x2, R16 ;  /* 0x00000002ef117824 */ /* 0x000fc600078e0210 */
[----:B------:R2:W-:Y:S01]  /*13cb0*/  STL [R1+0x4f4], R5 ;  /* 0x0004f40501007387 */ /* 0x0005e20000100800 */
[----:B------:R-:W-:-:S03]  /*13cc0*/  IMAD R18, R239, 0x2, R17 ;  /* 0x00000002ef127824 */ /* 0x000fc600078e0211 */
[----:B------:R3:W-:Y:S01]  /*13cd0*/  STL [R1+0x4fc], R6 ;  /* 0x0004fc0601007387 */ /* 0x0007e20000100800 */
[-C--:B0-----:R-:W-:Y:S02]  /*13ce0*/  LEA.HI.X.SX32 R7, R14, R2.reuse, 0x1, P1 ;  /* 0x000000020e077211 */ /* 0x081fe400008f0eff */
[-C--:B--2---:R-:W-:Y:S02]  /*13cf0*/  LEA.HI.X.SX32 R5, R13, R2.reuse, 0x1, P2 ;  /* 0x000000020d057211 */ /* 0x084fe400010f0eff */
[----:B---3--:R-:W-:-:S03]  /*13d00*/  LEA.HI.X.SX32 R6, R15, R2, 0x1, P4 ;  /* 0x000000020f067211 */ /* 0x008fc600020f0eff */
[----:B------:R-:W-:Y:S01]  /*13d10*/  STL [R1+0x504], R5 ;  /* 0x0005040501007387 */ /* 0x000fe20000100800 */
[----:B------:R-:W-:-:S03]  /*13d20*/  IADD3 R10, P1, R17, R3, RZ ;  /* 0x00000003110a7210 */ /* 0x000fc60007f3e0ff */
[----:B------:R0:W-:Y:S01]  /*13d30*/  STL [R1+0x50c], R7 ;  /* 0x00050c0701007387 */ /* 0x0001e20000100800 */
[----:B------:R-:W-:-:S03]  /*13d40*/  IMAD R19, R239, 0x2, R18 ;  /* 0x00000002ef137824 */ /* 0x000fc600078e0212 */
[----:B------:R2:W-:Y:S01]  /*13d50*/  STL [R1+0x514], R6 ;  /* 0x0005140601007387 */ /* 0x0005e20000100800 */
[-C--:B0-----:R-:W-:Y:S02]  /*13d60*/  IADD3 R7, P0, R16, R3.reuse, RZ ;  /* 0x0000000310077210 */ /* 0x081fe40007f1e0ff */
[----:B--2---:R-:W-:-:S03]  /*13d70*/  IADD3 R6, P2, R18, R3, RZ ;  /* 0x0000000312067210 */ /* 0x004fc60007f5e0ff */
[----:B------:R-:W-:Y:S01]  /*13d80*/  STL [R1+0x528], R7 ;  /* 0x0005280701007387 */ /* 0x000fe20000100800 */
[----:B------:R-:W-:-:S03]  /*13d90*/  LEA.HI.X.SX32 R12, R17, R2, 0x1, P1 ;  /* 0x00000002110c7211 */ /* 0x000fc600008f0eff */
[----:B------:R0:W-:Y:S01]  /*13da0*/  STL [R1+0x530], R10 ;  /* 0x0005300a01007387 */ /* 0x0001e20000100800 */
[----:B------:R-:W-:-:S03]  /*13db0*/  IMAD R20, R239, 0x2, R19 ;  /* 0x00000002ef147824 */ /* 0x000fc600078e0213 */
[----:B------:R2:W-:Y:S01]  /*13dc0*/  STL [R1+0x538], R6 ;  /* 0x0005380601007387 */ /* 0x0005e20000100800 */
[-C--:B0-----:R-:W-:Y:S02]  /*13dd0*/  LEA.HI.X.SX32 R10, R16, R2.reuse, 0x1, P0 ;  /* 0x00000002100a7211 */ /* 0x081fe400000f0eff */
[----:B--2---:R-:W-:-:S03]  /*13de0*/  LEA.HI.X.SX32 R6, R18, R2, 0x1, P2 ;  /* 0x0000000212067211 */ /* 0x004fc600010f0eff */
[----:B------:R-:W-:Y:S01]  /*13df0*/  STL [R1+0x524], R10 ;  /* 0x0005240a01007387 */ /* 0x000fe20000100800 */
[----:B------:R-:W-:-:S03]  /*13e00*/  IMAD R21, R239, 0x2, R20 ;  /* 0x00000002ef157824 */ /* 0x000fc600078e0214 */
[----:B------:R0:W-:Y:S01]  /*13e10*/  STL [R1+0x52c], R12 ;  /* 0x00052c0c01007387 */ /* 0x0001e20000100800 */
[----:B------:R-:W-:-:S03]  /*13e20*/  IMAD R22, R239, 0x2, R21 ;  /* 0x00000002ef167824 */ /* 0x000fc600078e0215 */
[----:B------:R2:W-:Y:S01]  /*13e30*/  STL [R1+0x534], R6 ;  /* 0x0005340601007387 */ /* 0x0005e20000100800 */
[-C--:B------:R-:W-:Y:S02]  /*13e40*/  IADD3 R13, P2, R21, R3.reuse, RZ ;  /* 0x00000003150d7210 */ /* 0x080fe40007f5e0ff */
[-C--:B0-----:R-:W-:Y:S02]  /*13e50*/  IADD3 R12, P0, R19, R3.reuse, RZ ;  /* 0x00000003130c7210 */ /* 0x081fe40007f1e0ff */
[----:B--2---:R-:W-:-:S03]  /*13e60*/  IADD3 R6, P1, R20, R3, RZ ;  /* 0x0000000314067210 */ /* 0x004fc60007f3e0ff */
[----:B------:R-:W-:Y:S01]  /*13e70*/  STL [R1+0x540], R12 ;  /* 0x0005400c01007387 */ /* 0x000fe20000100800 */
[----:B------:R-:W-:-:S03]  /*13e80*/  IMAD R23, R239, 0x4, R22 ;  /* 0x00000004ef177824 */ /* 0x000fc600078e0216 */
[----:B------:R0:W-:Y:S01]  /*13e90*/  STL [R1+0x548], R6 ;  /* 0x0005480601007387 */ /* 0x0001e20000100800 */
[-C--:B------:R-:W-:Y:S01]  /*13ea0*/  LEA.HI.X.SX32 R14, R20, R2.reuse, 0x1, P1 ;  /* 0x00000002140e7211 */ /* 0x080fe200008f0eff */
[----:B------:R-:W-:Y:S02]  /*13eb0*/  IMAD R4, R239, 0x2, R23 ;  /* 0x00000002ef047824 */ /* 0x000fe400078e0217 */
[----:B------:R2:W-:Y:S01]  /*13ec0*/  STL [R1+0x550], R13 ;  /* 0x0005500d01007387 */ /* 0x0005e20000100800 */
[-C--:B0-----:R-:W-:Y:S02]  /*13ed0*/  LEA.HI.X.SX32 R6, R19, R2.reuse, 0x1, P0 ;  /* 0x0000000213067211 */ /* 0x081fe400000f0eff */
[----:B--2---:R-:W-:-:S03]  /*13ee0*/  LEA.HI.X.SX32 R13, R21, R2, 0x1, P2 ;  /* 0x00000002150d7211 */ /* 0x004fc600010f0eff */
        /* <DEDUP_REMOVED lines=8> */
[C---:B------:R-:W-:Y:S01]  /*13f70*/  IMAD R24, R239.reuse, 0x2, R25 ;  /* 0x00000002ef187824 */ /* 0x040fe200078e0219 */
[----:B------:R-:W-:Y:S02]  /*13f80*/  LEA.HI.X.SX32 R16, R22, R2, 0x1, P0 ;  /* 0x0000000216107211 */ /* 0x000fe400000f0eff */
[----:B------:R0:W-:Y:S04]  /*13f90*/  STL [R1+0x568], R15 ;  /* 0x0005680f01007387 */ /* 0x0001e80000100800 */
[----:B------:R2:W-:Y:S01]  /*13fa0*/  STL [R1+0x570], R13 ;  /* 0x0005700d01007387 */ /* 0x0005e20000100800 */
[----:B------:R-:W-:-:S03]  /*13fb0*/  IMAD R8, R239, 0x2, R24 ;  /* 0x00000002ef087824 */ /* 0x000fc600078e0218 */
[----:B------:R3:W-:Y:S01]  /*13fc0*/  STL [R1+0x554], R16 ;  /* 0x0005541001007387 */ /* 0x0007e20000100800 */
[-C--:B0-----:R-:W-:Y:S02]  /*13fd0*/  LEA.HI.X.SX32 R15, R4, R2.reuse, 0x1, P2 ;  /* 0x00000002040f7211 */ /* 0x081fe400010f0eff */
[----:B--2---:R-:W-:-:S05]  /*13fe0*/  LEA.HI.X.SX32 R13, R23, R2, 0x1, P1 ;  /* 0x00000002170d7211 */ /* 0x004fca00008f0eff */
[----:B------:R0:W-:Y:S01]  /*13ff0*/  STL [R1+0x564], R13 ;  /* 0x0005640d01007387 */ /* 0x0001e20000100800 */
[----:B---3--:R-:W-:-:S03]  /*14000*/  IADD3 R16, P1, R24, R3, RZ ;  /* 0x0000000318107210 */ /* 0x008fc60007f3e0ff */
[----:B------:R2:W-:Y:S01]  /*14010*/  STL [R1+0x56c], R15 ;  /* 0x00056c0f01007387 */ /* 0x0005e20000100800 */
[----:B------:R-:W-:Y:S01]  /*14020*/  IMAD R11, R239, 0x2, R8 ;  /* 0x00000002ef0b7824 */ /* 0x000fe200078e0208 */
[-C--:B0-----:R-:W-:Y:S02]  /*14030*/  IADD3 R13, P0, R25, R3.reuse, RZ ;  /* 0x00000003190d7210 */ /* 0x081fe40007f1e0ff */
[----:B--2---:R-:W-:-:S03]  /*14040*/  IADD3 R15, P2, R8, R3, RZ ;  /* 0x00000003080f7210 */ /* 0x004fc60007f5e0ff */
[----:B------:R-:W-:Y:S01]  /*14050*/  STL [R1+0x578], R13 ;  /* 0x0005780d01007387 */ /* 0x000fe20000100800 */
[----:B------:R-:W-:-:S03]  /*14060*/  LEA.HI.X.SX32 R17, R25, R2, 0x1, P0 ;  /* 0x0000000219117211 */ /* 0x000fc600000f0eff */
[----:B------:R0:W-:Y:S01]  /*14070*/  STL [R1+0x580], R16 ;  /* 0x0005801001007387 */ /* 0x0001e20000100800 */
[----:B------:R-:W-:-:S03]  /*14080*/  IMAD R5, R239, 0x2, R11 ;  /* 0x00000002ef057824 */ /* 0x000fc600078e020b */
[----:B------:R2:W-:Y:S01]  /*14090*/  STL [R1+0x588], R15 ;  /* 0x0005880f01007387 */ /* 0x0005e20000100800 */
[C---:B------:R-:W-:Y:S01]  /*140a0*/  IMAD R7, R239.reuse, 0x4, R5 ;  /* 0x00000004ef077824 */ /* 0x040fe200078e0205 */
[-C--:B0-----:R-:W-:Y:S02]  /*140b0*/  LEA.HI.X.SX32 R16, R8, R2.reuse, 0x1, P2 ;  /* 0x0000000208107211 */ /* 0x081fe400010f0eff */
[----:B--2---:R-:W-:Y:S01]  /*140c0*/  LEA.HI.X.SX32 R15, R24, R2, 0x1, P1 ;  /* 0x00000002180f7211 */ /* 0x004fe200008f0eff */
[----:B------:R-:W-:Y:S04]  /*140d0*/  STL [R1+0x574], R17 ;  /* 0x0005741101007387 */ /* 0x000fe80000100800 */
[----:B------:R0:W-:Y:S01]  /*140e0*/  STL [R1+0x57c], R15 ;  /* 0x00057c0f01007387 */ /* 0x0001e20000100800 */
[----:B------:R-:W-:-:S03]  /*140f0*/  IMAD R10, R239, 0x2, R7 ;  /* 0x00000002ef0a7824 */ /* 0x000fc600078e0207 */
[----:B------:R2:W-:Y:S01]  /*14100*/  STL [R1+0x584], R16 ;  /* 0x0005841001007387 */ /* 0x0005e20000100800 */
[-C--:B0-----:R-:W-:Y:S02]  /*14110*/  IADD3 R15, P0, R11, R3.reuse, RZ ;  /* 0x000000030b0f7210 */ /* 0x081fe40007f1e0ff */
[----:B--2---:R-:W-:-:S03]  /*14120*/  IADD3 R16, P1, R5, R3, RZ ;  /* 0x0000000305107210 */ /* 0x004fc60007f3e0ff */
[----:B------:R-:W-:Y:S01]  /*14130*/  STL [R1+0x590], R15 ;  /* 0x0005900f01007387 */ /* 0x000fe20000100800 */
[----:B------:R-:W-:Y:S01]  /*14140*/  IADD3 R17, P2, R7, R3, RZ ;  /* 0x0000000307117210 */ /* 0x000fe20007f5e0ff */
[----:B------:R-:W-:Y:S02]  /*14150*/  IMAD R12, R239, 0x2, R10 ;  /* 0x00000002ef0c7824 */ /* 0x000fe400078e020a */
[----:B------:R0:W-:Y:S01]  /*14160*/  STL [R1+0x598], R16 ;  /* 0x0005981001007387 */ /* 0x0001e20000100800 */
[-C--:B------:R-:W-:Y:S01]  /*14170*/  LEA.HI.X.SX32 R7, R7, R2.reuse, 0x1, P2 ;  /* 0x0000000207077211 */ /* 0x080fe200010f0eff */
[----:B------:R-:W-:Y:S02]  /*14180*/  IMAD R6, R239, 0x2, R12 ;  /* 0x00000002ef067824 */ /* 0x000fe400078e020c */
[----:B------:R-:W-:Y:S01]  /*14190*/  STL [R1+0x5a8], R17 ;  /* 0x0005a81101007387 */ /* 0x000fe20000100800 */
[-C--:B0-----:R-:W-:Y:S02]  /*141a0*/  LEA.HI.X.SX32 R16, R11, R2.reuse, 0x1, P0 ;  /* 0x000000020b107211 */ /* 0x081fe400000f0eff */
[----:B------:R-:W-:-:S03]  /*141b0*/  LEA.HI.X.SX32 R11, R5, R2, 0x1, P1 ;  /* 0x00000002050b7211 */ /* 0x000fc600008f0eff */
[----:B------:R0:W-:Y:S04]  /*141c0*/  STL [R1+0x58c], R16 ;  /* 0x00058c1001007387 */ /* 0x0001e80000100800 */
[----:B------:R2:W-:Y:S01]  /*141d0*/  STL [R1+0x594], R11 ;  /* 0x0005940b01007387 */ /* 0x0005e20000100800 */
[----:B------:R-:W-:-:S03]  /*141e0*/  IMAD R14, R239, 0x2, R6 ;  /* 0x00000002ef0e7824 */ /* 0x000fc600078e0206 */
[----:B------:R3:W-:Y:S01]  /*141f0*/  STL [R1+0x5a4], R7 ;  /* 0x0005a40701007387 */ /* 0x0007e20000100800 */
[-C--:B0-----:R-:W-:Y:S02]  /*14200*/  IADD3 R16, P1, R12, R3.reuse, RZ ;  /* 0x000000030c107210 */ /* 0x081fe40007f3e0ff */
[-C--:B--2---:R-:W-:Y:S02]  /*14210*/  IADD3 R11, P0, R10, R3.reuse, RZ ;  /* 0x000000030a0b7210 */ /* 0x084fe40007f1e0ff */
[----:B---3--:R-:W-:-:S03]  /*14220*/  IADD3 R7, P2, R6, R3, RZ ;  /* 0x0000000306077210 */ /* 0x008fc60007f5e0ff */
[----:B------:R-:W-:Y:S01]  /*14230*/  STL [R1+0x5b0], R11 ;  /* 0x0005b00b01007387 */ /* 0x000fe20000100800 */
[----:B------:R-:W-:-:S03]  /*14240*/  IMAD R4, R239, 0x2, R14 ;  /* 0x00000002ef047824 */ /* 0x000fc600078e020e */
[----:B------:R0:W-:Y:S04]  /*14250*/  STL [R1+0x5b8], R16 ;  /* 0x0005b81001007387 */ /* 0x0001e80000100800 */
[----:B------:R2:W-:Y:S01]  /*14260*/  STL [R1+0x5c0], R7 ;  /* 0x0005c00701007387 */ /* 0x0005e20000100800 */
[----:B------:R-:W-:Y:S01]  /*14270*/  IMAD R13, R239, 0x2, R4 ;  /* 0x00000002ef0d7824 */ /* 0x000fe200078e0204 */
[-C--:B0-----:R-:W-:Y:S02]  /*14280*/  LEA.HI.X.SX32 R16, R10, R2.reuse, 0x1, P0 ;  /* 0x000000020a107211 */ /* 0x081fe400000f0eff */
[-C--:B------:R-:W-:Y:S02]  /*14290*/  LEA.HI.X.SX32 R10, R6, R2.reuse, 0x1, P2 ;  /* 0x00000002060a7211 */ /* 0x080fe400010f0eff */
[----:B--2---:R-:W-:Y:S01]  /*142a0*/  LEA.HI.X.SX32 R7, R12, R2, 0x1, P1 ;  /* 0x000000020c077211 */ /* 0x004fe200008f0eff */
[----:B------:R-:W-:Y:S01]  /*142b0*/  STL [R1+0x5ac], R16 ;  /* 0x0005ac1001007387 */ /* 0x000fe20000100800 */
[----:B------:R-:W-:-:S03]  /*142c0*/  IADD3 R12, P2, R13, R3, RZ ;  /* 0x000000030d0c7210 */ /* 0x000fc60007f5e0ff */
[----:B------:R0:W-:Y:S04]  /*142d0*/  STL [R1+0x5b4], R7 ;  /* 0x0005b40701007387 */ /* 0x0001e80000100800 */
[----:B------:R2:W-:Y:S01]  /*142e0*/  STL [R1+0x5bc], R10 ;  /* 0x0005bc0a01007387 */ /* 0x0005e20000100800 */
[-C--:B0-----:R-:W-:Y:S02]  /*142f0*/  IADD3 R7, P0, R14, R3.reuse, RZ ;  /* 0x000000030e077210 */ /* 0x081fe40007f1e0ff */
[----:B--2---:R-:W-:-:S03]  /*14300*/  IADD3 R10, P1, R4, R3, RZ ;  /* 0x00000003040a7210 */ /* 0x004fc60007f3e0ff */
[----:B------:R-:W-:Y:S01]  /*14310*/  STL [R1+0x5c8], R7 ;  /* 0x0005c80701007387 */ /* 0x000fe20000100800 */
[----:B------:R-:W-:-:S03]  /*14320*/  IMAD R8, R239, 0x4, R13 ;  /* 0x00000004ef087824 */ /* 0x000fc600078e020d */
[----:B------:R0:W-:Y:S01]  /*14330*/  STL [R1+0x5d0], R10 ;  /* 0x0005d00a01007387 */ /* 0x0001e20000100800 */
[----:B------:R-:W-:-:S03]  /*14340*/  IMAD R15, R239, 0x2, R8 ;  /* 0x00000002ef0f7824 */ /* 0x000fc600078e0208 */
[----:B------:R2:W-:Y:S01]  /*14350*/  STL [R1+0x5d8], R12 ;  /* 0x0005d80c01007387 */ /* 0x0005e20000100800 */
[-C--:B0-----:R-:W-:Y:S02]  /*14360*/  LEA.HI.X.SX32 R10, R14, R2.reuse, 0x1, P0 ;  /* 0x000000020e0a7211 */ /* 0x081fe400000f0eff */
[-C--:B--2---:R-:W-:Y:S02]  /*14370*/  LEA.HI.X.SX32 R12, R4, R2.reuse, 0x1, P1 ;  /* 0x00000002040c7211 */ /* 0x084fe400008f0eff */
[----:B------:R-:W-:Y:S01]  /*14380*/  LEA.HI.X.SX32 R4, R13, R2, 0x1, P2 ;  /* 0x000000020d047211 */ /* 0x000fe200010f0eff */
[----:B------:R-:W-:Y:S01]  /*14390*/  STL [R1+0x5c4], R10 ;  /* 0x0005c40a01007387 */ /* 0x000fe20000100800 */
[----:B------:R-:W-:-:S03]  /*143a0*/  IMAD R5, R239, 0x2, R15 ;  /* 0x00000002ef057824 */ /* 0x000fc600078e020f */
[----:B------:R0:W-:Y:S04]  /*143b0*/  STL [R1+0x5cc], R12 ;  /* 0x0005cc0c01007387 */ /* 0x0001e80000100800 */
[----:B------:R2:W-:Y:S01]  /*143c0*/  STL [R1+0x5d4], R4 ;  /* 0x0005d40401007387 */ /* 0x0005e20000100800 */
[----:B------:R-:W-:Y:S01]  /*143d0*/  IMAD R11, R239, 0x2, R5 ;  /* 0x00000002ef0b7824 */ /* 0x000fe200078e0205 */
        /* <DEDUP_REMOVED lines=11> */
[----:B------:R-:W-:Y:S01]  /*14490*/  STL [R1+0x5e4], R4 ;  /* 0x0005e40401007387 */ /* 0x000fe20000100800 */
[----:B------:R-:W-:-:S03]  /*144a0*/  IMAD R10, R239, 0x2, R7 ;  /* 0x00000002ef0a7824 */ /* 0x000fc600078e0207 */
[----:B------:R0:W-:Y:S04]  /*144b0*/  STL [R1+0x5ec], R8 ;  /* 0x0005ec0801007387 */ /* 0x0001e80000100800 */
[----:B------:R2:W-:Y:S01]  /*144c0*/  STL [R1+0x5f4], R5 ;  /* 0x0005f40501007387 */ /* 0x0005e20000100800 */
[-C--:B0-----:R-:W-:Y:S02]  /*144d0*/  IADD3 R8, P0, R11, R3.reuse, RZ ;  /* 0x000000030b087210 */ /* 0x081fe40007f1e0ff */
[----:B--2---:R-:W-:-:S03]  /*144e0*/  IADD3 R5, P1, R6, R3, RZ ;  /* 0x0000000306057210 */ /* 0x004fc60007f3e0ff */
[----:B------:R-:W-:Y:S01]  /*144f0*/  STL [R1+0x600], R8 ;  /* 0x0006000801007387 */ /* 0x000fe20000100800 */
[----:B------:R-:W-:Y:S01]  /*14500*/  IMAD R12, R239, 0x4, R10 ;  /* 0x00000004ef0c7824 */ /* 0x000fe200078e020a */
[-C--:B------:R-:W-:Y:S02]  /*14510*/  IADD3 R13, P2, R7, R3.reuse, RZ ;  /* 0x00000003070d7210 */ /* 0x080fe40007f5e0ff */
[----:B------:R0:W-:Y:S01]  /*14520*/  STL [R1+0x608], R5 ;  /* 0x0006080501007387 */ /* 0x0001e20000100800 */
[-C--:B------:R-:W-:Y:S01]  /*14530*/  LEA.HI.X.SX32 R6, R6, R2.reuse, 0x1, P1 ;  /* 0x0000000206067211 */ /* 0x080fe200008f0eff */
[----:B------:R-:W-:Y:S01]  /*14540*/  IMAD R4, R239, 0x2, R12 ;  /* 0x00000002ef047824 */ /* 0x000fe200078e020c */
[-C--:B------:R-:W-:Y:S01]  /*14550*/  LEA.HI.X.SX32 R7, R7, R2.reuse, 0x1, P2 ;  /* 0x0000000207077211 */ /* 0x080fe200010f0eff */
[----:B------:R-:W-:Y:S01]  /*14560*/  STL [R1+0x610], R13 ;  /* 0x0006100d01007387 */ /* 0x000fe20000100800 */
[----:B0-----:R-:W-:Y:S01]  /*14570*/  LEA.HI.X.SX32 R5, R11, R2, 0x1, P0 ;  /* 0x000000020b057211 */ /* 0x001fe200000f0eff */
[----:B------:R-:W-:Y:S01]  /*14580*/  IMAD R8, R239, 0x2, R4 ;  /* 0x00000002ef087824 */ /* 0x000fe200078e0204 */
[----:B------:R-:W-:-:S03]  /*14590*/  IADD3 R11, P1, R12, R3, RZ ;  /* 0x000000030c0b7210 */ /* 0x000fc60007f3e0ff */
[----:B------:R0:W-:Y:S04]  /*145a0*/  STL [R1+0x5fc], R5 ;  /* 0x0005fc0501007387 */ /* 0x0001e80000100800 */
[----:B------:R2:W-:Y:S04]  /*145b0*/  STL [R1+0x604], R6 ;  /* 0x0006040601007387 */ /* 0x0005e80000100800 */
[----:B------:R3:W-:Y:S01]  /*145c0*/  STL [R1+0x60c], R7 ;  /* 0x00060c0701007387 */ /* 0x0007e20000100800 */
[----:B0-----:R-:W-:Y:S01]  /*145d0*/  IMAD R5, R239, 0x2, R8 ;  /* 0x00000002ef057824 */ /* 0x001fe200078e0208 */
[----:B--2---:R-:W-:-:S02]  /*145e0*/  IADD3 R6, P0, R10, R3, RZ ;  /* 0x000000030a067210 */ /* 0x004fc40007f1e0ff */
[----:B---3--:R-:W-:-:S03]  /*145f0*/  IADD3 R7, P2, R4, R3, RZ ;  /* 0x0000000304077210 */ /* 0x008fc60007f5e0ff */
[----:B------:R0:W-:Y:S04]  /*14600*/  STL [R1+0x618], R6 ;  /* 0x0006180601007387 */ /* 0x0001e80000100800 */
[----:B------:R2:W-:Y:S04]  /*14610*/  STL [R1+0x628], R11 ;  /* 0x0006280b01007387 */ /* 0x0005e80000100800 */
[----:B------:R3:W-:Y:S01]  /*14620*/  STL [R1+0x630], R7 ;  /* 0x0006300701007387 */ /* 0x0007e20000100800 */
[----:B0-----:R-:W-:Y:S01]  /*14630*/  IMAD R6, R239, 0x2, R5 ;  /* 0x00000002ef067824 */ /* 0x001fe200078e0205 */
[----:B--2---:R-:W-:-:S02]  /*14640*/  LEA.HI.X.SX32 R11, R10, R2, 0x1, P0 ;  /* 0x000000020a0b7211 */ /* 0x004fc400000f0eff */
[-C--:B------:R-:W-:Y:S02]  /*14650*/  LEA.HI.X.SX32 R10, R12, R2.reuse, 0x1, P1 ;  /* 0x000000020c0a7211 */ /* 0x080fe400008f0eff */
[----:B---3--:R-:W-:Y:S01]  /*14660*/  LEA.HI.X.SX32 R7, R4, R2, 0x1, P2 ;  /* 0x0000000204077211 */ /* 0x008fe200010f0eff */
[----:B------:R0:W-:Y:S01]  /*14670*/  STL [R1+0x614], R11 ;  /* 0x0006140b01007387 */ /* 0x0001e20000100800 */
[----:B------:R-:W-:-:S03]  /*14680*/  IMAD R4, R239, 0x2, R6 ;  /* 0x00000002ef047824 */ /* 0x000fc600078e0206 */
[----:B------:R2:W-:Y:S04]  /*14690*/  STL [R1+0x624], R10 ;  /* 0x0006240a01007387 */ /* 0x0005e80000100800 */
[----:B------:R3:W-:Y:S01]  /*146a0*/  STL [R1+0x62c], R7 ;  /* 0x00062c0701007387 */ /* 0x0007e20000100800 */
[-C--:B0-----:R-:W-:Y:S02]  /*146b0*/  IADD3 R11, P0, R8, R3.reuse, RZ ;  /* 0x00000003080b7210 */ /* 0x081fe40007f1e0ff */
[-C--:B--2---:R-:W-:Y:S02]  /*146c0*/  IADD3 R10, P2, R6, R3.reuse, RZ ;  /* 0x00000003060a7210 */ /* 0x084fe40007f5e0ff */
[CC--:B---3--:R-:W-:Y:S02]  /*146d0*/  IADD3 R7, P1, R5.reuse, R3.reuse, RZ ;  /* 0x0000000305077210 */ /* 0x0c8fe40007f3e0ff */
[----:B------:R-:W-:Y:S01]  /*146e0*/  IADD3 R3, P3, R4, R3, RZ ;  /* 0x0000000304037210 */ /* 0x000fe20007f7e0ff */
[----:B------:R-:W-:Y:S01]  /*146f0*/  STL [R1+0x634], R11 ;  /* 0x0006340b01007387 */ /* 0x000fe20000100800 */
[----:B------:R-:W-:-:S03]  /*14700*/  LEA.HI.X.SX32 R5, R5, R2, 0x1, P1 ;  /* 0x0000000205057211 */ /* 0x000fc600008f0eff */
[----:B------:R0:W-:Y:S04]  /*14710*/  STL [R1+0x638], R7 ;  /* 0x0006380701007387 */ /* 0x0001e80000100800 */
[----:B------:R-:W-:Y:S04]  /*14720*/  STL [R1+0x63c], R10 ;  /* 0x00063c0a01007387 */ /* 0x000fe80000100800 */
[----:B------:R2:W-:Y:S01]  /*14730*/  STL [R1+0x44c], R3 ;  /* 0x00044c0301007387 */ /* 0x0005e20000100800 */
[----:B0-----:R-:W-:-:S05]  /*14740*/  LEA.HI.X.SX32 R7, R8, R2, 0x1, P0 ;  /* 0x0000000208077211 */ /* 0x001fca00000f0eff */
[----:B------:R0:W-:Y:S01]  /*14750*/  STL [R1+0x43c], R7 ;  /* 0x00043c0701007387 */ /* 0x0001e20000100800 */
[-C--:B--2---:R-:W-:Y:S02]  /*14760*/  LEA.HI.X.SX32 R3, R6, R2.reuse, 0x1, P2 ;  /* 0x0000000206037211 */ /* 0x084fe400010f0eff */
[----:B------:R-:W-:Y:S01]  /*14770*/  LEA.HI.X.SX32 R2, R4, R2, 0x1, P3 ;  /* 0x0000000204027211 */ /* 0x000fe200018f0eff */
[----:B------:R2:W-:Y:S04]  /*14780*/  STL [R1+0x444], R5 ;  /* 0x0004440501007387 */ /* 0x0005e80000100800 */
[----:B------:R3:W-:Y:S01]  /*14790*/  STL [R1+0x448], R3 ;  /* 0x0004480301007387 */ /* 0x0007e20000100800 */
[----:B------:R-:W-:-:S03]  /*147a0*/  UIADD3 UR9, UR7, 0x8000, URZ ;  /* 0x0000800007097890 */ /* 0x000fc6000fffe03f */
[----:B------:R4:W-:Y:S01]  /*147b0*/  STL [R1+0x440], R2 ;  /* 0x0004400201007387 */ /* 0x0009e20000100800 */
[----:B------:R-:W-:Y:S02]  /*147c0*/  USHF.R.U32.HI UR14, URZ, 0x4, UR7 ;  /* 0x000000043f0e7899 */ /* 0x000fe40008011607 */
[----:B------:R-:W-:Y:S02]  /*147d0*/  USHF.R.U32.HI UR9, URZ, 0x4, UR9 ;  /* 0x000000043f097899 */ /* 0x000fe40008011609 */
[----:B------:R-:W-:Y:S02]  /*147e0*/  USHF.R.S32.HI UR10, URZ, 0x1f, UR8 ;  /* 0x0000001f3f0a7899 */ /* 0x000fe40008011408 */
[----:B------:R-:W-:Y:S02]  /*147f0*/  USGXT.U32 UR14, UR14, 0xe ;  /* 0x0000000e0e0e789a */ /* 0x000fe40008000000 */
[----:B------:R-:W-:Y:S02]  /*14800*/  USGXT.U32 UR12, UR9, 0xe ;  /* 0x0000000e090c789a */ /* 0x000fe40008000000 */
[----:B------:R-:W-:-:S02]  /*14810*/  ULEA.HI UR10, UR10, UR8, URZ, 0x7 ;  /* 0x000000080a0a7291 */ /* 0x000fc4000f8f383f */
[----:B------:R-:W-:Y:S02]  /*14820*/  UIADD3 UR13, UP1, UR14, 0x2, URZ ;  /* 0x000000020e0d7890 */ /* 0x000fe4000ff3e03f */
[----:B------:R-:W-:Y:S01]  /*14830*/  UIADD3 UR8, UP0, UR12, 0x2, URZ ;  /* 0x000000020c087890 */ /* 0x000fe2000ff1e03f */
[----:B------:R-:W-:Y:S01]  /*14840*/  UMOV UR5, URZ ;  /* 0x0000003f00057c82 */ /* 0x000fe20008000000 */
[----:B------:R-:W-:Y:S01]  /*14850*/  UMOV UR6, URZ ;  /* 0x0000003f00067c82 */ /* 0x000fe20008000000 */
[----:B------:R-:W-:Y:S01]  /*14860*/  USHF.L.U32 UR17, UR17, 0x7, URZ ;  /* 0x0000000711117899 */ /* 0x000fe2000800063f */
[----:B------:R-:W-:Y:S01]  /*14870*/  CS2R R24, SRZ ;  /* 0x0000000000187805 */ /* 0x000fe2000001ff00 */
[----:B------:R-:W-:Y:S01]  /*14880*/  USHF.L.U32 UR18, UR18, 0x7, URZ ;  /* 0x0000000712127899 */ /* 0x000fe2000800063f */
[----:B------:R-:W-:Y:S01]  /*14890*/  CS2R R26, SRZ ;  /* 0x00000000001a7805 */ /* 0x000fe2000001ff00 */
[----:B------:R-:W-:Y:S01]  /*148a0*/  UIADD3.X UR11, UR6, 0x40000040, URZ, UP1, !UPT ;  /* 0x40000040060b7890 */ /* 0x000fe20008ffe43f */
[----:B------:R-:W-:Y:S01]  /*148b0*/  CS2R R28, SRZ ;  /* 0x00000000001c7805 */ /* 0x000fe2000001ff00 */
[----:B------:R-:W-:Y:S01]  /*148c0*/  UIADD3.X UR9, UR5, 0x40000040, URZ, UP0, !UPT ;  /* 0x4000004005097890 */ /* 0x000fe200087fe43f */
        /* <DEDUP_REMOVED lines=39> */
[----:B------:R-:W-:Y:S01]  /*14b40*/  CS2R R108, SRZ ;  /* 0x00000000006c7805 */ /* 0x000fe2000001ff00 */
[----:B------:R-:W-:Y:S01]  /*14b50*/  USHF.R.S32.HI UR5, URZ, 0x7, UR10 ;  /* 0x000000073f057899 */ /* 0x000fe2000801140a */
[----:B------:R-:W-:Y:S02]  /*14b60*/  IMAD.MOV.U32 R110, RZ, RZ, RZ ;  /* 0x000000ffff6e7224 */ /* 0x000fe400078e00ff */
[----:B------:R-:W-:Y:S01]  /*14b70*/  UMOV UR10, UR13 ;  /* 0x0000000d000a7c82 */ /* 0x000fe20008000000 */
[----:B------:R-:W-:Y:S01]  /*14b80*/  UMOV UR4, URZ ;  /* 0x0000003f00047c82 */ /* 0x000fe20008000000 */
[----:B------:R-:W-:-:S02]  /*14b90*/  USHF.R.S32.HI UR36, URZ, 0x1f, UR17 ;  /* 0x0000001f3f247899 */ /* 0x000fc40008011411 */
[----:B------:R-:W-:Y:S02]  /*14ba0*/  USHF.R.S32.HI UR37, URZ, 0x1f, UR18 ;  /* 0x0000001f3f257899 */ /* 0x000fe40008011412 */
[----:B------:R-:W-:Y:S02]  /*14bb0*/  UIADD3.64 UR22, UR10, 0x2, URZ ;  /* 0x000000020a167897 */ /* 0x000fe4000fffe03f */
[----:B------:R-:W-:Y:S02]  /*14bc0*/  UIADD3.64 UR26, UR10, 0x4, URZ ;  /* 0x000000040a1a7897 */ /* 0x000fe4000fffe03f */
[----:B------:R-:W-:Y:S01]  /*14bd0*/  UIADD3.64 UR20, UR8, 0x2, URZ ;  /* 0x0000000208147897 */ /* 0x000fe2000fffe03f */
[----:B------:R-:W-:Y:S01]  /*14be0*/  IMAD.MOV.U32 R111, RZ, RZ, RZ ;  /* 0x000000ffff6f7224 */ /* 0x000fe200078e00ff */
        /* <DEDUP_REMOVED lines=20> */
[C---:B------:R-:W-:Y:S01]  /*14d30*/  LOP3.LUT R8, R9.reuse, 0x10, RZ, 0x3c, !PT ;  /* 0x0000001009087812 */ /* 0x040fe200078e3cff */
[----:B------:R-:W-:Y:S01]  /*14d40*/  UIADD3.64 UR24, UR8, 0x4, URZ ;  /* 0x0000000408187897 */ /* 0x000fe2000fffe03f */
[C---:B0-----:R-:W-:Y:S01]  /*14d50*/  LOP3.LUT R7, R9.reuse, 0x20, RZ, 0x3c, !PT ;  /* 0x0000002009077812 */ /* 0x041fe200078e3cff */
[----:B------:R-:W-:Y:S01]  /*14d60*/  ULDC UR6, c[0x0][0x230] ;  /* 0x00008c0000067ab9 */ /* 0x000fe20000000800 */
[C---:B------:R-:W-:Y:S02]  /*14d70*/  LOP3.LUT R6, R9.reuse, 0x30, RZ, 0x3c, !PT ;  /* 0x0000003009067812 */ /* 0x040fe400078e3cff */
[C---:B--2---:R-:W-:Y:S02]  /*14d80*/  LOP3.LUT R5, R9.reuse, 0x40, RZ, 0x3c, !PT ;  /* 0x0000004009057812 */ /* 0x044fe400078e3cff */
[C---:B------:R-:W-:Y:S02]  /*14d90*/  LOP3.LUT R4, R9.reuse, 0x50, RZ, 0x3c, !PT ;  /* 0x0000005009047812 */ /* 0x040fe400078e3cff */
[----:B---3--:R-:W-:-:S02]  /*14da0*/  LOP3.LUT R3, R9, 0x60, RZ, 0x3c, !PT ;  /* 0x0000006009037812 */ /* 0x008fc400078e3cff */
[----:B-1--4-:R-:W-:-:S07]  /*14db0*/  LOP3.LUT R2, R9, 0x70, RZ, 0x3c, !PT ;  /* 0x0000007009027812 */ /* 0x012fce00078e3cff */
.L_x_2:
[----:B------:R-:W2:Y:S01]  /*14dc0*/  LDL R13, [R1+0x44c] ;  /* 0x00044c00010d7983 */ /* 0x000ea20000100800 */
[----:B------:R-:W0:Y:S03]  /*14dd0*/  S2R R10, SR_TID.X ;  /* 0x00000000000a7919 */ /* 0x000e260000002100 */
[----:B------:R1:W-:Y:S04]  /*14de0*/  STL [R1+0xbf0], R23 ;  /* 0x000bf01701007387 */ /* 0x0003e80000100800 */
[----:B-1----:R-:W3:Y:S01]  /*14df0*/  LDL R23, [R1+0x440] ;  /* 0x0004400001177983 */ /* 0x002ee20000100800 */
[----:B------:R-:W-:-:S03]  /*14e00*/  UIMAD UR13, UR4, -0x80, UR6 ;  /* 0xffffff80040d78a4 */ /* 0x000fc6000f8e0206 */
[----:B------:R1:W-:Y:S04]  /*14e10*/  STL [R1+0xbec], R22 ;  /* 0x000bec1601007387 */ /* 0x0003e80000100800 */
[----:B------:R4:W-:Y:S04]  /*14e20*/  STL [R1+0xbe8], R21 ;  /* 0x000be81501007387 */ /* 0x0009e80000100800 */
[----:B------:R4:W-:Y:S01]  /*14e30*/  STL [R1+0xbe4], R20 ;  /* 0x000be41401007387 */ /* 0x0009e20000100800 */
[----:B-1----:R-:W1:Y:S01]  /*14e40*/  S2R R22, SR_TID.X ;  /* 0x0000000000167919 */ /* 0x002e620000002100 */
[----:B0-----:R-:W-:-:S02]  /*14e50*/  SHF.R.U32.HI R10, RZ, 0x6, R10 ;  /* 0x00000006ff0a7819 */ /* 0x001fc4000001160a */
[----:B------:R0:W-:Y:S02]  /*14e60*/  STL [R1+0xbe0], R19 ;  /* 0x000be01301007387 */ /* 0x0001e40000100800 */
[----:B------:R-:W-:Y:S02]  /*14e70*/  SGXT.U32 R10, R10, 0x1 ;  /* 0x000000010a0a781a */ /* 0x000fe40000000000 */
[----:B------:R-:W-:Y:S02]  /*14e80*/  STL [R1+0xbdc], R18 ;  /* 0x000bdc1201007387 */ /* 0x000fe40000100800 */
[----:B----4-:R-:W-:Y:S02]  /*14e90*/  LOP3.LUT R21, R10, 0x2, RZ, 0xfc, !PT ;  /* 0x000000020a157812 */ /* 0x010fe400078efcff */
[----:B------:R4:W-:Y:S02]  /*14ea0*/  STL [R1+0xbd8], R17 ;  /* 0x000bd81101007387 */ /* 0x0009e40000100800 */
[----:B------:R-:W-:-:S02]  /*14eb0*/  ISETP.GE.AND P2, PT, R21, UR13, PT ;  /* 0x0000000d15007c0c */ /* 0x000fc4000bf46270 */
[----:B------:R-:W-:Y:S04]  /*14ec0*/  STL [R1+0xbd4], R16 ;  /* 0x000bd41001007387 */ /* 0x000fe80000100800 */
[----:B------:R-:W-:Y:S04]  /*14ed0*/  STL [R1+0xbd0], R15 ;  /* 0x000bd00f01007387 */ /* 0x000fe80000100800 */
[----:B------:R-:W-:Y:S04]  /*14ee0*/  STL [R1+0xbcc], R14 ;  /* 0x000bcc0e01007387 */ /* 0x000fe80000100800 */
[----:B-----5:R-:W-:Y:S01]  /*14ef0*/  STL [R1+0xbc8], R9 ;  /* 0x000bc80901007387 */ /* 0x020fe20000100800 */
[----:B-1----:R-:W-:-:S03]  /*14f00*/  SHF.R.U32.HI R20, RZ, 0x6, R22 ;  /* 0x00000006ff147819 */ /* 0x002fc60000011616 */
[----:B------:R-:W-:Y:S01]  /*14f10*/  STL [R1+0xbc4], R207 ;  /* 0x000bc4cf01007387 */ /* 0x000fe20000100800 */
[----:B------:R-:W-:-:S03]  /*14f20*/  SGXT.U32 R20, R20, 0x1 ;  /* 0x000000011414781a */ /* 0x000fc60000000000 */
[----:B------:R-:W-:Y:S04]  /*14f30*/  STL [R1+0xbc0], R8 ;  /* 0x000bc00801007387 */ /* 0x000fe80000100800 */
[----:B------:R-:W-:Y:S04]  /*14f40*/  STL [R1+0xbbc], R7 ;  /* 0x000bbc0701007387 */ /* 0x000fe80000100800 */
[----:B------:R-:W-:Y:S04]  /*14f50*/  STL [R1+0xbb8], R6 ;  /* 0x000bb80601007387 */ /* 0x000fe80000100800 */
[----:B------:R-:W-:Y:S01]  /*14f60*/  STL [R1+0xbb4], R5 ;  /* 0x000bb40501007387 */ /* 0x000fe20000100800 */
[----:B0-----:R-:W-:-:S03]  /*14f70*/  LOP3.LUT R19, R20, 0x4, RZ, 0xfc, !PT ;  /* 0x0000000414137812 */ /* 0x001fc600078efcff */
[----:B------:R-:W-:Y:S04]  /*14f80*/  STL [R1+0xbb0], R4 ;  /* 0x000bb00401007387 */ /* 0x000fe80000100800 */
[----:B------:R-:W-:Y:S04]  /*14f90*/  STL [R1+0xbac], R3 ;  /* 0x000bac0301007387 */ /* 0x000fe80000100800 */
[----:B------:R-:W-:Y:S04]  /*14fa0*/  STL [R1+0xba8], R2 ;  /* 0x000ba80201007387 */ /* 0x000fe80000100800 */
[----:B-----5:R-:W-:Y:S04]  /*14fb0*/  STL [R1+0xb44], R0 ;  /* 0x000b440001007387 */ /* 0x020fe80000100800 */
[----:B------:R-:W3:Y:S04]  /*14fc0*/  LDL R21, [R1+0x448] ;  /* 0x0004480001157983 */ /* 0x000ee80000100800 */
[----:B------:R-:W3:Y:S01]  /*14fd0*/  LDL R20, [R1+0x63c] ;  /* 0x00063c0001147983 */ /* 0x000ee20000100800 */
[----:B------:R-:W-:-:S03]  /*14fe0*/  ISETP.GE.AND P3, PT, R19, UR13, PT ;  /* 0x0000000d13007c0c */ /* 0x000fc6000bf66270 */
[----:B------:R-:W3:Y:S04]  /*14ff0*/  LDL R19, [R1+0x444] ;  /* 0x0004440001137983 */ /* 0x000ee80000100800 */
[----:B----4-:R-:W4:Y:S01]  /*15000*/  LDL R17, [R1+0x638] ;  /* 0x0006380001117983 */ /* 0x010f220000100800 */
[----:B------:R-:W-:Y:S01]  /*15010*/  SHF.R.U32.HI R22, RZ, 0x6, R22 ;  /* 0x00000006ff167819 */ /* 0x000fe20000011616 */
[----:B------:R-:W0:Y:S03]  /*15020*/  S2R R12, SR_TID.X ;  /* 0x00000000000c7919 */ /* 0x000e260000002100 */
[----:B------:R-:W-:-:S04]  /*15030*/  SGXT.U32 R22, R22, 0x1 ;  /* 0x000000011616781a */ /* 0x000fc80000000000 */
[----:B------:R-:W-:Y:S02]  /*15040*/  LOP3.LUT R11, R22, 0x6, RZ, 0xfc, !PT ;  /* 0x00000006160b7812 */ /* 0x000fe400078efcff */
[----:B------:R-:W1:Y:S02]  /*15050*/  S2R R22, SR_TID.X ;  /* 0x0000000000167919 */ /* 0x000e640000002100 */
[----:B------:R-:W-:Y:S02]  /*15060*/  ISETP.GE.AND P4, PT, R11, UR13, PT ;  /* 0x0000000d0b007c0c */ /* 0x000fe4000bf86270 */
[----:B------:R-:W1:Y:S01]  /*15070*/  S2R R11, SR_TID.X ;  /* 0x00000000000b7919 */ /* 0x000e620000002100 */
[----:B------:R-:W-:Y:S02]  /*15080*/  PRMT R199, RZ, 0x7610, R199 ;  /* 0x00007610ffc77816 */ /* 0x000fe400000000c7 */
[----:B0-----:R-:W-:-:S04]  /*15090*/  SHF.R.U32.HI R10, RZ, 0x6, R12 ;  /* 0x00000006ff0a7819 */ /* 0x001fc8000001160c */
[----:B------:R-:W-:Y:S02]  /*150a0*/  SGXT.U32 R10, R10, 0x1 ;  /* 0x000000010a0a781a */ /* 0x000fe40000000000 */
[----:B-1----:R-:W-:-:S04]  /*150b0*/  SHF.R.U32.HI R22, RZ, 0x6, R22 ;  /* 0x00000006ff167819 */ /* 0x002fc80000011616 */
[----:B------:R-:W-:Y:S02]  /*150c0*/  SGXT.U32 R22, R22, 0x1 ;  /* 0x000000011616781a */ /* 0x000fe40000000000 */
[----:B------:R-:W-:Y:S02]  /*150d0*/  ISETP.GE.AND P1, PT, R10, UR13, PT ;  /* 0x0000000d0a007c0c */ /* 0x000fe4000bf26270 */
[----:B------:R-:W-:Y:S02]  /*150e0*/  LOP3.LUT R11, R11, 0x7f, RZ, 0xc0, !PT ;  /* 0x0000007f0b0b7812 */ /* 0x000fe400078ec0ff */
[----:B------:R-:W-:Y:S02]  /*150f0*/  LOP3.LUT R10, R22, 0x8, RZ, 0xfc, !PT ;  /* 0x00000008160a7812 */ /* 0x000fe400078efcff */
[----:B------:R-:W-:Y:S02]  /*15100*/  ISETP.GE.AND P0, PT, R11, UR13, PT ;  /* 0x0000000d0b007c0c */ /* 0x000fe4000bf06270 */
[----:B------:R-:W-:-:S02]  /*15110*/  ISETP.GE.AND P5, PT, R10, UR13, PT ;  /* 0x0000000d0a007c0c */ /* 0x000fc4000bfa6270 */
[----:B------:R-:W-:Y:S02]  /*15120*/  PRMT R195, RZ, 0x7610, R195 ;  /* 0x00007610ffc37816 */ /* 0x000fe400000000c3 */
[----:B------:R-:W-:Y:S01]  /*15130*/  PRMT R189, RZ, 0x7610, R189 ;  /* 0x00007610ffbd7816 */ /* 0x000fe200000000bd */
[----:B--2---:R-:W-:Y:S02]  /*15140*/  @!P2 IMAD.MOV.U32 R10, RZ, RZ, R13 ;  /* 0x000000ffff0aa224 */ /* 0x004fe400078e000d */
[----:B---3--:R-:W-:Y:S02]  /*15150*/  @!P2 IMAD.MOV.U32 R11, RZ, RZ, R23 ;  /* 0x000000ffff0ba224 */ /* 0x008fe400078e0017 */
[----:B------:R-:W2:Y:S04]  /*15160*/  LDL R23, [R1+0x634] ;  /* 0x0006340001177983 */ /* 0x000ea80000100800 */
[----:B------:R0:W3:Y:S02]  /*15170*/  @!P2 LDG.E.U8 R199, desc[UR28][R10.64] ;  /* 0x0000001c0ac7a981 */ /* 0x0000e4000c1e1100 */
[----:B0-----:R-:W-:-:S02]  /*15180*/  @!P3 IMAD.MOV.U32 R11, RZ, RZ, R21 ;  /* 0x000000ffff0bb224 */ /* 0x001fc400078e0015 */
[----:B------:R-:W-:-:S05]  /*15190*/  @!P3 IMAD.MOV.U32 R10, RZ, RZ, R20 ;  /* 0x000000ffff0ab224 */ /* 0x000fca00078e0014 */
[----:B------:R4:W3:Y:S02]  /*151a0*/  @!P3 LDG.E.U8 R195, desc[UR28][R10.64] ;  /* 0x0000001c0ac3b981 */ /* 0x0008e4000c1e1100 */
[----:B----4-:R-:W-:Y:S02]  /*151b0*/  @!P4 IMAD.MOV.U32 R10, RZ, RZ, R17 ;  /* 0x000000ffff0ac224 */ /* 0x010fe400078e0011 */
[----:B------:R-:W-:Y:S01]  /*151c0*/  @!P4 IMAD.MOV.U32 R11, RZ, RZ, R19 ;  /* 0x000000ffff0bc224 */ /* 0x000fe200078e0013 */
[----:B------:R-:W0:Y:S04]  /*151d0*/  S2R R13, SR_TID.X ;  /* 0x00000000000d7919 */ /* 0x000e280000002100 */
[----:B------:R1:W4:Y:S01]  /*151e0*/  @!P4 LDG.E.U8 R189, desc[UR28][R10.64] ;  /* 0x0000001c0abdc981 */ /* 0x000322000c1e1100 */
[----:B------:R-:W1:Y:S01]  /*151f0*/  S2R R21, SR_TID.X ;  /* 0x0000000000157919 */ /* 0x000e620000002100 */
[----:B------:R-:W-:-:S02]  /*15200*/  PRMT R161, RZ, 0x7610, R161 ;  /* 0x00007610ffa17816 */ /* 0x000fc400000000a1 */
[----:B------:R-:W-:Y:S01]  /*15210*/  LOP3.LUT R22, R22, 0xa, RZ, 0xfc, !PT ;  /* 0x0000000a16167812 */ /* 0x000fe200078efcff */
[----:B------:R-:W3:Y:S04]  /*15220*/  LDL R19, [R1+0x60c] ;  /* 0x00060c0001137983 */ /* 0x000ee80000100800 */
[----:B------:R-:W4:Y:S01]  /*15230*/  LDL R11, [R1+0x43c] ;  /* 0x00043c00010b7983 */ /* 0x000f220000100800 */
[----:B0-----:R-:W-:-:S04]  /*15240*/  SHF.R.U32.HI R13, RZ, 0x6, R13 ;  /* 0x00000006ff0d7819 */ /* 0x001fc8000001160d */
[----:B------:R-:W-:-:S04]  /*15250*/  SGXT.U32 R13, R13, 0x1 ;  /* 0x000000010d0d781a */ /* 0x000fc80000000000 */
[----:B------:R-:W-:Y:S02]  /*15260*/  LOP3.LUT R17, R13, 0xc, RZ, 0xfc, !PT ;  /* 0x0000000c0d117812 */ /* 0x000fe400078efcff */
[----:B------:R-:W0:Y:S02]  /*15270*/  S2R R13, SR_TID.X ;  /* 0x00000000000d7919 */ /* 0x000e240000002100 */
[----:B------:R-:W-:Y:S02]  /*15280*/  ISETP.GE.AND P2, PT, R17, UR13, PT ;  /* 0x0000000d11007c0c */ /* 0x000fe4000bf46270 */
[----:B0-----:R-:W-:Y:S02]  /*15290*/  SHF.R.U32.HI R20, RZ, 0x6, R13 ;  /* 0x00000006ff147819 */ /* 0x001fe4000001160d */
[----:B------:R-:W-:Y:S01]  /*152a0*/  ISETP.GE.AND P6, PT, R22, UR13, PT ;  /* 0x0000000d16007c0c */ /* 0x000fe2000bfc6270 */
[----:B------:R-:W3:Y:S01]  /*152b0*/  LDL R13, [R1+0x628] ;  /* 0x00062800010d7983 */ /* 0x000ee20000100800 */
[----:B------:R-:W-:-:S03]  /*152c0*/  SGXT.U32 R20, R20, 0x1 ;  /* 0x000000011414781a */ /* 0x000fc60000000000 */
[----:B------:R-:W3:Y:S01]  /*152d0*/  LDL R22, [R1+0x624] ;  /* 0x0006240001167983 */ /* 0x000ee20000100800 */
[----:B------:R-:W-:Y:S02]  /*152e0*/  LOP3.LUT R17, R20, 0x10, RZ, 0xfc, !PT ;  /* 0x0000001014117812 */ /* 0x000fe400078efcff */
[----:B-1----:R-:W-:Y:S02]  /*152f0*/  SHF.R.U32.HI R20, RZ, 0x6, R21 ;  /* 0x00000006ff147819 */ /* 0x002fe40000011615 */
[----:B------:R-:W3:Y:S02]  /*15300*/  LDL R21, [R1+0x614] ;  /* 0x0006140001157983 */ /* 0x000ee40000100800 */
[----:B------:R-:W-:-:S04]  /*15310*/  SGXT.U32 R20, R20, 0x1 ;  /* 0x000000011414781a */ /* 0x000fc80000000000 */
[----:B------:R-:W-:Y:S02]  /*15320*/  LOP3.LUT R10, R20, 0x12, RZ, 0xfc, !PT ;  /* 0x00000012140a7812 */ /* 0x000fe400078efcff */
[----:B------:R-:W3:Y:S02]  /*15330*/  LDL R20, [R1+0x618] ;  /* 0x0006180001147983 */ /* 0x000ee40000100800 */
[----:B------:R-:W-:Y:S02]  /*15340*/  ISETP.GE.AND P4, PT, R10, UR13, PT ;  /* 0x0000000d0a007c0c */ /* 0x000fe4000bf86270 */
[----:B------:R-:W-:Y:S02]  /*15350*/  ISETP.GE.AND P3, PT, R17, UR13, PT ;  /* 0x0000000d11007c0c */ /* 0x000fe4000bf66270 */
[----:B------:R-:W3:Y:S01]  /*15360*/  LDL R17, [R1+0x610] ;  /* 0x0006100001117983 */ /* 0x000ee20000100800 */
[----:B--2---:R-:W-:-:S05]  /*15370*/  @!P5 IMAD.MOV.U32 R10, RZ, RZ, R23 ;  /* 0x000000ffff0ad224 */ /* 0x004fca00078e0017 */
[----:B----4-:R0:W2:Y:S04]  /*15380*/  @!P5 LDG.E.U8 R161, desc[UR28][R10.64] ;  /* 0x0000001c0aa1d981 */ /* 0x0100a8000c1e1100 */
[----:B------:R-:W0:Y:S04]  /*15390*/  LDL R10, [R1+0x62c] ;  /* 0x00062c00010a7983 */ /* 0x000e280000100800 */
[----:B------:R-:W0:Y:S01]  /*153a0*/  LDL R11, [R1+0x630] ;  /* 0x00063000010b7983 */ /* 0x000e220000100800 */
[----:B------:R-:W1:Y:S01]  /*153b0*/  S2R R23, SR_TID.X ;  /* 0x0000000000177919 */ /* 0x000e620000002100 */
[----:B------:R-:W-:-:S02]  /*153c0*/  PRMT R160, RZ, 0x7610, R160 ;  /* 0x00007610ffa07816 */ /* 0x000fc400000000a0 */
[----:B------:R-:W-:Y:S02]  /*153d0*/  PRMT R163, RZ, 0x7610, R163 ;  /* 0x00007610ffa37816 */ /* 0x000fe400000000a3 */
[----:B------:R-:W-:Y:S02]  /*153e0*/  PRMT R165, RZ, 0x7610, R165 ;  /* 0x00007610ffa57816 */ /* 0x000fe400000000a5 */
[----:B------:R-:W-:Y:S02]  /*153f0*/  PRMT R164, RZ, 0x7610, R164 ;  /* 0x00007610ffa47816 */ /* 0x000fe400000000a4 */
[----:B-1----:R-:W-:-:S04]  /*15400*/  SHF.R.U32.HI R23, RZ, 0x6, R23 ;  /* 0x00000006ff177819 */ /* 0x002fc80000011617 */
[----:B------:R-:W-:Y:S02]  /*15410*/  SGXT.U32 R23, R23, 0x1 ;  /* 0x000000011717781a */ /* 0x000fe40000000000 */
[----:B0-----:R-:W-:-:S04]  /*15420*/  @!P6 LOP3.LUT R11, R11, R10, RZ, 0x3c, !PT ;  /* 0x0000000a0b0be212 */ /* 0x001fc800078e3cff */
[----:B------:R-:W-:-:S04]  /*15430*/  @!P6 LOP3.LUT R10, R11, R10, RZ, 0x3c, !PT ;  /* 0x0000000a0b0ae212 */ /* 0x000fc800078e3cff */
[----:B------:R-:W-:-:S05]  /*15440*/  @!P6 LOP3.LUT R11, R11, R10, RZ, 0x3c, !PT ;  /* 0x0000000a0b0be212 */ /* 0x000fca00078e3cff */
[----:B------:R0:W4:Y:S02]  /*15450*/  @!P6 LDG.E.U8 R160, desc[UR28][R10.64] ;  /* 0x0000001c0aa0e981 */ /* 0x000124000c1e1100 */
[----:B0-----:R-:W-:Y:S01]  /*15460*/  LOP3.LUT R11, R23, 0x14, RZ, 0xfc, !PT ;  /* 0x00000014170b7812 */ /* 0x001fe200078efcff */
[----:B---3--:R-:W-:-:S03]  /*15470*/  @!P2 IMAD.MOV.U32 R10, RZ, RZ, R13 ;  /* 0x000000ffff0aa224 */ /* 0x008fc600078e000d */
[----:B------:R-:W-:Y:S01]  /*15480*/  ISETP.GE.AND P5, PT, R11, UR13, PT ;  /* 0x0000000d0b007c0c */ /* 0x000fe2000bfa6270 */
[----:B------:R-:W-:Y:S01]  /*15490*/  @!P2 IMAD.MOV.U32 R11, RZ, RZ, R22 ;  /* 0x000000ffff0ba224 */ /* 0x000fe200078e0016 */
[----:B------:R-:W-:-:S04]  /*154a0*/  LOP3.LUT R23, R23, 0x16, RZ, 0xfc, !PT ;  /* 0x0000001617177812 */ /* 0x000fc800078efcff */
[----:B------:R0:W3:Y:S01]  /*154b0*/  @!P2 LDG.E.U8 R163, desc[UR28][R10.64] ;  /* 0x0000001c0aa3a981 */ /* 0x0000e2000c1e1100 */
[----:B------:R-:W-:-:S03]  /*154c0*/  ISETP.GE.AND P6, PT, R23, UR13, PT ;  /* 0x0000000d17007c0c */ /* 0x000fc6000bfc6270 */
[----:B------:R-:W2:Y:S01]  /*154d0*/  LDL R23, [R1+0x608] ;  /* 0x0006080001177983 */ /* 0x000ea20000100800 */
[----:B0-----:R-:W-:Y:S02]  /*154e0*/  @!P3 IMAD.MOV.U32 R10, RZ, RZ, R20 ;  /* 0x000000ffff0ab224 */ /* 0x001fe400078e0014 */
[----:B------:R-:W-:Y:S01]  /*154f0*/  @!P3 IMAD.MOV.U32 R11, RZ, RZ, R21 ;  /* 0x000000ffff0bb224 */ /* 0x000fe200078e0015 */
[----:B------:R-:W0:Y:S04]  /*15500*/  S2R R13, SR_TID.X ;  /* 0x00000000000d7919 */ /* 0x000e280000002100 */
[----:B------:R1:W3:Y:S01]  /*15510*/  @!P3 LDG.E.U8 R165, desc[UR28][R10.64] ;  /* 0x0000001c0aa5b981 */ /* 0x0002e2000c1e1100 */
[----:B------:R-:W0:Y:S01]  /*15520*/  S2R R22, SR_TID.X ;  /* 0x0000000000167919 */ /* 0x000e220000002100 */
[----:B------:R-:W-:-:S02]  /*15530*/  PRMT R167, RZ, 0x7610, R167 ;  /* 0x00007610ffa77816 */ /* 0x000fc400000000a7 */
[----:B------:R-:W4:Y:S01]  /*15540*/  LDL R20, [R1+0x5f0] ;  /* 0x0005f00001147983 */ /* 0x000f220000100800 */
[----:B-1----:R-:W-:Y:S02]  /*15550*/  @!P4 IMAD.MOV.U32 R10, RZ, RZ, R17 ;  /* 0x000000ffff0ac224 */ /* 0x002fe400078e0011 */
[----:B------:R-:W-:-:S05]  /*15560*/  @!P4 IMAD.MOV.U32 R11, RZ, RZ, R19 ;  /* 0x000000ffff0bc224 */ /* 0x000fca00078e0013 */
[----:B------:R2:W3:Y:S04]  /*15570*/  @!P4 LDG.E.U8 R164, desc[UR28][R10.64] ;  /* 0x0000001c0aa4c981 */ /* 0x0004e8000c1e1100 */
[----:B------:R-:W4:Y:S01]  /*15580*/  LDL R11, [R1+0x604] ;  /* 0x00060400010b7983 */ /* 0x000f220000100800 */
[----:B0-----:R-:W-:-:S04]  /*15590*/  SHF.R.U32.HI R13, RZ, 0x6, R13 ;  /* 0x00000006ff0d7819 */ /* 0x001fc8000001160d */
[----:B------:R-:W-:-:S04]  /*155a0*/  SGXT.U32 R13, R13, 0x1 ;  /* 0x000000010d0d781a */ /* 0x000fc80000000000 */
[----:B------:R-:W-:Y:S02]  /*155b0*/  LOP3.LUT R13, R13, 0x18, RZ, 0xfc, !PT ;  /* 0x000000180d0d7812 */ /* 0x000fe400078efcff */
[----:B------:R-:W-:Y:S02]  /*155c0*/  SHF.R.U32.HI R21, RZ, 0x6, R22 ;  /* 0x00000006ff157819 */ /* 0x000fe40000011616 */
[----:B------:R-:W-:Y:S01]  /*155d0*/  ISETP.GE.AND P2, PT, R13, UR13, PT ;  /* 0x0000000d0d007c0c */ /* 0x000fe2000bf46270 */
[----:B------:R-:W3:Y:S01]  /*155e0*/  LDL R22, [R1+0x5f4] ;  /* 0x0005f40001167983 */ /* 0x000ee20000100800 */
[----:B------:R-:W-:-:S03]  /*155f0*/  SGXT.U32 R21, R21, 0x1 ;  /* 0x000000011515781a */ /* 0x000fc60000000000 */
[----:B------:R-:W3:Y:S01]  /*15600*/  LDL R13, [R1+0x5f8] ;  /* 0x0005f800010d7983 */ /* 0x000ee20000100800 */
[C---:B------:R-:W-:Y:S02]  /*15610*/  LOP3.LUT R19, R21.reuse, 0x1a, RZ, 0xfc, !PT ;  /* 0x0000001a15137812 */ /* 0x040fe400078efcff */
[----:B------:R-:W-:Y:S02]  /*15620*/  LOP3.LUT R17, R21, 0x1c, RZ, 0xfc, !PT ;  /* 0x0000001c15117812 */ /* 0x000fe400078efcff */
[----:B------:R-:W3:Y:S01]  /*15630*/  LDL R21, [R1+0x5ec] ;  /* 0x0005ec0001157983 */ /* 0x000ee20000100800 */
[----:B------:R-:W-:Y:S02]  /*15640*/  ISETP.GE.AND P3, PT, R19, UR13, PT ;  /* 0x0000000d13007c0c */ /* 0x000fe4000bf66270 */
[----:B------:R-:W-:Y:S01]  /*15650*/  ISETP.GE.AND P4, PT, R17, UR13, PT ;  /* 0x0000000d11007c0c */ /* 0x000fe2000bf86270 */
[----:B------:R-:W3:Y:S04]  /*15660*/  LDL R19, [R1+0x5e4] ;  /* 0x0005e40001137983 */ /* 0x000ee80000100800 */
        /* <DEDUP_REMOVED lines=20> */
[----:B------:R-:W-:Y:S01]  /*157b0*/  LOP3.LUT R23, R23, 0x22, RZ, 0xfc, !PT ;  /* 0x0000002217177812 */ /* 0x000fe200078efcff */
[----:B------:R-:W0:Y:S03]  /*157c0*/  S2R R13, SR_TID.X ;  /* 0x00000000000d7919 */ /* 0x000e260000002100 */
[----:B------:R1:W3:Y:S01]  /*157d0*/  @!P2 LDG.E.U8 R169, desc[UR28][R10.64] ;  /* 0x0000001c0aa9a981 */ /* 0x0002e2000c1e1100 */
[----:B------:R-:W-:-:S03]  /*157e0*/  ISETP.GE.AND P6, PT, R23, UR13, PT ;  /* 0x0000000d17007c0c */ /* 0x000fc6000bfc6270 */
[----:B------:R-:W2:Y:S01]  /*157f0*/  LDL R23, [R1+0x5d8] ;  /* 0x0005d80001177983 */ /* 0x000ea20000100800 */
[----:B------:R-:W-:-:S03]  /*15800*/  PRMT R173, RZ, 0x7610, R173 ;  /* 0x00007610ffad7816 */ /* 0x000fc600000000ad */
[----:B------:R-:W4:Y:S01]  /*15810*/  LDL R22, [R1+0x5c4] ;  /* 0x0005c40001167983 */ /* 0x000f220000100800 */
[----:B-1----:R-:W-:Y:S02]  /*15820*/  @!P3 IMAD.MOV.U32 R10, RZ, RZ, R20 ;  /* 0x000000ffff0ab224 */ /* 0x002fe400078e0014 */
[----:B------:R-:W-:-:S05]  /*15830*/  @!P3 IMAD.MOV.U32 R11, RZ, RZ, R21 ;  /* 0x000000ffff0bb224 */ /* 0x000fca00078e0015 */
[----:B------:R1:W3:Y:S02]  /*15840*/  @!P3 LDG.E.U8 R168, desc[UR28][R10.64] ;  /* 0x0000001c0aa8b981 */ /* 0x0002e4000c1e1100 */
[----:B-1----:R-:W-:Y:S02]  /*15850*/  @!P4 IMAD.MOV.U32 R10, RZ, RZ, R17 ;  /* 0x000000ffff0ac224 */ /* 0x002fe400078e0011 */
[----:B------:R-:W-:Y:S01]  /*15860*/  @!P4 IMAD.MOV.U32 R11, RZ, RZ, R19 ;  /* 0x000000ffff0bc224 */ /* 0x000fe200078e0013 */
[----:B0-----:R-:W-:Y:S01]  /*15870*/  SHF.R.U32.HI R13, RZ, 0x6, R13 ;  /* 0x00000006ff0d7819 */ /* 0x001fe2000001160d */
[----:B------:R-:W0:Y:S03]  /*15880*/  S2R R21, SR_TID.X ;  /* 0x0000000000157919 */ /* 0x000e260000002100 */
[----:B------:R1:W3:Y:S04]  /*15890*/  @!P4 LDG.E.U8 R171, desc[UR28][R10.64] ;  /* 0x0000001c0aabc981 */ /* 0x0002e8000c1e1100 */
[----:B------:R-:W3:Y:S04]  /*158a0*/  LDL R19, [R1+0x5b4] ;  /* 0x0005b40001137983 */ /* 0x000ee80000100800 */
[----:B------:R-:W4:Y:S01]  /*158b0*/  LDL R11, [R1+0x5d4] ;  /* 0x0005d400010b7983 */ /* 0x000f220000100800 */
[----:B------:R-:W-:-:S04]  /*158c0*/  SGXT.U32 R13, R13, 0x1 ;  /* 0x000000010d0d781a */ /* 0x000fc80000000000 */
[----:B------:R-:W-:Y:S02]  /*158d0*/  LOP3.LUT R17, R13, 0x24, RZ, 0xfc, !PT ;  /* 0x000000240d117812 */ /* 0x000fe400078efcff */
[----:B------:R-:W1:Y:S02]  /*158e0*/  S2R R13, SR_TID.X ;  /* 0x00000000000d7919 */ /* 0x000e640000002100 */
[----:B------:R-:W-:Y:S02]  /*158f0*/  ISETP.GE.AND P2, PT, R17, UR13, PT ;  /* 0x0000000d11007c0c */ /* 0x000fe4000bf46270 */
[----:B-1----:R-:W-:Y:S02]  /*15900*/  SHF.R.U32.HI R20, RZ, 0x6, R13 ;  /* 0x00000006ff147819 */ /* 0x002fe4000001160d */
[----:B------:R-:W3:Y:S02]  /*15910*/  LDL R13, [R1+0x5c8] ;  /* 0x0005c800010d7983 */ /* 0x000ee40000100800 */
[----:B------:R-:W-:-:S04]  /*15920*/  SGXT.U32 R20, R20, 0x1 ;  /* 0x000000011414781a */ /* 0x000fc80000000000 */
[----:B------:R-:W-:Y:S02]  /*15930*/  LOP3.LUT R17, R20, 0x26, RZ, 0xfc, !PT ;  /* 0x0000002614117812 */ /* 0x000fe400078efcff */
[----:B0-----:R-:W-:Y:S02]  /*15940*/  SHF.R.U32.HI R20, RZ, 0x6, R21 ;  /* 0x00000006ff147819 */ /* 0x001fe40000011615 */
        /* <DEDUP_REMOVED lines=240> */
[----:B------:R-:W-:Y:S01]  /*16850*/  @!P2 IMAD.MOV.U32 R11, RZ, RZ, R19 ;  /* 0x000000ffff0ba224 */ /* 0x000fe200078e0013 */
[----:B------:R-:W3:Y:S04]  /*16860*/  LDL R20, [R1+0x4d8] ;  /* 0x0004d80001147983 */ /* 0x000ee80000100800 */
[----:B------:R2:W3:Y:S04]  /*16870*/  @!P2 LDG.E.U8 R198, desc[UR28][R10.64] ;  /* 0x0000001c0ac6a981 */ /* 0x0004e8000c1e1100 */
[----:B------:R-:W4:Y:S01]  /*16880*/  LDL R11, [R1+0x4f4] ;  /* 0x0004f400010b7983 */ /* 0x000f220000100800 */
[----:B0-----:R-:W-:-:S04]  /*16890*/  SHF.R.U32.HI R13, RZ, 0x6, R13 ;  /* 0x00000006ff0d7819 */ /* 0x001fc8000001160d */
[----:B------:R-:W-:-:S04]  /*168a0*/  SGXT.U32 R13, R13, 0x1 ;  /* 0x000000010d0d781a */ /* 0x000fc80000000000 */
[----:B------:R-:W-:Y:S02]  /*168b0*/  LOP3.LUT R13, R13, 0x5c, RZ, 0xfc, !PT ;  /* 0x0000005c0d0d7812 */ /* 0x000fe400078efcff */
[----:B------:R-:W-:Y:S02]  /*168c0*/  SHF.R.U32.HI R22, RZ, 0x6, R22 ;  /* 0x00000006ff167819 */ /* 0x000fe40000011616 */
[----:B------:R-:W-:Y:S02]  /*168d0*/  ISETP.GE.AND P4, PT, R13, UR13, PT ;  /* 0x0000000d0d007c0c */ /* 0x000fe4000bf86270 */
[----:B------:R-:W-:Y:S01]  /*168e0*/  SGXT.U32 R22, R22, 0x1 ;  /* 0x000000011616781a */ /* 0x000fe20000000000 */
[----:B------:R-:W3:Y:S03]  /*168f0*/  LDL R13, [R1+0x4e8] ;  /* 0x0004e800010d7983 */ /* 0x000ee60000100800 */
[----:B------:R-:W-:-:S02]  /*16900*/  LOP3.LUT R19, R22, 0x60, RZ, 0xfc, !PT ;  /* 0x0000006016137812 */ /* 0x000fc400078efcff */
        /* <DEDUP_REMOVED lines=25> */
[----:B------:R-:W0:Y:S04]  /*16aa0*/  S2R R13, SR_TID.X ;  /* 0x00000000000d7919 */ /* 0x000e280000002100 */
[----:B------:R1:W3:Y:S01]  /*16ab0*/  @!P4 LDG.E.U8 R204, desc[UR28][R10.64] ;  /* 0x0000001c0accc981 */ /* 0x0002e2000c1e1100 */
[----:B------:R-:W-:Y:S02]  /*16ac0*/  LOP3.LUT R23, R23, 0x66, RZ, 0xfc, !PT ;  /* 0x0000006617177812 */ /* 0x000fe400078efcff */
[----:B------:R-:W-:Y:S01]  /*16ad0*/  PRMT R209, RZ, 0x7610, R209 ;  /* 0x00007610ffd17816 */ /* 0x000fe200000000d1 */
[----:B------:R-:W2:Y:S01]  /*16ae0*/  LDL R21, [R1+0x4c0] ;  /* 0x0004c00001157983 */ /* 0x000ea20000100800 */
[----:B-1----:R-:W-:-:S02]  /*16af0*/  @!P3 IMAD.MOV.U32 R10, RZ, RZ, R20 ;  /* 0x000000ffff0ab224 */ /* 0x002fc400078e0014 */
[----:B------:R-:W-:Y:S01]  /*16b00*/  @!P3 IMAD.MOV.U32 R11, RZ, RZ, R22 ;  /* 0x000000ffff0bb224 */ /* 0x000fe200078e0016 */
[----:B0-----:R-:W-:-:S04]  /*16b10*/  SHF.R.U32.HI R13, RZ, 0x6, R13 ;  /* 0x00000006ff0d7819 */ /* 0x001fc8000001160d */
[----:B------:R0:W3:Y:S01]  /*16b20*/  @!P3 LDG.E.U8 R208, desc[UR28][R10.64] ;  /* 0x0000001c0ad0b981 */ /* 0x0000e2000c1e1100 */
[----:B------:R-:W-:-:S03]  /*16b30*/  ISETP.GE.AND P5, PT, R23, UR13, PT ;  /* 0x0000000d17007c0c */ /* 0x000fc6000bfa6270 */
[----:B------:R-:W4:Y:S01]  /*16b40*/  LDL R20, [R1+0x4ac] ;  /* 0x0004ac0001147983 */ /* 0x000f220000100800 */
[----:B0-----:R-:W-:Y:S02]  /*16b50*/  @!P2 IMAD.MOV.U32 R10, RZ, RZ, R17 ;  /* 0x000000ffff0aa224 */ /* 0x001fe400078e0011 */
[----:B------:R-:W-:Y:S01]  /*16b60*/  @!P2 IMAD.MOV.U32 R11, RZ, RZ, R19 ;  /* 0x000000ffff0ba224 */ /* 0x000fe200078e0013 */
[----:B------:R-:W-:Y:S01]  /*16b70*/  SGXT.U32 R13, R13, 0x1 ;  /* 0x000000010d0d781a */ /* 0x000fe20000000000 */
[----:B------:R-:W3:Y:S04]  /*16b80*/  LDL R19, [R1+0x4a4] ;  /* 0x0004a40001137983 */ /* 0x000ee80000100800 */
[----:B------:R0:W3:Y:S04]  /*16b90*/  @!P2 LDG.E.U8 R210, desc[UR28][R10.64] ;  /* 0x0000001c0ad2a981 */ /* 0x0000e8000c1e1100 */
[----:B------:R-:W0:Y:S04]  /*16ba0*/  LDL R10, [R1+0x4c4] ;  /* 0x0004c400010a7983 */ /* 0x000e280000100800 */
[----:B------:R-:W0:Y:S01]  /*16bb0*/  LDL R11, [R1+0x4c8] ;  /* 0x0004c800010b7983 */ /* 0x000e220000100800 */
[----:B------:R-:W-:-:S02]  /*16bc0*/  LOP3.LUT R17, R13, 0x68, RZ, 0xfc, !PT ;  /* 0x000000680d117812 */ /* 0x000fc400078efcff */
[----:B------:R-:W1:Y:S02]  /*16bd0*/  S2R R13, SR_TID.X ;  /* 0x00000000000d7919 */ /* 0x000e640000002100 */
[----:B------:R-:W-:Y:S02]  /*16be0*/  ISETP.GE.AND P2, PT, R17, UR13, PT ;  /* 0x0000000d11007c0c */ /* 0x000fe4000bf46270 */
[----:B------:R-:W3:Y:S01]  /*16bf0*/  LDL R17, [R1+0x4a8] ;  /* 0x0004a80001117983 */ /* 0x000ee20000100800 */
[----:B-1----:R-:W-:-:S03]  /*16c00*/  SHF.R.U32.HI R22, RZ, 0x6, R13 ;  /* 0x00000006ff167819 */ /* 0x002fc6000001160d */
[----:B------:R-:W4:Y:S01]  /*16c10*/  LDL R13, [R1+0x4b0] ;  /* 0x0004b000010d7983 */ /* 0x000f220000100800 */
[----:B------:R-:W-:-:S04]  /*16c20*/  SGXT.U32 R22, R22, 0x1 ;  /* 0x000000011616781a */ /* 0x000fc80000000000 */
[----:B------:R-:W-:-:S04]  /*16c30*/  LOP3.LUT R23, R22, 0x6a, RZ, 0xfc, !PT ;  /* 0x0000006a16177812 */ /* 0x000fc800078efcff */
[----:B------:R-:W-:Y:S02]  /*16c40*/  ISETP.GE.AND P4, PT, R23, UR13, PT ;  /* 0x0000000d17007c0c */ /* 0x000fe4000bf86270 */
[----:B------:R-:W3:Y:S01]  /*16c50*/  LDL.LU R23, [R1+0xbf0] ;  /* 0x000bf00001177983 */ /* 0x000ee20000300800 */
[----:B0-----:R-:W-:-:S04]  /*16c60*/  @!P6 LOP3.LUT R11, R11, R10, RZ, 0x3c, !PT ;  /* 0x0000000a0b0be212 */ /* 0x001fc800078e3cff */
[----:B------:R-:W-:-:S04]  /*16c70*/  @!P6 LOP3.LUT R10, R11, R10, RZ, 0x3c, !PT ;  /* 0x0000000a0b0ae212 */ /* 0x000fc800078e3cff */
[----:B------:R-:W-:-:S05]  /*16c80*/  @!P6 LOP3.LUT R11, R11, R10, RZ, 0x3c, !PT ;  /* 0x0000000a0b0be212 */ /* 0x000fca00078e3cff */
[----:B------:R2:W3:Y:S04]  /*16c90*/  @!P6 LDG.E.U8 R209, desc[UR28][R10.64] ;  /* 0x0000001c0ad1e981 */ /* 0x0004e8000c1e1100 */
[----:B------:R-:W4:Y:S01]  /*16ca0*/  LDL R11, [R1+0x4bc] ;  /* 0x0004bc00010b7983 */ /* 0x000f220000100800 */
[----:B------:R-:W-:Y:S01]  /*16cb0*/  PRMT R216, RZ, 0x7610, R216 ;  /* 0x00007610ffd87816 */ /* 0x000fe200000000d8 */
[----:B--2---:R-:W-:Y:S01]  /*16cc0*/  @!P5 IMAD.MOV.U32 R10, RZ, RZ, R21 ;  /* 0x000000ffff0ad224 */ /* 0x004fe200078e0015 */
[----:B------:R-:W-:-:S04]  /*16cd0*/  LOP3.LUT R22, R22, 0x6c, RZ, 0xfc, !PT ;  /* 0x0000006c16167812 */ /* 0x000fc800078efcff */
[----:B------:R-:W-:Y:S02]  /*16ce0*/  ISETP.GE.AND P3, PT, R22, UR13, PT ;  /* 0x0000000d16007c0c */ /* 0x000fe4000bf66270 */
[----:B------:R-:W0:Y:S01]  /*16cf0*/  S2R R22, SR_TID.X ;  /* 0x0000000000167919 */ /* 0x000e220000002100 */
[----:B----4-:R1:W2:Y:S04]  /*16d00*/  @!P5 LDG.E.U8 R216, desc[UR28][R10.64] ;  /* 0x0000001c0ad8d981 */ /* 0x0102a8000c1e1100 */
[----:B------:R-:W1:Y:S04]  /*16d10*/  LDL R10, [R1+0x4b4] ;  /* 0x0004b400010a7983 */ /* 0x000e680000100800 */
[----:B------:R-:W1:Y:S01]  /*16d20*/  LDL R11, [R1+0x4b8] ;  /* 0x0004b800010b7983 */ /* 0x000e620000100800 */
[----:B------:R-:W-:-:S02]  /*16d30*/  PRMT R218, RZ, 0x7610, R218 ;  /* 0x00007610ffda7816 */ /* 0x000fc400000000da */
[----:B0-----:R-:W-:Y:S02]  /*16d40*/  SHF.R.U32.HI R21, RZ, 0x6, R22 ;  /* 0x00000006ff157819 */ /* 0x001fe40000011616 */
[----:B------:R-:W-:Y:S02]  /*16d50*/  PRMT R220, RZ, 0x7610, R220 ;  /* 0x00007610ffdc7816 */ /* 0x000fe400000000dc */
[----:B------:R-:W-:Y:S02]  /*16d60*/  SGXT.U32 R21, R21, 0x1 ;  /* 0x000000011515781a */ /* 0x000fe40000000000 */
[----:B------:R-:W-:Y:S02]  /*16d70*/  PRMT R224, RZ, 0x7610, R224 ;  /* 0x00007610ffe07816 */ /* 0x000fe400000000e0 */
[C---:B------:R-:W-:Y:S02]  /*16d80*/  LOP3.LUT R22, R21.reuse, 0x70, RZ, 0xfc, !PT ;  /* 0x0000007015167812 */ /* 0x040fe400078efcff */
[----:B------:R-:W-:-:S02]  /*16d90*/  LOP3.LUT R21, R21, 0x72, RZ, 0xfc, !PT ;  /* 0x0000007215157812 */ /* 0x000fc400078efcff */
[----:B------:R-:W-:Y:S02]  /*16da0*/  ISETP.GE.AND P5, PT, R22, UR13, PT ;  /* 0x0000000d16007c0c */ /* 0x000fe4000bfa6270 */
[----:B------:R-:W4:Y:S01]  /*16db0*/  LDL.LU R22, [R1+0xbec] ;  /* 0x000bec0001167983 */ /* 0x000f220000300800 */
[----:B------:R-:W-:-:S03]  /*16dc0*/  ISETP.GE.AND P6, PT, R21, UR13, PT ;  /* 0x0000000d15007c0c */ /* 0x000fc6000bfc6270 */
[----:B------:R-:W2:Y:S01]  /*16dd0*/  LDL.LU R21, [R1+0xbe8] ;  /* 0x000be80001157983 */ /* 0x000ea20000300800 */
[----:B-1----:R-:W-:-:S04]  /*16de0*/  @!P2 LOP3.LUT R11, R11, R10, RZ, 0x3c, !PT ;  /* 0x0000000a0b0ba212 */ /* 0x002fc800078e3cff */
[----:B------:R-:W-:-:S04]  /*16df0*/  @!P2 LOP3.LUT R10, R11, R10, RZ, 0x3c, !PT ;  /* 0x0000000a0b0aa212 */ /* 0x000fc800078e3cff */
[----:B------:R-:W-:-:S05]  /*16e00*/  @!P2 LOP3.LUT R11, R11, R10, RZ, 0x3c, !PT ;  /* 0x0000000a0b0ba212 */ /* 0x000fca00078e3cff */
[----:B------:R0:W2:Y:S02]  /*16e10*/  @!P2 LDG.E.U8 R218, desc[UR28][R10.64] ;  /* 0x0000001c0adaa981 */ /* 0x0000a4000c1e1100 */
[----:B0-----:R-:W-:Y:S02]  /*16e20*/  @!P4 IMAD.MOV.U32 R10, RZ, RZ, R13 ;  /* 0x000000ffff0ac224 */ /* 0x001fe400078e000d */
[----:B------:R-:W-:-:S05]  /*16e30*/  @!P4 IMAD.MOV.U32 R11, RZ, RZ, R20 ;  /* 0x000000ffff0bc224 */ /* 0x000fca00078e0014 */
[----:B------:R3:W2:Y:S02]  /*16e40*/  @!P4 LDG.E.U8 R220, desc[UR28][R10.64] ;  /* 0x0000001c0adcc981 */ /* 0x0006a4000c1e1100 */
[----:B---3--:R-:W-:Y:S02]  /*16e50*/  @!P3 IMAD.MOV.U32 R10, RZ, RZ, R17 ;  /* 0x000000ffff0ab224 */ /* 0x008fe400078e0011 */
[----:B------:R-:W-:Y:S01]  /*16e60*/  @!P3 IMAD.MOV.U32 R11, RZ, RZ, R19 ;  /* 0x000000ffff0bb224 */ /* 0x000fe200078e0013 */
[----:B------:R-:W0:Y:S04]  /*16e70*/  S2R R13, SR_TID.X ;  /* 0x00000000000d7919 */ /* 0x000e280000002100 */
[----:B------:R1:W3:Y:S01]  /*16e80*/  @!P3 LDG.E.U8 R224, desc[UR28][R10.64] ;  /* 0x0000001c0ae0b981 */ /* 0x0002e2000c1e1100 */
[----:B------:R-:W-:-:S03]  /*16e90*/  PRMT R226, RZ, 0x7610, R226 ;  /* 0x00007610ffe27816 */ /* 0x000fc600000000e2 */
[----:B------:R-:W4:Y:S04]  /*16ea0*/  LDL R17, [R1+0x47c] ;  /* 0x00047c0001117983 */ /* 0x000f280000100800 */
[----:B------:R-:W1:Y:S04]  /*16eb0*/  LDL R10, [R1+0x494] ;  /* 0x00049400010a7983 */ /* 0x000e680000100800 */
[----:B------:R-:W1:Y:S01]  /*16ec0*/  LDL R11, [R1+0x498] ;  /* 0x00049800010b7983 */ /* 0x000e620000100800 */
[----:B0-----:R-:W-:-:S03]  /*16ed0*/  SHF.R.U32.HI R19, RZ, 0x6, R13 ;  /* 0x00000006ff137819 */ /* 0x001fc6000001160d */
[----:B------:R-:W2:Y:S01]  /*16ee0*/  LDL R13, [R1+0x480] ;  /* 0x00048000010d7983 */ /* 0x000ea20000100800 */
[----:B------:R-:W-:-:S04]  /*16ef0*/  SGXT.U32 R19, R19, 0x1 ;  /* 0x000000011313781a */ /* 0x000fc80000000000 */
[C---:B------:R-:W-:Y:S02]  /*16f00*/  LOP3.LUT R20, R19.reuse, 0x74, RZ, 0xfc, !PT ;  /* 0x0000007413147812 */ /* 0x040fe400078efcff */
[----:B------:R-:W-:Y:S02]  /*16f10*/  LOP3.LUT R19, R19, 0x76, RZ, 0xfc, !PT ;  /* 0x0000007613137812 */ /* 0x000fe400078efcff */
[----:B------:R-:W-:Y:S02]  /*16f20*/  ISETP.GE.AND P2, PT, R20, UR13, PT ;  /* 0x0000000d14007c0c */ /* 0x000fe4000bf46270 */
[----:B------:R-:W3:Y:S01]  /*16f30*/  LDL.LU R20, [R1+0xbe4] ;  /* 0x000be40001147983 */ /* 0x000ee20000300800 */
[----:B------:R-:W-:-:S03]  /*16f40*/  ISETP.GE.AND P3, PT, R19, UR13, PT ;  /* 0x0000000d13007c0c */ /* 0x000fc6000bf66270 */
[----:B------:R-:W3:Y:S01]  /*16f50*/  LDL.LU R19, [R1+0xbe0] ;  /* 0x000be00001137983 */ /* 0x000ee20000300800 */
[----:B-1----:R-:W-:-:S04]  /*16f60*/  @!P5 LOP3.LUT R11, R11, R10, RZ, 0x3c, !PT ;  /* 0x0000000a0b0bd212 */ /* 0x002fc800078e3cff */
[----:B------:R-:W-:-:S04]  /*16f70*/  @!P5 LOP3.LUT R10, R11, R10, RZ, 0x3c, !PT ;  /* 0x0000000a0b0ad212 */ /* 0x000fc800078e3cff */
[----:B------:R-:W-:-:S05]  /*16f80*/  @!P5 LOP3.LUT R11, R11, R10, RZ, 0x3c, !PT ;  /* 0x0000000a0b0bd212 */ /* 0x000fca00078e3cff */
[----:B------:R0:W3:Y:S04]  /*16f90*/  @!P5 LDG.E.U8 R226, desc[UR28][R10.64] ;  /* 0x0000001c0ae2d981 */ /* 0x0000e8000c1e1100 */
[----:B------:R-:W0:Y:S04]  /*16fa0*/  LDL R10, [R1+0x48c] ;  /* 0x00048c00010a7983 */ /* 0x000e280000100800 */
[----:B------:R-:W0:Y:S01]  /*16fb0*/  LDL R11, [R1+0x490] ;  /* 0x00049000010b7983 */ /* 0x000e220000100800 */
[----:B------:R-:W-:Y:S02]  /*16fc0*/  PRMT R228, RZ, 0x7610, R228 ;  /* 0x00007610ffe47816 */ /* 0x000fe400000000e4 */
[----:B0-----:R-:W-:-:S04]  /*16fd0*/  @!P6 LOP3.LUT R11, R11, R10, RZ, 0x3c, !PT ;  /* 0x0000000a0b0be212 */ /* 0x001fc800078e3cff */
[----:B------:R-:W-:-:S04]  /*16fe0*/  @!P6 LOP3.LUT R10, R11, R10, RZ, 0x3c, !PT ;  /* 0x0000000a0b0ae212 */ /* 0x000fc800078e3cff */
[----:B------:R-:W-:-:S05]  /*16ff0*/  @!P6 LOP3.LUT R11, R11, R10, RZ, 0x3c, !PT ;  /* 0x0000000a0b0be212 */ /* 0x000fca00078e3cff */
[----:B------:R0:W3:Y:S04]  /*17000*/  @!P6 LDG.E.U8 R228, desc[UR28][R10.64] ;  /* 0x0000001c0ae4e981 */ /* 0x0000e8000c1e1100 */
[----:B------:R-:W0:Y:S04]  /*17010*/  LDL R10, [R1+0x484] ;  /* 0x00048400010a7983 */ /* 0x000e280000100800 */
[----:B------:R-:W0:Y:S01]  /*17020*/  LDL R11, [R1+0x488] ;  /* 0x00048800010b7983 */ /* 0x000e220000100800 */
[----:B------:R-:W-:Y:S02]  /*17030*/  PRMT R230, RZ, 0x7610, R230 ;  /* 0x00007610ffe67816 */ /* 0x000fe400000000e6 */
[----:B------:R-:W-:-:S02]  /*17040*/  PRMT R18, RZ, 0x7610, R18 ;  /* 0x00007610ff127816 */ /* 0x000fc40000000012 */
[----:B0-----:R-:W-:-:S04]  /*17050*/  @!P2 LOP3.LUT R11, R11, R10, RZ, 0x3c, !PT ;  /* 0x0000000a0b0ba212 */ /* 0x001fc800078e3cff */
[----:B------:R-:W-:-:S04]  /*17060*/  @!P2 LOP3.LUT R10, R11, R10, RZ, 0x3c, !PT ;  /* 0x0000000a0b0aa212 */ /* 0x000fc800078e3cff */
[----:B------:R-:W-:-:S05]  /*17070*/  @!P2 LOP3.LUT R11, R11, R10, RZ, 0x3c, !PT ;  /* 0x0000000a0b0ba212 */ /* 0x000fca00078e3cff */
[----:B------:R2:W3:Y:S02]  /*17080*/  @!P2 LDG.E.U8 R230, desc[UR28][R10.64] ;  /* 0x0000001c0ae6a981 */ /* 0x0004e4000c1e1100 */
[----:B--2---:R-:W-:Y:S02]  /*17090*/  @!P3 IMAD.MOV.U32 R10, RZ, RZ, R13 ;  /* 0x000000ffff0ab224 */ /* 0x004fe400078e000d */
[----:B----4-:R-:W-:Y:S01]  /*170a0*/  @!P3 IMAD.MOV.U32 R11, RZ, RZ, R17 ;  /* 0x000000ffff0bb224 */ /* 0x010fe200078e0011 */
[----:B------:R-:W-:Y:S01]  /*170b0*/  PRMT R203, RZ, 0x7610, R203 ;  /* 0x00007610ffcb7816 */ /* 0x000fe200000000cb */
[----:B------:R-:W2:Y:S04]  /*170c0*/  LDL R17, [R1+0x5dc] ;  /* 0x0005dc0001117983 */ /* 0x000ea80000100800 */
[----:B------:R-:W4:Y:S04]  /*170d0*/  @!P3 LDG.E.U8 R18, desc[UR28][R10.64] ;  /* 0x0000001c0a12b981 */ /* 0x000f28000c1e1100 */
[----:B------:R-:W3:Y:S04]  /*170e0*/  LDL R13, [R1+0x5e0] ;  /* 0x0005e000010d7983 */ /* 0x000ee80000100800 */
[----:B------:R-:W2:Y:S04]  /*170f0*/  LDL R10, [R1+0x640] ;  /* 0x00064000010a7983 */ /* 0x000ea80000100800 */
[----:B------:R-:W2:Y:S01]  /*17100*/  LDL R11, [R1+0x644] ;  /* 0x00064400010b7983 */ /* 0x000ea20000100800 */
[----:B------:R-:W-:-:S03]  /*17110*/  UISETP.GE.AND UP0, UPT, UR35, UR13, UPT ;  /* 0x0000000d2300728c */ /* 0x000fc6000bf06270 */
[----:B----4-:R0:W-:Y:S01]  /*17120*/  STL [R1+0x3c], R18 ;  /* 0x00003c1201007387 */ /* 0x0101e20000100800 */
[----:B--2---:R-:W-:-:S04]  /*17130*/  @!P1 LOP3.LUT R11, R11, R10, RZ, 0x3c, !PT ;  /* 0x0000000a0b0b9212 */ /* 0x004fc800078e3cff */
[----:B------:R-:W-:-:S04]  /*17140*/  @!P1 LOP3.LUT R10, R11, R10, RZ, 0x3c, !PT ;  /* 0x0000000a0b0a9212 */ /* 0x000fc800078e3cff */
[----:B------:R-:W-:-:S05]  /*17150*/  @!P1 LOP3.LUT R11, R11, R10, RZ, 0x3c, !PT ;  /* 0x0000000a0b0b9212 */ /* 0x000fca00078e3cff */
[----:B------:R1:W2:Y:S04]  /*17160*/  @!P1 LDG.E.U8 R203, desc[UR28][R10.64] ;  /* 0x0000001c0acb9981 */ /* 0x0002a8000c1e1100 */
[----:B------:R-:W1:Y:S04]  /*17170*/  LDL R10, [R1+0x61c] ;  /* 0x00061c00010a7983 */ /* 0x000e680000100800 */
[----:B------:R-:W1:Y:S01]  /*17180*/  LDL R11, [R1+0x620] ;  /* 0x00062000010b7983 */ /* 0x000e620000100800 */
[----:B------:R-:W-:Y:S01]  /*17190*/  PLOP3.LUT P5, PT, PT, PT, UP0, 0x80, 0x0 ;  /* 0x000000000000781c */ /* 0x000fe20003faf008 */
[----:B------:R-:W-:Y:S01]  /*171a0*/  UISETP.GE.AND UP1, UPT, UR34, UR13, UPT ;  /* 0x0000000d2200728c */ /* 0x000fe2000bf26270 */
[----:B------:R-:W-:-:S05]  /*171b0*/  PLOP3.LUT P4, PT, PT, PT, UP0, 0x80, 0x0 ;  /* 0x000000000000781c */ /* 0x000fca0003f8f008 */
[----:B------:R-:W-:Y:S02]  /*171c0*/  PLOP3.LUT P3, PT, PT, PT, UP1, 0x80, 0x0 ;  /* 0x000000000000781c */ /* 0x000fe40003f6f018 */
[----:B------:R-:W-:Y:S02]  /*171d0*/  PLOP3.LUT P2, PT, PT, PT, UP1, 0x80, 0x0 ;  /* 0x000000000000781c */ /* 0x000fe40003f4f018 */
[----:B------:R-:W-:Y:S02]  /*171e0*/  PRMT R162, RZ, 0x7610, R162 ;  /* 0x00007610ffa27816 */ /* 0x000fe400000000a2 */
[----:B------:R-:W-:Y:S01]  /*171f0*/  PRMT R170, RZ, 0x7610, R170 ;  /* 0x00007610ffaa7816 */ /* 0x000fe200000000aa */
[----:B0-----:R-:W0:Y:S01]  /*17200*/  S2R R18, SR_TID.X ;  /* 0x0000000000127919 */ /* 0x001e220000002100 */
[----:B-1----:R-:W-:-:S04]  /*17210*/  @!P5 LOP3.LUT R11, R11, R10, RZ, 0x3c, !PT ;  /* 0x0000000a0b0bd212 */ /* 0x002fc800078e3cff */
[----:B------:R-:W-:-:S04]  /*17220*/  @!P5 LOP3.LUT R10, R11, R10, RZ, 0x3c, !PT ;  /* 0x0000000a0b0ad212 */ /* 0x000fc800078e3cff */
[----:B------:R-:W-:-:S05]  /*17230*/  @!P5 LOP3.LUT R11, R11, R10, RZ, 0x3c, !PT ;  /* 0x0000000a0b0bd212 */ /* 0x000fca00078e3cff */
[----:B------:R3:W4:Y:S02]  /*17240*/  @!P4 LDG.E.U8 R162, desc[UR28][R10.64] ;  /* 0x0000001c0aa2c981 */ /* 0x000724000c1e1100 */
[----:B---3--:R-:W-:Y:S02]  /*17250*/  @!P3 IMAD.MOV.U32 R10, RZ, RZ, R13 ;  /* 0x000000ffff0ab224 */ /* 0x008fe400078e000d */
[----:B------:R-:W-:Y:S01]  /*17260*/  @!P3 IMAD.MOV.U32 R11, RZ, RZ, R17 ;  /* 0x000000ffff0bb224 */ /* 0x000fe200078e0011 */
[----:B0-----:R-:W-:Y:S01]  /*17270*/  SHF.R.U32.HI R18, RZ, 0x6, R18 ;  /* 0x00000006ff127819 */ /* 0x001fe20000011612 */
[----:B------:R-:W3:Y:S04]  /*17280*/  LDL R17, [R1+0x55c] ;  /* 0x00055c0001117983 */ /* 0x000ee80000100800 */
[----:B------:R0:W4:Y:S01]  /*17290*/  @!P2 LDG.E.U8 R170, desc[UR28][R10.64] ;  /* 0x0000001c0aaaa981 */ /* 0x000122000c1e1100 */
[----:B------:R-:W-:-:S03]  /*172a0*/  PRMT R232, RZ, 0x7610, R232 ;  /* 0x00007610ffe87816 */ /* 0x000fc600000000e8 */
[----:B------:R-:W2:Y:S04]  /*172b0*/  LDL R13, [R1+0x560] ;  /* 0x00056000010d7983 */ /* 0x000ea80000100800 */
[----:B------:R-:W0:Y:S04]  /*172c0*/  LDL R10, [R1+0x474] ;  /* 0x00047400010a7983 */ /* 0x000e280000100800 */
[----:B------:R-:W0:Y:S01]  /*172d0*/  LDL R11, [R1+0x478] ;  /* 0x00047800010b7983 */ /* 0x000e220000100800 */
[----:B------:R-:W-:-:S04]  /*172e0*/  SGXT.U32 R18, R18, 0x1 ;  /* 0x000000011212781a */ /* 0x000fc80000000000 */
[----:B------:R-:W-:-:S04]  /*172f0*/  LOP3.LUT R18, R18, 0x78, RZ, 0xfc, !PT ;  /* 0x0000007812127812 */ /* 0x000fc800078efcff */
[----:B------:R-:W-:Y:S02]  /*17300*/  ISETP.GE.AND P4, PT, R18, UR13, PT ;  /* 0x0000000d12007c0c */ /* 0x000fe4000bf86270 */
[----:B------:R-:W1:Y:S02]  /*17310*/  S2R R18, SR_TID.X ;  /* 0x0000000000127919 */ /* 0x000e640000002100 */
[----:B-1----:R-:W-:-:S04]  /*17320*/  SHF.R.U32.HI R18, RZ, 0x6, R18 ;  /* 0x00000006ff127819 */ /* 0x002fc80000011612 */
[----:B------:R-:W-:-:S04]  /*17330*/  SGXT.U32 R18, R18, 0x1 ;  /* 0x000000011212781a */ /* 0x000fc80000000000 */
[----:B------:R-:W-:-:S04]  /*17340*/  LOP3.LUT R18, R18, 0x7a, RZ, 0xfc, !PT ;  /* 0x0000007a12127812 */ /* 0x000fc800078efcff */
[----:B------:R-:W-:Y:S02]  /*17350*/  ISETP.GE.AND P3, PT, R18, UR13, PT ;  /* 0x0000000d12007c0c */ /* 0x000fe4000bf66270 */
[----:B------:R-:W4:Y:S01]  /*17360*/  LDL.LU R18, [R1+0xbdc] ;  /* 0x000bdc0001127983 */ /* 0x000f220000300800 */
[----:B0-----:R-:W-:-:S04]  /*17370*/  @!P4 LOP3.LUT R11, R11, R10, RZ, 0x3c, !PT ;  /* 0x0000000a0b0bc212 */ /* 0x001fc800078e3cff */
[----:B------:R-:W-:-:S04]  /*17380*/  @!P4 LOP3.LUT R10, R11, R10, RZ, 0x3c, !PT ;  /* 0x0000000a0b0ac212 */ /* 0x000fc800078e3cff */
[----:B------:R-:W-:-:S05]  /*17390*/  @!P4 LOP3.LUT R11, R11, R10, RZ, 0x3c, !PT ;  /* 0x0000000a0b0bc212 */ /* 0x000fca00078e3cff */
[----:B------:R0:W4:Y:S04]  /*173a0*/  @!P4 LDG.E.U8 R232, desc[UR28][R10.64] ;  /* 0x0000001c0ae8c981 */ /* 0x000128000c1e1100 */
[----:B------:R-:W0:Y:S04]  /*173b0*/  LDL R10, [R1+0x59c] ;  /* 0x00059c00010a7983 */ /* 0x000e280000100800 */
[----:B------:R-:W0:Y:S01]  /*173c0*/  LDL R11, [R1+0x5a0] ;  /* 0x0005a000010b7983 */ /* 0x000e220000100800 */
[----:B------:R-:W-:-:S06]  /*173d0*/  UISETP.GE.AND UP0, UPT, UR33, UR13, UPT ;  /* 0x0000000d2100728c */ /* 0x000fcc000bf06270 */
[----:B------:R-:W-:Y:S02]  /*173e0*/  PLOP3.LUT P1, PT, PT, PT, UP0, 0x80, 0x0 ;  /* 0x000000000000781c */ /* 0x000fe40003f2f008 */
[----:B------:R-:W-:Y:S02]  /*173f0*/  PLOP3.LUT P5, PT, PT, PT, UP0, 0x80, 0x0 ;  /* 0x000000000000781c */ /* 0x000fe40003faf008 */
[----:B------:R-:W-:-:S09]  /*17400*/  PRMT R178, RZ, 0x7610, R178 ;  /* 0x00007610ffb27816 */ /* 0x000fd200000000b2 */
        /* <DEDUP_REMOVED lines=9> */
[----:B------:R-:W-:Y:S02]  /*174a0*/  PRMT R234, RZ, 0x7610, R234 ;  /* 0x00007610ffea7816 */ /* 0x000fe400000000ea */
[----:B------:R-:W-:Y:S02]  /*174b0*/  PRMT R186, RZ, 0x7610, R186 ;  /* 0x00007610ffba7816 */ /* 0x000fe400000000ba */
[----:B0-----:R-:W-:-:S04]  /*174c0*/  @!P3 LOP3.LUT R11, R11, R10, RZ, 0x3c, !PT ;  /* 0x0000000a0b0bb212 */ /* 0x001fc800078e3cff */
[----:B------:R-:W-:-:S04]  /*174d0*/  @!P3 LOP3.LUT R10, R11, R10, RZ, 0x3c, !PT ;  /* 0x0000000a0b0ab212 */ /* 0x000fc800078e3cff */
[----:B------:R-:W-:-:S05]  /*174e0*/  @!P3 LOP3.LUT R11, R11, R10, RZ, 0x3c, !PT ;  /* 0x0000000a0b0bb212 */ /* 0x000fca00078e3cff */
[----:B------:R2:W4:Y:S02]  /*174f0*/  @!P3 LDG.E.U8 R234, desc[UR28][R10.64] ;  /* 0x0000001c0aeab981 */ /* 0x000524000c1e1100 */
[----:B--2---:R-:W-:Y:S02]  /*17500*/  @!P2 IMAD.MOV.U32 R10, RZ, RZ, R13 ;  /* 0x000000ffff0aa224 */ /* 0x004fe400078e000d */
[----:B---3--:R-:W-:Y:S01]  /*17510*/  @!P2 IMAD.MOV.U32 R11, RZ, RZ, R17 ;  /* 0x000000ffff0ba224 */ /* 0x008fe200078e0011 */
[----:B------:R-:W-:Y:S01]  /*17520*/  UISETP.GE.AND UP2, UPT, UR31, UR13, UPT ;  /* 0x0000000d1f00728c */ /* 0x000fe2000bf46270 */
[----:B------:R-:W-:Y:S01]  /*17530*/  PRMT R188, RZ, 0x7610, R188 ;  /* 0x00007610ffbc7816 */ /* 0x000fe200000000bc */
[----:B------:R-:W2:Y:S04]  /*17540*/  LDL R13, [R1+0x464] ;  /* 0x00046400010d7983 */ /* 0x000ea80000100800 */
[----:B------:R0:W3:Y:S04]  /*17550*/  @!P6 LDG.E.U8 R186, desc[UR28][R10.64] ;  /* 0x0000001c0abae981 */ /* 0x0000e8000c1e1100 */
[----:B------:R-:W0:Y:S04]  /*17560*/  LDL R10, [R1+0x51c] ;  /* 0x00051c00010a7983 */ /* 0x000e280000100800 */
[----:B------:R-:W0:Y:S01]  /*17570*/  LDL R11, [R1+0x520] ;  /* 0x00052000010b7983 */ /* 0x000e220000100800 */
[----:B------:R-:W-:-:S02]  /*17580*/  PLOP3.LUT P1, PT, PT, PT, UP2, 0x80, 0x0 ;  /* 0x000000000000781c */ /* 0x000fc40003f2f028 */
[----:B------:R-:W-:Y:S02]  /*17590*/  SHF.R.U32.HI R17, RZ, 0x6, R12 ;  /* 0x00000006ff117819 */ /* 0x000fe4000001160c */
[----:B------:R-:W-:Y:S01]  /*175a0*/  PLOP3.LUT P5, PT, PT, PT, UP2, 0x80, 0x0 ;  /* 0x000000000000781c */ /* 0x000fe20003faf028 */
[----:B------:R-:W2:Y:S01]  /*175b0*/  LDL R12, [R1+0x468] ;  /* 0x00046800010c7983 */ /* 0x000ea20000100800 */
        /* <DEDUP_REMOVED lines=40> */
[----:B------:R-:W-:-:S06]  /*17840*/  PRMT R236, RZ, 0x7610, R236 ;  /* 0x00007610ffec7816 */ /* 0x000fcc00000000ec */
[----:B--2---:R-:W2:Y:S01]  /*17850*/  @!P2 LDG.E.U8 R236, desc[UR28][R12.64] ;  /* 0x0000001c0ceca981 */ /* 0x004ea2000c1e1100 */
[----:B------:R-:W-:Y:S01]  /*17860*/  PRMT R240, RZ, 0x7610, R240 ;  /* 0x00007610fff07816 */ /* 0x000fe200000000f0 */
[----:B------:R-:W-:Y:S01]  /*17870*/  BAR.SYNC.DEFER_BLOCKING 0x0 ;  /* 0x0000000000007b1d */ /* 0x000fe20000010000 */
[----:B0-----:R-:W-:-:S04]  /*17880*/  @!P0 LOP3.LUT R11, R11, R10, RZ, 0x3c, !PT ;  /* 0x0000000a0b0b8212 */ /* 0x001fc800078e3cff */
[----:B------:R-:W-:-:S04]  /*17890*/  @!P0 LOP3.LUT R10, R11, R10, RZ, 0x3c, !PT ;  /* 0x0000000a0b0a8212 */ /* 0x000fc800078e3cff */
[----:B------:R-:W-:-:S05]  /*178a0*/  @!P0 LOP3.LUT R11, R11, R10, RZ, 0x3c, !PT ;  /* 0x0000000a0b0b8212 */ /* 0x000fca00078e3cff */
[----:B------:R0:W2:Y:S04]  /*178b0*/  @!P0 LDG.E.U8 R240, desc[UR28][R10.64] ;  /* 0x0000001c0af08981 */ /* 0x0000a8000c1e1100 */
[----:B------:R-:W0:Y:S04]  /*178c0*/  LDL R10, [R1+0xa34] ;  /* 0x000a3400010a7983 */ /* 0x000e280000100800 */
[----:B------:R-:W0:Y:S01]  /*178d0*/  LDL R11, [R1+0xa38] ;  /* 0x000a3800010b7983 */ /* 0x000e220000100800 */
[----:B------:R-:W-:Y:S02]  /*178e0*/  PRMT R242, RZ, 0x7610, R242 ;  /* 0x00007610fff27816 */ /* 0x000fe400000000f2 */
        /* <DEDUP_REMOVED lines=45> */
[----:B------:R-:W4:Y:S04]  /*17bc0*/  @!P0 LDG.E.U8 R16, desc[UR28][R10.64] ;  /* 0x0000001c0a108981 */ /* 0x000f28000c1e1100 */
[----:B----4-:R0:W-:Y:S04]  /*17bd0*/  STL [R1+0x38], R16 ;  /* 0x0000381001007387 */ /* 0x0101e80000100800 */
[----:B0-----:R-:W4:Y:S04]  /*17be0*/  LDL.LU R16, [R1+0xbd4] ;  /* 0x000bd40001107983 */ /* 0x001f280000300800 */
[----:B------:R-:W3:Y:S04]  /*17bf0*/  LDL R10, [R1+0x874] ;  /* 0x00087400010a7983 */ /* 0x000ee80000100800 */
[----:B------:R-:W3:Y:S01]  /*17c00*/  LDL R11, [R1+0x878] ;  /* 0x00087800010b7983 */ /* 0x000ee20000100800 */
[----:B------:R-:W-:-:S02]  /*17c10*/  PRMT R15, RZ, 0x7610, R15 ;  /* 0x00007610ff0f7816 */ /* 0x000fc4000000000f */
[----:B---3--:R-:W-:-:S04]  /*17c20*/  @!P0 LOP3.LUT R11, R11, R10, RZ, 0x3c, !PT ;  /* 0x0000000a0b0b8212 */ /* 0x008fc800078e3cff */
[----:B------:R-:W-:-:S04]  /*17c30*/  @!P0 LOP3.LUT R10, R11, R10, RZ, 0x3c, !PT ;  /* 0x0000000a0b0a8212 */ /* 0x000fc800078e3cff */
[----:B------:R-:W-:-:S05]  /*17c40*/  @!P0 LOP3.LUT R11, R11, R10, RZ, 0x3c, !PT ;  /* 0x0000000a0b0b8212 */ /* 0x000fca00078e3cff */
[----:B------:R-:W3:Y:S04]  /*17c50*/  @!P0 LDG.E.U8 R15, desc[UR28][R10.64] ;  /* 0x0000001c0a0f8981 */ /* 0x000ee8000c1e1100 */
[----:B---3--:R0:W-:Y:S04]  /*17c60*/  STL [R1+0x34], R15 ;  /* 0x0000340f01007387 */ /* 0x0081e80000100800 */
[----:B0-----:R-:W3:Y:S04]  /*17c70*/  LDL.LU R15, [R1+0xbd0] ;  /* 0x000bd000010f7983 */ /* 0x001ee80000300800 */
[----:B------:R-:W2:Y:S04]  /*17c80*/  LDL R10, [R1+0x834] ;  /* 0x00083400010a7983 */ /* 0x000ea80000100800 */
[----:B------:R-:W2:Y:S01]  /*17c90*/  LDL R11, [R1+0x838] ;  /* 0x00083800010b7983 */ /* 0x000ea20000100800 */
[----:B------:R-:W-:-:S02]  /*17ca0*/  PRMT R14, RZ, 0x7610, R14 ;  /* 0x00007610ff0e7816 */ /* 0x000fc4000000000e */
[----:B--2---:R-:W-:-:S04]  /*17cb0*/  @!P0 LOP3.LUT R11, R11, R10, RZ, 0x3c, !PT ;  /* 0x0000000a0b0b8212 */ /* 0x004fc800078e3cff */
[----:B------:R-:W-:-:S04]  /*17cc0*/  @!P0 LOP3.LUT R10, R11, R10, RZ, 0x3c, !PT ;  /* 0x0000000a0b0a8212 */ /* 0x000fc800078e3cff */
[----:B------:R-:W-:-:S05]  /*17cd0*/  @!P0 LOP3.LUT R11, R11, R10, RZ, 0x3c, !PT ;  /* 0x0000000a0b0b8212 */ /* 0x000fca00078e3cff */
[----:B------:R-:W2:Y:S04]  /*17ce0*/  @!P0 LDG.E.U8 R14, desc[UR28][R10.64] ;  /* 0x0000001c0a0e8981 */ /* 0x000ea8000c1e1100 */
[----:B--2---:R0:W-:Y:S04]  /*17cf0*/  STL [R1+0x30], R14 ;  /* 0x0000300e01007387 */ /* 0x0041e80000100800 */
[----:B0-----:R-:W2:Y:S04]  /*17d00*/  LDL.LU R14, [R1+0xbcc] ;  /* 0x000bcc00010e7983 */ /* 0x001ea80000300800 */
[----:B------:R-:W4:Y:S04]  /*17d10*/  LDL R10, [R1+0x7f4] ;  /* 0x0007f400010a7983 */ /* 0x000f280000100800 */
[----:B------:R-:W4:Y:S01]  /*17d20*/  LDL R11, [R1+0x7f8] ;  /* 0x0007f800010b7983 */ /* 0x000f220000100800 */
[----:B------:R-:W-:-:S02]  /*17d30*/  PRMT R9, RZ, 0x7610, R9 ;  /* 0x00007610ff097816 */ /* 0x000fc40000000009 */
[----:B----4-:R-:W-:-:S04]  /*17d40*/  @!P0 LOP3.LUT R11, R11, R10, RZ, 0x3c, !PT ;  /* 0x0000000a0b0b8212 */ /* 0x010fc800078e3cff */
        /* <DEDUP_REMOVED lines=55> */
[----:B--2---:R0:W-:Y:S04]  /*180c0*/  STL [R1+0x18], R159 ;  /* 0x0000189f01007387 */ /* 0x0041e80000100800 */
[----:B0-----:R-:W2:Y:S04]  /*180d0*/  LDL R159, [R1+0x318] ;  /* 0x00031800019f7983 */ /* 0x001ea80000100800 */
        /* <DEDUP_REMOVED lines=35> */
[----:B------:R-:W3:Y:S01]  /*18310*/  @!P0 LDG.E.U8 R2, desc[UR28][R10.64] ;  /* 0x0000001c0a028981 */ /* 0x000ee2000c1e1100 */
[----:B------:R-:W-:-:S03]  /*18320*/  PRMT R158, RZ, 0x7610, R158 ;  /* 0x00007610ff9e7816 */ /* 0x000fc6000000009e */
[----:B---3--:R0:W-:Y:S04]  /*18330*/  STL [R1+0x4], R2 ;  /* 0x0000040201007387 */ /* 0x0081e80000100800 */
[----:B0-----:R-:W3:Y:S04]  /*18340*/  LDL.LU R2, [R1+0xba8] ;  /* 0x000ba80001027983 */ /* 0x001ee80000300800 */
[----:B------:R-:W2:Y:S01]  /*18350*/  LDL R11, [R1+0x314] ;  /* 0x00031400010b7983 */ /* 0x000ea20000100800 */
[----:B------:R-:W-:Y:S01]  /*18360*/  @!P0 IMAD.MOV.U32 R10, RZ, RZ, R159 ;  /* 0x000000ffff0a8224 */ /* 0x000fe200078e009f */
[----:B------:R-:W-:-:S02]  /*18370*/  PRMT R252, RZ, 0x7610, R252 ;  /* 0x00007610fffc7816 */ /* 0x000fc400000000fc */
[----:B------:R-:W4:Y:S04]  /*18380*/  LDL R159, [R1+0x214] ;  /* 0x00021400019f7983 */ /* 0x000f280000100800 */
[----:B--2---:R0:W2:Y:S04]  /*18390*/  @!P0 LDG.E.U8 R158, desc[UR28][R10.64] ;  /* 0x0000001c0a9e8981 */ /* 0x0040a8000c1e1100 */
[----:B------:R-:W0:Y:S04]  /*183a0*/  LDL R10, [R1+0x2d4] ;  /* 0x0002d400010a7983 */ /* 0x000e280000100800 */
[----:B------:R-:W0:Y:S02]  /*183b0*/  LDL R11, [R1+0x2d8] ;  /* 0x0002d800010b7983 */ /* 0x000e240000100800 */
[----:B0-----:R-:W-:-:S04]  /*183c0*/  @!P0 LOP3.LUT R11, R11, R10, RZ, 0x3c, !PT ;  /* 0x0000000a0b0b8212 */ /* 0x001fc800078e3cff */
[----:B------:R-:W-:-:S04]  /*183d0*/  @!P0 LOP3.LUT R10, R11, R10, RZ, 0x3c, !PT ;  /* 0x0000000a0b0a8212 */ /* 0x000fc800078e3cff */
[----:B------:R-:W-:Y:S01]  /*183e0*/  @!P0 LOP3.LUT R11, R11, R10, RZ, 0x3c, !PT ;  /* 0x0000000a0b0b8212 */ /* 0x000fe200078e3cff */
[----:B--2---:R0:W-:Y:S04]  /*183f0*/  STL [R1], R158 ;  /* 0x0000009e01007387 */ /* 0x0041e80000100800 */
[----:B------:R1:W2:Y:S01]  /*18400*/  @!P0 LDG.E.U8 R252, desc[UR28][R10.64] ;  /* 0x0000001c0afc8981 */ /* 0x0002a2000c1e1100 */
[----:B------:R-:W-:-:S03]  /*18410*/  PRMT R249, RZ, 0x7610, R249 ;  /* 0x00007610fff97816 */ /* 0x000fc600000000f9 */
[----:B0-----:R-:W3:Y:S04]  /*18420*/  LDL R158, [R1+0x218] ;  /* 0x00021800019e7983 */ /* 0x001ee80000100800 */
[----:B------:R-:W4:Y:S01]  /*18430*/  LDL R11, [R1+0x294] ;  /* 0x00029400010b7983 */ /* 0x000f220000100800 */
[----:B-1----:R-:W-:-:S03]  /*18440*/  @!P0 IMAD.MOV.U32 R10, RZ, RZ, R0 ;  /* 0x000000ffff0a8224 */ /* 0x002fc600078e0000 */
[----:B--2---:R0:W-:Y:S01]  /*18450*/  STL [R1+0xb90], R252 ;  /* 0x000b90fc01007387 */ /* 0x0041e20000100800 */
[----:B------:R-:W-:Y:S02]  /*18460*/  PRMT R247, RZ, 0x7610, R247 ;  /* 0x00007610fff77816 */ /* 0x000fe400000000f7 */
[----:B------:R-:W-:Y:S01]  /*18470*/  PRMT R245, RZ, 0x7610, R245 ;  /* 0x00007610fff57816 */ /* 0x000fe200000000f5 */
[----:B------:R-:W2:Y:S04]  /*18480*/  LDL R0, [R1+0x1d8] ;  /* 0x0001d80001007983 */ /* 0x000ea80000100800 */
[----:B0-----:R-:W3:Y:S04]  /*18490*/  LDL R252, [R1+0x258] ;  /* 0x0002580001fc7983 */ /* 0x001ee80000100800 */
[----:B----4-:R3:W4:Y:S04]  /*184a0*/  @!P0 LDG.E.U8 R249, desc[UR28][R10.64] ;  /* 0x0000001c0af98981 */ /* 0x010728000c1e1100 */
[----:B------:R-:W2:Y:S01]  /*184b0*/  LDL R11, [R1+0x254] ;  /* 0x00025400010b7983 */ /* 0x000ea20000100800 */
[----:B---3--:R-:W-:-:S05]  /*184c0*/  @!P0 IMAD.MOV.U32 R10, RZ, RZ, R252 ;  /* 0x000000ffff0a8224 */ /* 0x008fca00078e00fc */
[----:B--2---:R0:W2:Y:S04]  /*184d0*/  @!P0 LDG.E.U8 R247, desc[UR28][R10.64] ;  /* 0x0000001c0af78981 */ /* 0x0040a8000c1e1100 */
[----:B----4-:R1:W-:Y:S04]  /*184e0*/  STL [R1+0xb94], R249 ;  /* 0x000b94f901007387 */ /* 0x0103e80000100800 */
[----:B------:R-:W3:Y:S01]  /*184f0*/  LDL R252, [R1+0x154] ;  /* 0x0001540001fc7983 */ /* 0x000ee20000100800 */
[----:B0-----:R-:W-:Y:S02]  /*18500*/  @!P0 IMAD.MOV.U32 R10, RZ, RZ, R158 ;  /* 0x000000ffff0a8224 */ /* 0x001fe400078e009e */
[----:B------:R-:W-:Y:S01]  /*18510*/  @!P0 IMAD.MOV.U32 R11, RZ, RZ, R159 ;  /* 0x000000ffff0b8224 */ /* 0x000fe200078e009f */
[----:B-1----:R-:W4:Y:S04]  /*18520*/  LDL R249, [R1+0x158] ;  /* 0x0001580001f97983 */ /* 0x002f280000100800 */
[----:B------:R0:W3:Y:S04]  /*18530*/  @!P0 LDG.E.U8 R245, desc[UR28][R10.64] ;  /* 0x0000001c0af58981 */ /* 0x0000e8000c1e1100 */
[----:B--2---:R1:W-:Y:S04]  /*18540*/  STL [R1+0xb98], R247 ;  /* 0x000b98f701007387 */ /* 0x0043e80000100800 */
[----:B------:R-:W2:Y:S01]  /*18550*/  LDL R11, [R1+0x1d4] ;  /* 0x0001d400010b7983 */ /* 0x000ea20000100800 */
[----:B------:R-:W-:Y:S01]  /*18560*/  PRMT R243, RZ, 0x7610, R243 ;  /* 0x00007610fff37816 */ /* 0x000fe200000000f3 */
[----:B0-----:R-:W-:-:S02]  /*18570*/  @!P0 IMAD.MOV.U32 R10, RZ, RZ, R0 ;  /* 0x000000ffff0a8224 */ /* 0x001fc400078e0000 */
[----:B------:R-:W4:Y:S04]  /*18580*/  LDL R159, [R1+0x114] ;  /* 0x00011400019f7983 */ /* 0x000f280000100800 */
[----:B-1----:R-:W4:Y:S04]  /*18590*/  LDL R247, [R1+0x198] ;  /* 0x0001980001f77983 */ /* 0x002f280000100800 */
[----:B------:R-:W4:Y:S04]  /*185a0*/  LDL R158, [R1+0x118] ;  /* 0x00011800019e7983 */ /* 0x000f280000100800 */
[----:B---3--:R0:W-:Y:S01]  /*185b0*/  STL [R1+0xb9c], R245 ;  /* 0x000b9cf501007387 */ /* 0x0081e20000100800 */
[----:B------:R-:W-:-:S03]  /*185c0*/  PRMT R241, RZ, 0x7610, R241 ;  /* 0x00007610fff17816 */ /* 0x000fc600000000f1 */
[----:B------:R-:W3:Y:S04]  /*185d0*/  LDL R0, [R1+0xd8] ;  /* 0x0000d80001007983 */ /* 0x000ee80000100800 */
[----:B0-----:R-:W3:Y:S04]  /*185e0*/  LDL R245, [R1+0xd4] ;  /* 0x0000d40001f57983 */ /* 0x001ee80000100800 */
[----:B--2---:R4:W2:Y:S04]  /*185f0*/  @!P0 LDG.E.U8 R243, desc[UR28][R10.64] ;  /* 0x0000001c0af38981 */ /* 0x0048a8000c1e1100 */
[----:B------:R-:W3:Y:S01]  /*18600*/  LDL R11, [R1+0x194] ;  /* 0x00019400010b7983 */ /* 0x000ee20000100800 */
[----:B----4-:R-:W-:Y:S01]  /*18610*/  @!P0 IMAD.MOV.U32 R10, RZ, RZ, R247 ;  /* 0x000000ffff0a8224 */ /* 0x010fe200078e00f7 */
[----:B------:R-:W-:-:S02]  /*18620*/  PRMT R239, RZ, 0x7610, R239 ;  /* 0x00007610ffef7816 */ /* 0x000fc400000000ef */
[----:B------:R-:W-:Y:S02]  /*18630*/  PRMT R237, RZ, 0x7610, R237 ;  /* 0x00007610ffed7816 */ /* 0x000fe400000000ed */
[----:B---3--:R0:W3:Y:S02]  /*18640*/  @!P0 LDG.E.U8 R241, desc[UR28][R10.64] ;  /* 0x0000001c0af18981 */ /* 0x0080e4000c1e1100 */
[----:B0-----:R-:W-:Y:S02]  /*18650*/  @!P0 IMAD.MOV.U32 R10, RZ, RZ, R249 ;  /* 0x000000ffff0a8224 */ /* 0x001fe400078e00f9 */
[----:B------:R-:W-:-:S05]  /*18660*/  @!P0 IMAD.MOV.U32 R11, RZ, RZ, R252 ;  /* 0x000000ffff0b8224 */ /* 0x000fca00078e00fc */
[----:B------:R0:W4:Y:S01]  /*18670*/  @!P0 LDG.E.U8 R239, desc[UR28][R10.64] ;  /* 0x0000001c0aef8981 */ /* 0x000122000c1e1100 */
[----:B------:R-:W-:-:S03]  /*18680*/  PRMT R235, RZ, 0x7610, R235 ;  /* 0x00007610ffeb7816 */ /* 0x000fc600000000eb */
[----:B--2---:R1:W-:Y:S01]  /*18690*/  STL [R1+0xba0], R243 ;  /* 0x000ba0f301007387 */ /* 0x0043e20000100800 */
[----:B0-----:R-:W-:Y:S02]  /*186a0*/  @!P0 IMAD.MOV.U32 R10, RZ, RZ, R158 ;  /* 0x000000ffff0a8224 */ /* 0x001fe400078e009e */
[----:B------:R-:W-:-:S05]  /*186b0*/  @!P0 IMAD.MOV.U32 R11, RZ, RZ, R159 ;  /* 0x000000ffff0b8224 */ /* 0x000fca00078e009f */
[----:B------:R0:W2:Y:S02]  /*186c0*/  @!P0 LDG.E.U8 R237, desc[UR28][R10.64] ;  /* 0x0000001c0aed8981 */ /* 0x0000a4000c1e1100 */
[----:B0-----:R-:W-:Y:S02]  /*186d0*/  @!P0 IMAD.MOV.U32 R10, RZ, RZ, R0 ;  /* 0x000000ffff0a8224 */ /* 0x001fe400078e0000 */
[----:B------:R-:W-:-:S05]  /*186e0*/  @!P0 IMAD.MOV.U32 R11, RZ, RZ, R245 ;  /* 0x000000ffff0b8224 */ /* 0x000fca00078e00f5 */
[----:B------:R0:W2:Y:S04]  /*186f0*/  @!P0 LDG.E.U8 R235, desc[UR28][R10.64] ;  /* 0x0000001c0aeb8981 */ /* 0x0000a8000c1e1100 */
[----:B---3--:R3:W-:Y:S04]  /*18700*/  STL [R1+0xba4], R241 ;  /* 0x000ba4f101007387 */ /* 0x0087e80000100800 */
[----:B------:R-:W0:Y:S04]  /*18710*/  LDL R252, [R1+0x98] ;  /* 0x0000980001fc7983 */ /* 0x000e280000100800 */
[----:B------:R-:W4:Y:S04]  /*18720*/  LDL R11, [R1+0x94] ;  /* 0x00009400010b7983 */ /* 0x000f280000100800 */
[----:B-1----:R-:W2:Y:S04]  /*18730*/  LDL R243, [R1+0x458] ;  /* 0x0004580001f37983 */ /* 0x002ea80000100800 */
[----:B---3--:R-:W3:Y:S04]  /*18740*/  LDL R241, [R1+0x65c] ;  /* 0x00065c0001f17983 */ /* 0x008ee80000100800 */
[----:B------:R-:W2:Y:S04]  /*18750*/  LDL R159, [R1+0xa2c] ;  /* 0x000a2c00019f7983 */ /* 0x000ea80000100800 */
[----:B------:R-:W2:Y:S04]  /*18760*/  LDL R158, [R1+0xa30] ;  /* 0x000a3000019e7983 */ /* 0x000ea80000100800 */
[----:B------:R-:W2:Y:S04]  /*18770*/  LDL R249, [R1+0x9ec] ;  /* 0x0009ec0001f97983 */ /* 0x000ea80000100800 */
[----:B------:R-:W2:Y:S01]  /*18780*/  LDL R247, [R1+0x9f0] ;  /* 0x0009f00001f77983 */ /* 0x000ea20000100800 */
[----:B------:R-:W-:-:S03]  /*18790*/  PRMT R233, RZ, 0x7610, R233 ;  /* 0x00007610ffe97816 */ /* 0x000fc600000000e9 */
[----:B------:R-:W2:Y:S04]  /*187a0*/  LDL R245, [R1+0x9ac] ;  /* 0x0009ac0001f57983 */ /* 0x000ea80000100800 */
[----:B------:R-:W2:Y:S01]  /*187b0*/  LDL R0, [R1+0x9b0] ;  /* 0x0009b00001007983 */ /* 0x000ea20000100800 */
[----:B------:R-:W-:Y:S01]  /*187c0*/  PRMT R231, RZ, 0x7610, R231 ;  /* 0x00007610ffe77816 */ /* 0x000fe200000000e7 */
[----:B0-----:R-:W-:Y:S01]  /*187d0*/  @!P0 IMAD.MOV.U32 R10, RZ, RZ, R252 ;  /* 0x000000ffff0a8224 */ /* 0x001fe200078e00fc */
[----:B------:R-:W-:Y:S01]  /*187e0*/  PRMT R229, RZ, 0x7610, R229 ;  /* 0x00007610ffe57816 */ /* 0x000fe200000000e5 */
[----:B------:R-:W2:Y:S04]  /*187f0*/  LDL R252, [R1+0x8f0] ;  /* 0x0008f00001fc7983 */ /* 0x000ea80000100800 */
[----:B----4-:R3:W4:Y:S02]  /*18800*/  @!P0 LDG.E.U8 R233, desc[UR28][R10.64] ;  /* 0x0000001c0ae98981 */ /* 0x010724000c1e1100 */
[----:B---3--:R-:W-:-:S02]  /*18810*/  @!P0 IMAD.MOV.U32 R10, RZ, RZ, R241 ;  /* 0x000000ffff0a8224 */ /* 0x008fc400078e00f1 */
[----:B--2---:R-:W-:Y:S01]  /*18820*/  @!P0 IMAD.MOV.U32 R11, RZ, RZ, R243 ;  /* 0x000000ffff0b8224 */ /* 0x004fe200078e00f3 */
[----:B------:R-:W2:Y:S04]  /*18830*/  LDL R241, [R1+0x970] ;  /* 0x0009700001f17983 */ /* 0x000ea80000100800 */
[----:B------:R-:W3:Y:S04]  /*18840*/  LDL R243, [R1+0x96c] ;  /* 0x00096c0001f37983 */ /* 0x000ee80000100800 */
[----:B------:R0:W4:Y:S02]  /*18850*/  @!P0 LDG.E.U8 R231, desc[UR28][R10.64] ;  /* 0x0000001c0ae78981 */ /* 0x000124000c1e1100 */
[----:B0-----:R-:W-:-:S02]  /*18860*/  @!P0 IMAD.MOV.U32 R10, RZ, RZ, R158 ;  /* 0x000000ffff0a8224 */ /* 0x001fc400078e009e */
[----:B------:R-:W-:Y:S01]  /*18870*/  @!P0 IMAD.MOV.U32 R11, RZ, RZ, R159 ;  /* 0x000000ffff0b8224 */ /* 0x000fe200078e009f */
[----:B------:R-:W4:Y:S04]  /*18880*/  LDL R158, [R1+0x930] ;  /* 0x00093000019e7983 */ /* 0x000f280000100800 */
[----:B------:R-:W4:Y:S01]  /*18890*/  LDL R159, [R1+0x92c] ;  /* 0x00092c00019f7983 */ /* 0x000f220000100800 */
[----:B------:R-:W-:-:S03]  /*188a0*/  PRMT R227, RZ, 0x7610, R227 ;  /* 0x00007610ffe37816 */ /* 0x000fc600000000e3 */
[----:B------:R0:W4:Y:S01]  /*188b0*/  @!P0 LDG.E.U8 R229, desc[UR28][R10.64] ;  /* 0x0000001c0ae58981 */ /* 0x000122000c1e1100 */
[----:B------:R-:W-:Y:S01]  /*188c0*/  PRMT R225, RZ, 0x7610, R225 ;  /* 0x00007610ffe17816 */ /* 0x000fe200000000e1 */
[----:B0-----:R-:W-:Y:S02]  /*188d0*/  @!P0 IMAD.MOV.U32 R10, RZ, RZ, R247 ;  /* 0x000000ffff0a8224 */ /* 0x001fe400078e00f7 */
[----:B------:R-:W-:Y:S01]  /*188e0*/  @!P0 IMAD.MOV.U32 R11, RZ, RZ, R249 ;  /* 0x000000ffff0b8224 */ /* 0x000fe200078e00f9 */
[----:B------:R-:W-:Y:S01]  /*188f0*/  PRMT R223, RZ, 0x7610, R223 ;  /* 0x00007610ffdf7816 */ /* 0x000fe200000000df */
[----:B------:R-:W4:Y:S04]  /*18900*/  LDL R249, [R1+0x82c] ;  /* 0x00082c0001f97983 */ /* 0x000f280000100800 */
[----:B------:R0:W4:Y:S01]  /*18910*/  @!P0 LDG.E.U8 R227, desc[UR28][R10.64] ;  /* 0x0000001c0ae38981 */ /* 0x000122000c1e1100 */
[----:B------:R-:W-:-:S03]  /*18920*/  PRMT R221, RZ, 0x7610, R221 ;  /* 0x00007610ffdd7816 */ /* 0x000fc600000000dd */
[----:B------:R-:W4:Y:S01]  /*18930*/  LDL R247, [R1+0x830] ;  /* 0x0008300001f77983 */ /* 0x000f220000100800 */
[----:B0-----:R-:W-:Y:S02]  /*18940*/  @!P0 IMAD.MOV.U32 R10, RZ, RZ, R0 ;  /* 0x000000ffff0a8224 */ /* 0x001fe400078e0000 */
[----:B------:R-:W-:Y:S01]  /*18950*/  @!P0 IMAD.MOV.U32 R11, RZ, RZ, R245 ;  /* 0x000000ffff0b8224 */ /* 0x000fe200078e00f5 */
[----:B------:R-:W4:Y:S04]  /*18960*/  LDL R0, [R1+0x8b0] ;  /* 0x0008b00001007983 */ /* 0x000f280000100800 */
[----:B------:R2:W4:Y:S04]  /*18970*/  @!P0 LDG.E.U8 R225, desc[UR28][R10.64] ;  /* 0x0000001c0ae18981 */ /* 0x000528000c1e1100 */
[----:B------:R-:W4:Y:S01]  /*18980*/  LDL R245, [R1+0x8ac] ;  /* 0x0008ac0001f57983 */ /* 0x000f220000100800 */
[----:B--2---:R-:W-:-:S03]  /*18990*/  @!P0 IMAD.MOV.U32 R10, RZ, RZ, R241 ;  /* 0x000000ffff0a8224 */ /* 0x004fc600078e00f1 */
[----:B------:R-:W2:Y:S01]  /*189a0*/  LDL R241, [R1+0x870] ;  /* 0x0008700001f17983 */ /* 0x000ea20000100800 */
[----:B---3--:R-:W-:-:S03]  /*189b0*/  @!P0 IMAD.MOV.U32 R11, RZ, RZ, R243 ;  /* 0x000000ffff0b8224 */ /* 0x008fc600078e00f3 */
[----:B------:R-:W3:Y:S04]  /*189c0*/  LDL R243, [R1+0x86c] ;  /* 0x00086c0001f37983 */ /* 0x000ee80000100800 */
[----:B------:R4:W3:Y:S02]  /*189d0*/  @!P0 LDG.E.U8 R223, desc[UR28][R10.64] ;  /* 0x0000001c0adf8981 */ /* 0x0008e4000c1e1100 */
[----:B----4-:R-:W-:Y:S01]  /*189e0*/  @!P0 IMAD.MOV.U32 R10, RZ, RZ, R158 ;  /* 0x000000ffff0a8224 */ /* 0x010fe200078e009e */
[----:B------:R-:W-:Y:S01]  /*189f0*/  PRMT R219, RZ, 0x7610, R219 ;  /* 0x00007610ffdb7816 */ /* 0x000fe200000000db */
[----:B------:R-:W4:Y:S01]  /*18a00*/  LDL R158, [R1+0x7f0] ;  /* 0x0007f000019e7983 */ /* 0x000f220000100800 */
[----:B------:R-:W-:-:S03]  /*18a10*/  @!P0 IMAD.MOV.U32 R11, RZ, RZ, R159 ;  /* 0x000000ffff0b8224 */ /* 0x000fc600078e009f */
[----:B------:R-:W4:Y:S04]  /*18a20*/  LDL R159, [R1+0x7ec] ;  /* 0x0007ec00019f7983 */ /* 0x000f280000100800 */
[----:B------:R0:W4:Y:S04]  /*18a30*/  @!P0 LDG.E.U8 R221, desc[UR28][R10.64] ;  /* 0x0000001c0add8981 */ /* 0x000128000c1e1100 */
[----:B------:R-:W2:Y:S01]  /*18a40*/  LDL R11, [R1+0x8ec] ;  /* 0x0008ec00010b7983 */ /* 0x000ea20000100800 */
[----:B0-----:R-:W-:Y:S01]  /*18a50*/  @!P0 IMAD.MOV.U32 R10, RZ, RZ, R252 ;  /* 0x000000ffff0a8224 */ /* 0x001fe200078e00fc */
[----:B------:R-:W-:-:S02]  /*18a60*/  PRMT R217, RZ, 0x7610, R217 ;  /* 0x00007610ffd97816 */ /* 0x000fc400000000d9 */
[----:B------:R-:W-:Y:S01]  /*18a70*/  PRMT R215, RZ, 0x7610, R215 ;  /* 0x00007610ffd77816 */ /* 0x000fe200000000d7 */
[----:B------:R-:W4:Y:S01]  /*18a80*/  LDL R252, [R1+0x730] ;  /* 0x0007300001fc7983 */ /* 0x000f220000100800 */
[----:B------:R-:W-:-:S03]  /*18a90*/  PRMT R214, RZ, 0x7610, R214 ;  /* 0x00007610ffd67816 */ /* 0x000fc600000000d6 */
[----:B--2---:R0:W2:Y:S02]  /*18aa0*/  @!P0 LDG.E.U8 R219, desc[UR28][R10.64] ;  /* 0x0000001c0adb8981 */ /* 0x0040a4000c1e1100 */
[----:B0-----:R-:W-:Y:S02]  /*18ab0*/  @!P0 IMAD.MOV.U32 R10, RZ, RZ, R0 ;  /* 0x000000ffff0a8224 */ /* 0x001fe400078e0000 */
[----:B------:R-:W-:Y:S01]  /*18ac0*/  @!P0 IMAD.MOV.U32 R11, RZ, RZ, R245 ;  /* 0x000000ffff0b8224 */ /* 0x000fe200078e00f5 */
[----:B------:R-:W2:Y:S04]  /*18ad0*/  LDL R0, [R1+0x7b0] ;  /* 0x0007b00001007983 */ /* 0x000ea80000100800 */
[----:B------:R-:W2:Y:S04]  /*18ae0*/  LDL R245, [R1+0x7ac] ;  /* 0x0007ac0001f57983 */ /* 0x000ea80000100800 */
[----:B------:R0:W2:Y:S02]  /*18af0*/  @!P0 LDG.E.U8 R217, desc[UR28][R10.64] ;  /* 0x0000001c0ad98981 */ /* 0x0000a4000c1e1100 */
[----:B0-----:R-:W-:-:S02]  /*18b00*/  @!P0 IMAD.MOV.U32 R10, RZ, RZ, R241 ;  /* 0x000000ffff0a8224 */ /* 0x001fc400078e00f1 */
[----:B---3--:R-:W-:Y:S01]  /*18b10*/  @!P0 IMAD.MOV.U32 R11, RZ, RZ, R243 ;  /* 0x000000ffff0b8224 */ /* 0x008fe200078e00f3 */
[----:B------:R-:W3:Y:S04]  /*18b20*/  LDL R241, [R1+0x770] ;  /* 0x0007700001f17983 */ /* 0x000ee80000100800 */
[----:B------:R-:W3:Y:S04]  /*18b30*/  LDL R243, [R1+0x76c] ;  /* 0x00076c0001f37983 */ /* 0x000ee80000100800 */
[----:B------:R0:W3:Y:S01]  /*18b40*/  @!P0 LDG.E.U8 R215, desc[UR28][R10.64] ;  /* 0x0000001c0ad78981 */ /* 0x0000e2000c1e1100 */
[----:B------:R-:W-:Y:S01]  /*18b50*/  PRMT R213, RZ, 0x7610, R213 ;  /* 0x00007610ffd57816 */ /* 0x000fe200000000d5 */
[----:B0-----:R-:W-:-:S02]  /*18b60*/  @!P0 IMAD.MOV.U32 R10, RZ, RZ, R247 ;  /* 0x000000ffff0a8224 */ /* 0x001fc400078e00f7 */
[----:B------:R-:W-:Y:S01]  /*18b70*/  @!P0 IMAD.MOV.U32 R11, RZ, RZ, R249 ;  /* 0x000000ffff0b8224 */ /* 0x000fe200078e00f9 */
[----:B------:R-:W-:Y:S01]  /*18b80*/  PRMT R212, RZ, 0x7610, R212 ;  /* 0x00007610ffd47816 */ /* 0x000fe200000000d4 */
[----:B------:R-:W3:Y:S04]  /*18b90*/  LDL R249, [R1+0x66c] ;  /* 0x00066c0001f97983 */ /* 0x000ee80000100800 */
[----:B------:R4:W3:Y:S01]  /*18ba0*/  @!P0 LDG.E.U8 R214, desc[UR28][R10.64] ;  /* 0x0000001c0ad68981 */ /* 0x0008e2000c1e1100 */
[----:B------:R-:W-:-:S03]  /*18bb0*/  PRMT R157, RZ, 0x7610, R157 ;  /* 0x00007610ff9d7816 */ /* 0x000fc6000000009d */
[----:B------:R-:W3:Y:S01]  /*18bc0*/  LDL R247, [R1+0x670] ;  /* 0x0006700001f77983 */ /* 0x000ee20000100800 */
[----:B----4-:R-:W-:Y:S02]  /*18bd0*/  @!P0 IMAD.MOV.U32 R10, RZ, RZ, R158 ;  /* 0x000000ffff0a8224 */ /* 0x010fe400078e009e */
[----:B------:R-:W-:Y:S01]  /*18be0*/  @!P0 IMAD.MOV.U32 R11, RZ, RZ, R159 ;  /* 0x000000ffff0b8224 */ /* 0x000fe200078e009f */
[----:B------:R-:W4:Y:S04]  /*18bf0*/  LDL R158, [R1+0x6f0] ;  /* 0x0006f000019e7983 */ /* 0x000f280000100800 */
[----:B------:R2:W4:Y:S04]  /*18c00*/  @!P0 LDG.E.U8 R213, desc[UR28][R10.64] ;  /* 0x0000001c0ad58981 */ /* 0x000528000c1e1100 */
[----:B------:R-:W4:Y:S01]  /*18c10*/  LDL R159, [R1+0x6ec] ;  /* 0x0006ec00019f7983 */ /* 0x000f220000100800 */
[----:B--2---:R-:W-:-:S03]  /*18c20*/  @!P0 IMAD.MOV.U32 R10, RZ, RZ, R0 ;  /* 0x000000ffff0a8224 */ /* 0x004fc600078e0000 */
[----:B------:R-:W2:Y:S01]  /*18c30*/  LDL R0, [R1+0x6b0] ;  /* 0x0006b00001007983 */ /* 0x000ea20000100800 */
[----:B------:R-:W-:-:S03]  /*18c40*/  @!P0 IMAD.MOV.U32 R11, RZ, RZ, R245 ;  /* 0x000000ffff0b8224 */ /* 0x000fc600078e00f5 */
[----:B------:R-:W2:Y:S04]  /*18c50*/  LDL R245, [R1+0x6ac] ;  /* 0x0006ac0001f57983 */ /* 0x000ea80000100800 */
[----:B------:R3:W2:Y:S02]  /*18c60*/  @!P0 LDG.E.U8 R212, desc[UR28][R10.64] ;  /* 0x0000001c0ad48981 */ /* 0x0006a4000c1e1100 */
[----:B---3--:R-:W-:Y:S01]  /*18c70*/  @!P0 IMAD.MOV.U32 R10, RZ, RZ, R241 ;  /* 0x000000ffff0a8224 */ /* 0x008fe200078e00f1 */
[----:B------:R-:W-:Y:S01]  /*18c80*/  PRMT R156, RZ, 0x7610, R156 ;  /* 0x00007610ff9c7816 */ /* 0x000fe2000000009c */
[----:B------:R-:W3:Y:S01]  /*18c90*/  LDL R241, [R1+0x410] ;  /* 0x0004100001f17983 */ /* 0x000ee20000100800 */
[----:B------:R-:W-:-:S03]  /*18ca0*/  @!P0 IMAD.MOV.U32 R11, RZ, RZ, R243 ;  /* 0x000000ffff0b8224 */ /* 0x000fc600078e00f3 */
[----:B------:R-:W3:Y:S04]  /*18cb0*/  LDL R243, [R1+0x40c] ;  /* 0x00040c0001f37983 */ /* 0x000ee80000100800 */
[----:B------:R0:W3:Y:S04]  /*18cc0*/  @!P0 LDG.E.U8 R157, desc[UR28][R10.64] ;  /* 0x0000001c0a9d8981 */ /* 0x0000e8000c1e1100 */
[----:B------:R-:W4:Y:S01]  /*18cd0*/  LDL R11, [R1+0x72c] ;  /* 0x00072c00010b7983 */ /* 0x000f220000100800 */
[----:B0-----:R-:W-:Y:S01]  /*18ce0*/  @!P0 IMAD.MOV.U32 R10, RZ, RZ, R252 ;  /* 0x000000ffff0a8224 */ /* 0x001fe200078e00fc */
[----:B------:R-:W-:-:S02]  /*18cf0*/  PRMT R155, RZ, 0x7610, R155 ;  /* 0x00007610ff9b7816 */ /* 0x000fc4000000009b */
[----:B------:R-:W-:Y:S01]  /*18d00*/  PRMT R154, RZ, 0x7610, R154 ;  /* 0x00007610ff9a7816 */ /* 0x000fe2000000009a */
[----:B------:R-:W3:Y:S01]  /*18d10*/  LDL R252, [R1+0x350] ;  /* 0x0003500001fc7983 */ /* 0x000ee20000100800 */
[----:B------:R-:W-:-:S03]  /*18d20*/  PRMT R153, RZ, 0x7610, R153 ;  /* 0x00007610ff997816 */ /* 0x000fc60000000099 */
[----:B----4-:R0:W4:Y:S02]  /*18d30*/  @!P0 LDG.E.U8 R156, desc[UR28][R10.64] ;  /* 0x0000001c0a9c8981 */ /* 0x010124000c1e1100 */
[----:B0-----:R-:W-:Y:S02]  /*18d40*/  @!P0 IMAD.MOV.U32 R10, RZ, RZ, R158 ;  /* 0x000000ffff0a8224 */ /* 0x001fe400078e009e */
[----:B------:R-:W-:Y:S01]  /*18d50*/  @!P0 IMAD.MOV.U32 R11, RZ, RZ, R159 ;  /* 0x000000ffff0b8224 */ /* 0x000fe200078e009f */
[----:B------:R-:W4:Y:S04]  /*18d60*/  LDL R158, [R1+0x3d0] ;  /* 0x0003d000019e7983 */ /* 0x000f280000100800 */
[----:B------:R-:W4:Y:S04]  /*18d70*/  LDL R159, [R1+0x3cc] ;  /* 0x0003cc00019f7983 */ /* 0x000f280000100800 */
[----:B------:R2:W4:Y:S02]  /*18d80*/  @!P0 LDG.E.U8 R155, desc[UR28][R10.64] ;  /* 0x0000001c0a9b8981 */ /* 0x000524000c1e1100 */
[----:B--2---:R-:W-:-:S02]  /*18d90*/  @!P0 IMAD.MOV.U32 R10, RZ, RZ, R0 ;  /* 0x000000ffff0a8224 */ /* 0x004fc400078e0000 */
[----:B------:R-:W-:Y:S01]  /*18da0*/  @!P0 IMAD.MOV.U32 R11, RZ, RZ, R245 ;  /* 0x000000ffff0b8224 */ /* 0x000fe200078e00f5 */
[----:B------:R-:W2:Y:S04]  /*18db0*/  LDL R0, [R1+0x390] ;  /* 0x0003900001007983 */ /* 0x000ea80000100800 */
[----:B------:R-:W2:Y:S04]  /*18dc0*/  LDL R245, [R1+0x38c] ;  /* 0x00038c0001f57983 */ /* 0x000ea80000100800 */
[----:B------:R0:W2:Y:S01]  /*18dd0*/  @!P0 LDG.E.U8 R154, desc[UR28][R10.64] ;  /* 0x0000001c0a9a8981 */ /* 0x0000a2000c1e1100 */
[----:B------:R-:W-:Y:S01]  /*18de0*/  PRMT R152, RZ, 0x7610, R152 ;  /* 0x00007610ff987816 */ /* 0x000fe20000000098 */
[----:B0-----:R-:W-:-:S02]  /*18df0*/  @!P0 IMAD.MOV.U32 R10, RZ, RZ, R247 ;  /* 0x000000ffff0a8224 */ /* 0x001fc400078e00f7 */
[----:B------:R-:W-:Y:S01]  /*18e00*/  @!P0 IMAD.MOV.U32 R11, RZ, RZ, R249 ;  /* 0x000000ffff0b8224 */ /* 0x000fe200078e00f9 */
[----:B------:R-:W-:Y:S01]  /*18e10*/  PRMT R23, RZ, 0x7610, R23 ;  /* 0x00007610ff177816 */ /* 0x000fe20000000017 */
[----:B------:R-:W2:Y:S04]  /*18e20*/  LDL R249, [R1+0x28c] ;  /* 0x00028c0001f97983 */ /* 0x000ea80000100800 */
[----:B------:R3:W2:Y:S01]  /*18e30*/  @!P0 LDG.E.U8 R153, desc[UR28][R10.64] ;  /* 0x0000001c0a998981 */ /* 0x0006a2000c1e1100 */
[----:B------:R-:W-:-:S03]  /*18e40*/  PRMT R22, RZ, 0x7610, R22 ;  /* 0x00007610ff167816 */ /* 0x000fc60000000016 */
[----:B------:R-:W2:Y:S01]  /*18e50*/  LDL R247, [R1+0x290] ;  /* 0x0002900001f77983 */ /* 0x000ea20000100800 */
[----:B---3--:R-:W-:Y:S02]  /*18e60*/  @!P0 IMAD.MOV.U32 R10, RZ, RZ, R241 ;  /* 0x000000ffff0a8224 */ /* 0x008fe400078e00f1 */
[----:B------:R-:W-:Y:S01]  /*18e70*/  @!P0 IMAD.MOV.U32 R11, RZ, RZ, R243 ;  /* 0x000000ffff0b8224 */ /* 0x000fe200078e00f3 */
[----:B------:R-:W3:Y:S04]  /*18e80*/  LDL R241, [R1+0x310] ;  /* 0x0003100001f17983 */ /* 0x000ee80000100800 */
[----:B------:R4:W3:Y:S04]  /*18e90*/  @!P0 LDG.E.U8 R152, desc[UR28][R10.64] ;  /* 0x0000001c0a988981 */ /* 0x0008e8000c1e1100 */
[----:B------:R-:W3:Y:S01]  /*18ea0*/  LDL R243, [R1+0x30c] ;  /* 0x00030c0001f37983 */ /* 0x000ee20000100800 */
[----:B----4-:R-:W-:-:S03]  /*18eb0*/  @!P0 IMAD.MOV.U32 R10, RZ, RZ, R158 ;  /* 0x000000ffff0a8224 */ /* 0x010fc600078e009e */
[----:B------:R-:W4:Y:S01]  /*18ec0*/  LDL R158, [R1+0x2d0] ;  /* 0x0002d000019e7983 */ /* 0x000f220000100800 */
[----:B------:R-:W-:-:S03]  /*18ed0*/  @!P0 IMAD.MOV.U32 R11, RZ, RZ, R159 ;  /* 0x000000ffff0b8224 */ /* 0x000fc600078e009f */
[----:B------:R-:W4:Y:S04]  /*18ee0*/  LDL R159, [R1+0x2cc] ;  /* 0x0002cc00019f7983 */ /* 0x000f280000100800 */
[----:B------:R2:W4:Y:S02]  /*18ef0*/  @!P0 LDG.E.U8 R23, desc[UR28][R10.64] ;  /* 0x0000001c0a178981 */ /* 0x000524000c1e1100 */
[----:B--2---:R-:W-:Y:S01]  /*18f00*/  @!P0 IMAD.MOV.U32 R10, RZ, RZ, R0 ;  /* 0x000000ffff0a8224 */ /* 0x004fe200078e0000 */
[----:B------:R-:W-:Y:S01]  /*18f10*/  PRMT R21, RZ, 0x7610, R21 ;  /* 0x00007610ff157816 */ /* 0x000fe20000000015 */
[----:B------:R-:W2:Y:S01]  /*18f20*/  LDL R0, [R1+0x250] ;  /* 0x0002500001007983 */ /* 0x000ea20000100800 */
[----:B------:R-:W-:-:S03]  /*18f30*/  @!P0 IMAD.MOV.U32 R11, RZ, RZ, R245 ;  /* 0x000000ffff0b8224 */ /* 0x000fc600078e00f5 */
[----:B------:R-:W2:Y:S04]  /*18f40*/  LDL R245, [R1+0x24c] ;  /* 0x00024c0001f57983 */ /* 0x000ea80000100800 */
[----:B------:R0:W2:Y:S04]  /*18f50*/  @!P0 LDG.E.U8 R22, desc[UR28][R10.64] ;  /* 0x0000001c0a168981 */ /* 0x0000a8000c1e1100 */
[----:B------:R-:W3:Y:S01]  /*18f60*/  LDL R11, [R1+0x34c] ;  /* 0x00034c00010b7983 */ /* 0x000ee20000100800 */
[----:B0-----:R-:W-:Y:S01]  /*18f70*/  @!P0 IMAD.MOV.U32 R10, RZ, RZ, R252 ;  /* 0x000000ffff0a8224 */ /* 0x001fe200078e00fc */
[----:B------:R-:W-:-:S02]  /*18f80*/  PRMT R20, RZ, 0x7610, R20 ;  /* 0x00007610ff147816 */ /* 0x000fc40000000014 */
[----:B------:R-:W-:Y:S01]  /*18f90*/  PRMT R19, RZ, 0x7610, R19 ;  /* 0x00007610ff137816 */ /* 0x000fe20000000013 */
[----:B------:R-:W2:Y:S01]  /*18fa0*/  LDL R252, [R1+0x190] ;  /* 0x0001900001fc7983 */ /* 0x000ea20000100800 */
[----:B------:R-:W-:-:S03]  /*18fb0*/  PRMT R18, RZ, 0x7610, R18 ;  /* 0x00007610ff127816 */ /* 0x000fc60000000012 */
[----:B---3--:R0:W3:Y:S02]  /*18fc0*/  @!P0 LDG.E.U8 R21, desc[UR28][R10.64] ;  /* 0x0000001c0a158981 */ /* 0x0080e4000c1e1100 */
[----:B0-----:R-:W-:Y:S02]  /*18fd0*/  @!P0 IMAD.MOV.U32 R10, RZ, RZ, R241 ;  /* 0x000000ffff0a8224 */ /* 0x001fe400078e00f1 */
[----:B------:R-:W-:Y:S01]  /*18fe0*/  @!P0 IMAD.MOV.U32 R11, RZ, RZ, R243 ;  /* 0x000000ffff0b8224 */ /* 0x000fe200078e00f3 */
[----:B------:R-:W3:Y:S04]  /*18ff0*/  LDL R241, [R1+0x210] ;  /* 0x0002100001f17983 */ /* 0x000ee80000100800 */
[----:B------:R-:W3:Y:S04]  /*19000*/  LDL R243, [R1+0x20c] ;  /* 0x00020c0001f37983 */ /* 0x000ee80000100800 */
[----:B------:R4:W3:Y:S02]  /*19010*/  @!P0 LDG.E.U8 R20, desc[UR28][R10.64] ;  /* 0x0000001c0a148981 */ /* 0x0008e4000c1e1100 */
[----:B----4-:R-:W-:-:S02]  /*19020*/  @!P0 IMAD.MOV.U32 R10, RZ, RZ, R158 ;  /* 0x000000ffff0a8224 */ /* 0x010fc400078e009e */
[----:B------:R-:W-:Y:S01]  /*19030*/  @!P0 IMAD.MOV.U32 R11, RZ, RZ, R159 ;  /* 0x000000ffff0b8224 */ /* 0x000fe200078e009f */
[----:B------:R-:W4:Y:S04]  /*19040*/  LDL R158, [R1+0x1d0] ;  /* 0x0001d000019e7983 */ /* 0x000f280000100800 */
[----:B------:R-:W4:Y:S04]  /*19050*/  LDL R159, [R1+0x1cc] ;  /* 0x0001cc00019f7983 */ /* 0x000f280000100800 */
[----:B------:R0:W4:Y:S01]  /*19060*/  @!P0 LDG.E.U8 R19, desc[UR28][R10.64] ;  /* 0x0000001c0a138981 */ /* 0x000122000c1e1100 */
[----:B------:R-:W-:Y:S01]  /*19070*/  PRMT R17, RZ, 0x7610, R17 ;  /* 0x00007610ff117816 */ /* 0x000fe20000000011 */
[----:B0-----:R-:W-:-:S02]  /*19080*/  @!P0 IMAD.MOV.U32 R10, RZ, RZ, R247 ;  /* 0x000000ffff0a8224 */ /* 0x001fc400078e00f7 */
[----:B------:R-:W-:Y:S01]  /*19090*/  @!P0 IMAD.MOV.U32 R11, RZ, RZ, R249 ;  /* 0x000000ffff0b8224 */ /* 0x000fe200078e00f9 */
[----:B------:R-:W-:Y:S01]  /*190a0*/  PRMT R16, RZ, 0x7610, R16 ;  /* 0x00007610ff107816 */ /* 0x000fe20000000010 */
[----:B------:R-:W4:Y:S04]  /*190b0*/  LDL R247, [R1+0x14c] ;  /* 0x00014c0001f77983 */ /* 0x000f280000100800 */
[----:B------:R2:W4:Y:S01]  /*190c0*/  @!P0 LDG.E.U8 R18, desc[UR28][R10.64] ;  /* 0x0000001c0a128981 */ /* 0x000522000c1e1100 */
[----:B------:R-:W-:-:S03]  /*190d0*/  PRMT R15, RZ, 0x7610, R15 ;  /* 0x00007610ff0f7816 */ /* 0x000fc6000000000f */
[----:B------:R-:W4:Y:S01]  /*190e0*/  LDL R249, [R1+0x8c] ;  /* 0x00008c0001f97983 */ /* 0x000f220000100800 */
[----:B--2---:R-:W-:Y:S02]  /*190f0*/  @!P0 IMAD.MOV.U32 R10, RZ, RZ, R0 ;  /* 0x000000ffff0a8224 */ /* 0x004fe400078e0000 */
[----:B------:R-:W-:Y:S01]  /*19100*/  @!P0 IMAD.MOV.U32 R11, RZ, RZ, R245 ;  /* 0x000000ffff0b8224 */ /* 0x000fe200078e00f5 */
[----:B------:R-:W2:Y:S04]  /*19110*/  LDL R0, [R1+0x150] ;  /* 0x0001500001007983 */ /* 0x000ea80000100800 */
[----:B------:R3:W2:Y:S04]  /*19120*/  @!P0 LDG.E.U8 R17, desc[UR28][R10.64] ;  /* 0x0000001c0a118981 */ /* 0x0006a8000c1e1100 */
[----:B------:R-:W2:Y:S01]  /*19130*/  LDL R245, [R1+0x10c] ;  /* 0x00010c0001f57983 */ /* 0x000ea20000100800 */
[----:B---3--:R-:W-:-:S03]  /*19140*/  @!P0 IMAD.MOV.U32 R10, RZ, RZ, R241 ;  /* 0x000000ffff0a8224 */ /* 0x008fc600078e00f1 */
[----:B------:R-:W3:Y:S01]  /*19150*/  LDL R241, [R1+0x90] ;  /* 0x0000900001f17983 */ /* 0x000ee20000100800 */
[----:B------:R-:W-:-:S03]  /*19160*/  @!P0 IMAD.MOV.U32 R11, RZ, RZ, R243 ;  /* 0x000000ffff0b8224 */ /* 0x000fc600078e00f3 */
[----:B------:R-:W3:Y:S04]  /*19170*/  LDL R243, [R1+0x110] ;  /* 0x0001100001f37983 */ /* 0x000ee80000100800 */
[----:B------:R4:W3:Y:S02]  /*19180*/  @!P0 LDG.E.U8 R16, desc[UR28][R10.64] ;  /* 0x0000001c0a108981 */ /* 0x0008e4000c1e1100 */
[----:B----4-:R-:W-:Y:S02]  /*19190*/  @!P0 IMAD.MOV.U32 R10, RZ, RZ, R158 ;  /* 0x000000ffff0a8224 */ /* 0x010fe400078e009e */
[----:B------:R-:W4:Y:S01]  /*191a0*/  LDL R158, [R1+0xd0] ;  /* 0x0000d000019e7983 */ /* 0x000f220000100800 */
[----:B------:R-:W-:-:S03]  /*191b0*/  @!P0 IMAD.MOV.U32 R11, RZ, RZ, R159 ;  /* 0x000000ffff0b8224 */ /* 0x000fc600078e009f */
[----:B------:R-:W4:Y:S04]  /*191c0*/  LDL R159, [R1+0xcc] ;  /* 0x0000cc00019f7983 */ /* 0x000f280000100800 */
[----:B------:R0:W4:Y:S04]  /*191d0*/  @!P0 LDG.E.U8 R15, desc[UR28][R10.64] ;  /* 0x0000001c0a0f8981 */ /* 0x000128000c1e1100 */
[----:B------:R-:W2:Y:S01]  /*191e0*/  LDL R11, [R1+0x18c] ;  /* 0x00018c00010b7983 */ /* 0x000ea20000100800 */
[----:B------:R-:W-:Y:S01]  /*191f0*/  PRMT R14, RZ, 0x7610, R14 ;  /* 0x00007610ff0e7816 */ /* 0x000fe2000000000e */
[----:B0-----:R-:W-:Y:S01]  /*19200*/  @!P0 IMAD.MOV.U32 R10, RZ, RZ, R252 ;  /* 0x000000ffff0a8224 */ /* 0x001fe200078e00fc */
[----:B------:R-:W-:-:S02]  /*19210*/  PRMT R13, RZ, 0x7610, R13 ;  /* 0x00007610ff0d7816 */ /* 0x000fc4000000000d */
[----:B------:R-:W-:Y:S01]  /*19220*/  PRMT R12, RZ, 0x7610, R12 ;  /* 0x00007610ff0c7816 */ /* 0x000fe2000000000c */
[----:B------:R0:W-:Y:S01]  /*19230*/  STS.U8 [R9+UR7+0x8000], R203 ;  /* 0x008000cb09007988 */ /* 0x0001e20008000007 */
[----:B------:R-:W-:-:S03]  /*19240*/  PRMT R207, RZ, 0x7610, R207 ;  /* 0x00007610ffcf7816 */ /* 0x000fc600000000cf */
[----:B------:R1:W-:Y:S04]  /*19250*/  STS.U8 [R9+UR7+0x8002], R199 ;  /* 0x008002c709007988 */ /* 0x0003e80008000007 */
[----:B------:R-:W4:Y:S04]  /*19260*/  LDL R252, [R1+0x9a8] ;  /* 0x0009a80001fc7983 */ /* 0x000f280000100800 */
[----:B--2---:R2:W4:Y:S02]  /*19270*/  @!P0 LDG.E.U8 R14, desc[UR28][R10.64] ;  /* 0x0000001c0a0e8981 */ /* 0x004524000c1e1100 */
[----:B--2---:R-:W-:-:S02]  /*19280*/  @!P0 IMAD.MOV.U32 R10, RZ, RZ, R0 ;  /* 0x000000ffff0a8224 */ /* 0x004fc400078e0000 */
[----:B------:R-:W-:Y:S01]  /*19290*/  @!P0 IMAD.MOV.U32 R11, RZ, RZ, R247 ;  /* 0x000000ffff0b8224 */ /* 0x000fe200078e00f7 */
[----:B------:R-:W2:Y:S04]  /*192a0*/  LDL R0, [R1+0xa50] ;  /* 0x000a500001007983 */ /* 0x000ea80000100800 */
[----:B------:R3:W2:Y:S04]  /*192b0*/  @!P0 LDG.E.U8 R13, desc[UR28][R10.64] ;  /* 0x0000001c0a0d8981 */ /* 0x0006a8000c1e1100 */
[----:B------:R-:W2:Y:S01]  /*192c0*/  LDL R247, [R1+0x658] ;  /* 0x0006580001f77983 */ /* 0x000ea20000100800 */
[----:B---3--:R-:W-:-:S02]  /*192d0*/  @!P0 IMAD.MOV.U32 R10, RZ, RZ, R243 ;  /* 0x000000ffff0a8224 */ /* 0x008fc400078e00f3 */
[----:B------:R-:W-:Y:S01]  /*192e0*/  @!P0 IMAD.MOV.U32 R11, RZ, RZ, R245 ;  /* 0x000000ffff0b8224 */ /* 0x000fe200078e00f5 */
[----:B------:R-:W3:Y:S04]  /*192f0*/  LDL R243, [R1+0xa28] ;  /* 0x000a280001f37983 */ /* 0x000ee80000100800 */
[----:B------:R0:W3:Y:S04]  /*19300*/  @!P0 LDG.E.U8 R12, desc[UR28][R10.64] ;  /* 0x0000001c0a0c8981 */ /* 0x0000e8000c1e1100 */
[----:B------:R-:W3:Y:S01]  /*19310*/  LDL R245, [R1+0xa24] ;  /* 0x000a240001f57983 */ /* 0x000ee20000100800 */
[----:B0-----:R-:W-:-:S06]  /*19320*/  PRMT R11, RZ, 0x7610, R11 ;  /* 0x00007610ff0b7816 */ /* 0x001fcc000000000b */
[----:B----4-:R0:W4:Y:S02]  /*19330*/  @!P0 LDG.E.U8 R11, desc[UR28][R158.64] ;  /* 0x0000001c9e0b8981 */ /* 0x010124000c1e1100 */
[----:B0-----:R-:W-:Y:S02]  /*19340*/  @!P0 IMAD.MOV.U32 R158, RZ, RZ, R241 ;  /* 0x000000ffff9e8224 */ /* 0x001fe400078e00f1 */
[----:B------:R-:W-:Y:S01]  /*19350*/  @!P0 IMAD.MOV.U32 R159, RZ, RZ, R249 ;  /* 0x000000ffff9f8224 */ /* 0x000fe200078e00f9 */
[----:B------:R-:W4:Y:S04]  /*19360*/  LDL R241, [R1+0x9e8] ;  /* 0x0009e80001f17983 */ /* 0x000f280000100800 */
[----:B------:R-:W4:Y:S01]  /*19370*/  LDL R249, [R1+0x9e4] ;  /* 0x0009e40001f97983 */ /* 0x000f220000100800 */
[----:B------:R-:W-:-:S06]  /*19380*/  PRMT R10, RZ, 0x7610, R10 ;  /* 0x00007610ff0a7816 */ /* 0x000fcc000000000a */
[----:B------:R2:W4:Y:S01]  /*19390*/  @!P0 LDG.E.U8 R10, desc[UR28][R158.64] ;  /* 0x0000001c9e0a8981 */ /* 0x000522000c1e1100 */
[----:B------:R-:W-:Y:S02]  /*193a0*/  PRMT R203, RZ, 0x7610, R203 ;  /* 0x00007610ffcb7816 */ /* 0x000fe400000000cb */
[----:B-1----:R-:W-:Y:S01]  /*193b0*/  PRMT R199, RZ, 0x7610, R199 ;  /* 0x00007610ffc77816 */ /* 0x002fe200000000c7 */
[----:B--2---:R-:W-:Y:S02]  /*193c0*/  @!P0 IMAD.MOV.U32 R158, RZ, RZ, R0 ;  /* 0x000000ffff9e8224 */ /* 0x004fe400078e0000 */
[----:B------:R-:W2:Y:S01]  /*193d0*/  LDL R0, [R1+0x968] ;  /* 0x0009680001007983 */ /* 0x000ea20000100800 */
[----:B------:R-:W-:-:S03]  /*193e0*/  @!P0 IMAD.MOV.U32 R159, RZ, RZ, R247 ;  /* 0x000000ffff9f8224 */ /* 0x000fc600078e00f7 */
[----:B------:R-:W2:Y:S04]  /*193f0*/  LDL R247, [R1+0x964] ;  /* 0x0009640001f77983 */ /* 0x000ea80000100800 */
[----:B------:R3:W2:Y:S02]  /*19400*/  @!P0 LDG.E.U8 R207, desc[UR28][R158.64] ;  /* 0x0000001c9ecf8981 */ /* 0x0006a4000c1e1100 */
[----:B---3--:R-:W-:Y:S02]  /*19410*/  @!P0 IMAD.MOV.U32 R158, RZ, RZ, R243 ;  /* 0x000000ffff9e8224 */ /* 0x008fe400078e00f3 */
[----:B------:R-:W-:Y:S01]  /*19420*/  @!P0 IMAD.MOV.U32 R159, RZ, RZ, R245 ;  /* 0x000000ffff9f8224 */ /* 0x000fe200078e00f5 */
[----:B------:R-:W3:Y:S04]  /*19430*/  LDL R243, [R1+0x928] ;  /* 0x0009280001f37983 */ /* 0x000ee80000100800 */
[----:B------:R4:W2:Y:S04]  /*19440*/  @!P0 LDG.E.U8 R203, desc[UR28][R158.64] ;  /* 0x0000001c9ecb8981 */ /* 0x0008a8000c1e1100 */
[----:B------:R-:W2:Y:S01]  /*19450*/  LDL R245, [R1+0x924] ;  /* 0x0009240001f57983 */ /* 0x000ea20000100800 */
[----:B----4-:R-:W-:-:S03]  /*19460*/  @!P0 IMAD.MOV.U32 R158, RZ, RZ, R241 ;  /* 0x000000ffff9e8224 */ /* 0x010fc600078e00f1 */
[----:B------:R-:W4:Y:S01]  /*19470*/  LDL R241, [R1+0x8e8] ;  /* 0x0008e80001f17983 */ /* 0x000f220000100800 */
[----:B------:R-:W-:-:S03]  /*19480*/  @!P0 IMAD.MOV.U32 R159, RZ, RZ, R249 ;  /* 0x000000ffff9f8224 */ /* 0x000fc600078e00f9 */
[----:B------:R0:W-:Y:S04]  /*19490*/  STS.U8 [R9+UR7+0x8004], R195 ;  /* 0x008004c309007988 */ /* 0x0001e80008000007 */
[----:B------:R1:W4:Y:S04]  /*194a0*/  @!P0 LDG.E.U8 R199, desc[UR28][R158.64] ;  /* 0x0000001c9ec78981 */ /* 0x000328000c1e1100 */
[----:B------:R-:W4:Y:S04]  /*194b0*/  LDL R249, [R1+0x8e4] ;  /* 0x0008e40001f97983 */ /* 0x000f280000100800 */
[----:B------:R-:W4:Y:S01]  /*194c0*/  LDL R159, [R1+0x9a4] ;  /* 0x0009a400019f7983 */ /* 0x000f220000100800 */
[----:B0-----:R-:W-:Y:S01]  /*194d0*/  PRMT R195, RZ, 0x7610, R195 ;  /* 0x00007610ffc37816 */ /* 0x001fe200000000c3 */
[----:B-1----:R-:W-:-:S02]  /*194e0*/  @!P0 IMAD.MOV.U32 R158, RZ, RZ, R252 ;  /* 0x000000ffff9e8224 */ /* 0x002fc400078e00fc */
[----:B------:R0:W-:Y:S04]  /*194f0*/  STS.U8 [R9+UR7+0x8006], R189 ;  /* 0x008006bd09007988 */ /* 0x0001e80008000007 */
[----:B------:R-:W-:Y:S04]  /*19500*/  STS.U8 [R9+UR7+0x8008], R161 ;  /* 0x008008a109007988 */ /* 0x000fe80008000007 */
[----:B------:R3:W-:Y:S01]  /*19510*/  STS.U8 [R9+UR7+0x800a], R160 ;  /* 0x00800aa009007988 */ /* 0x0007e20008000007 */
[----:B0-----:R-:W-:-:S03]  /*19520*/  PRMT R189, RZ, 0x7610, R189 ;  /* 0x00007610ffbd7816 */ /* 0x001fc600000000bd */
[----:B------:R-:W-:Y:S04]  /*19530*/  STS.U8 [R9+UR7+0x800c], R163 ;  /* 0x00800ca309007988 */ /* 0x000fe80008000007 */
[----:B------:R-:W-:Y:S01]  /*19540*/  STS.U8 [R9+UR7+0x800e], R162 ;  /* 0x00800ea209007988 */ /* 0x000fe20008000007 */
[----:B---3--:R-:W-:-:S03]  /*19550*/  @!P0 IMAD.MOV.U32 R160, RZ, RZ, R243 ;  /* 0x000000ffffa08224 */ /* 0x008fc600078e00f3 */
[----:B------:R-:W3:Y:S01]  /*19560*/  LDL R243, [R1+0x868] ;  /* 0x0008680001f37983 */ /* 0x000ee20000100800 */
[----:B--2---:R-:W-:-:S03]  /*19570*/  @!P0 IMAD.MOV.U32 R161, RZ, RZ, R245 ;  /* 0x000000ffffa18224 */ /* 0x004fc600078e00f5 */
[----:B------:R-:W2:Y:S04]  /*19580*/  LDL R245, [R1+0x864] ;  /* 0x0008640001f57983 */ /* 0x000ea80000100800 */
[----:B----4-:R0:W4:Y:S02]  /*19590*/  @!P0 LDG.E.U8 R195, desc[UR28][R158.64] ;  /* 0x0000001c9ec38981 */ /* 0x010124000c1e1100 */
[----:B0-----:R-:W-:Y:S02]  /*195a0*/  @!P0 IMAD.MOV.U32 R158, RZ, RZ, R0 ;  /* 0x000000ffff9e8224 */ /* 0x001fe400078e0000 */
[----:B------:R-:W-:Y:S01]  /*195b0*/  @!P0 IMAD.MOV.U32 R159, RZ, RZ, R247 ;  /* 0x000000ffff9f8224 */ /* 0x000fe200078e00f7 */
[----:B------:R-:W3:Y:S04]  /*195c0*/  LDL R0, [R1+0x8a8] ;  /* 0x0008a80001007983 */ /* 0x000ee80000100800 */
[----:B------:R-:W2:Y:S04]  /*195d0*/  LDL R247, [R1+0x8a4] ;  /* 0x0008a40001f77983 */ /* 0x000ea80000100800 */
[----:B------:R0:W4:Y:S02]  /*195e0*/  @!P0 LDG.E.U8 R189, desc[UR28][R158.64] ;  /* 0x0000001c9ebd8981 */ /* 0x000124000c1e1100 */
[----:B0-----:R-:W-:-:S06]  /*195f0*/  PRMT R158, RZ, 0x7610, R158 ;  /* 0x00007610ff9e7816 */ /* 0x001fcc000000009e */
[----:B------:R0:W4:Y:S02]  /*19600*/  @!P0 LDG.E.U8 R158, desc[UR28][R160.64] ;  /* 0x0000001ca09e8981 */ /* 0x000124000c1e1100 */
[----:B0-----:R-:W-:Y:S02]  /*19610*/  @!P0 IMAD.MOV.U32 R160, RZ, RZ, R241 ;  /* 0x000000ffffa08224 */ /* 0x001fe400078e00f1 */
[----:B------:R-:W4:Y:S04]  /*19620*/  LDL R241, [R1+0x828] ;  /* 0x0008280001f17983 */ /* 0x000f280000100800 */
[----:B------:R0:W-:Y:S01]  /*19630*/  STL [R1+0xb48], R9 ;  /* 0x000b480901007387 */ /* 0x0001e20000100800 */
[----:B------:R-:W-:Y:S01]  /*19640*/  PRMT R159, RZ, 0x7610, R159 ;  /* 0x00007610ff9f7816 */ /* 0x000fe2000000009f */
[----:B------:R-:W-:-:S02]  /*19650*/  @!P0 IMAD.MOV.U32 R161, RZ, RZ, R249 ;  /* 0x000000ffffa18224 */ /* 0x000fc400078e00f9 */
[----:B------:R-:W4:Y:S04]  /*19660*/  LDL R252, [R1+0x7a4] ;  /* 0x0007a40001fc7983 */ /* 0x000f280000100800 */
[----:B------:R1:W4:Y:S04]  /*19670*/  @!P0 LDG.E.U8 R159, desc[UR28][R160.64] ;  /* 0x0000001ca09f8981 */ /* 0x000328000c1e1100 */
[----:B0-----:R-:W4:Y:S04]  /*19680*/  LDL R9, [R1+0x824] ;  /* 0x0008240001097983 */ /* 0x001f280000100800 */
[----:B------:R-:W4:Y:S01]  /*19690*/  LDL R249, [R1+0x7a8] ;  /* 0x0007a80001f97983 */ /* 0x000f220000100800 */
[----:B-1----:R-:W-:-:S03]  /*196a0*/  PRMT R160, RZ, 0x7610, R160 ;  /* 0x00007610ffa07816 */ /* 0x002fc600000000a0 */
[----:B------:R4:W-:Y:S04]  /*196b0*/  STS.U8 [R8+UR7+0x8002], R164 ;  /* 0x008002a408007988 */ /* 0x0009e80008000007 */
[----:B------:R0:W-:Y:S01]  /*196c0*/  STS.U8 [R8+UR7+0x8000], R165 ;  /* 0x008000a508007988 */ /* 0x0001e20008000007 */
[----:B---3--:R-:W-:-:S03]  /*196d0*/  @!P0 IMAD.MOV.U32 R162, RZ, RZ, R0 ;  /* 0x000000ffffa28224 */ /* 0x008fc600078e0000 */
[----:B------:R-:W3:Y:S01]  /*196e0*/  LDL R0, [R1+0x7e8] ;  /* 0x0007e80001007983 */ /* 0x000ee20000100800 */
[----:B--2---:R-:W-:-:S03]  /*196f0*/  @!P0 IMAD.MOV.U32 R163, RZ, RZ, R247 ;  /* 0x000000ffffa38224 */ /* 0x004fc600078e00f7 */
[----:B------:R-:W2:Y:S04]  /*19700*/  LDL R247, [R1+0x7e4] ;  /* 0x0007e40001f77983 */ /* 0x000ea80000100800 */
[----:B------:R1:W2:Y:S02]  /*19710*/  @!P0 LDG.E.U8 R160, desc[UR28][R162.64] ;  /* 0x0000001ca2a08981 */ /* 0x0002a4000c1e1100 */
[----:B-1----:R-:W-:Y:S02]  /*19720*/  @!P0 IMAD.MOV.U32 R162, RZ, RZ, R243 ;  /* 0x000000ffffa28224 */ /* 0x002fe400078e00f3 */
[----:B------:R-:W-:Y:S01]  /*19730*/  @!P0 IMAD.MOV.U32 R163, RZ, RZ, R245 ;  /* 0x000000ffffa38224 */ /* 0x000fe200078e00f5 */
[----:B------:R-:W2:Y:S04]  /*19740*/  LDL R243, [R1+0x768] ;  /* 0x0007680001f37983 */ /* 0x000ea80000100800 */
[----:B------:R-:W2:Y:S01]  /*19750*/  LDL R245, [R1+0x764] ;  /* 0x0007640001f57983 */ /* 0x000ea20000100800 */
[----:B----4-:R-:W-:-:S03]  /*19760*/  @!P0 IMAD.MOV.U32 R164, RZ, RZ, R241 ;  /* 0x000000ffffa48224 */ /* 0x010fc600078e00f1 */
[----:B------:R-:W4:Y:S01]  /*19770*/  LDL R241, [R1+0x724] ;  /* 0x0007240001f17983 */ /* 0x000f220000100800 */
[----:B0-----:R-:W-:-:S03]  /*19780*/  @!P0 IMAD.MOV.U32 R165, RZ, RZ, R9 ;  /* 0x000000ffffa58224 */ /* 0x001fc600078e0009 */
[----:B------:R-:W4:Y:S01]  /*19790*/  LDL R9, [R1+0x728] ;  /* 0x0007280001097983 */ /* 0x000f220000100800 */
[----:B------:R-:W-:-:S06]  /*197a0*/  PRMT R161, RZ, 0x7610, R161 ;  /* 0x00007610ffa17816 */ /* 0x000fcc00000000a1 */
[----:B------:R0:W4:Y:S02]  /*197b0*/  @!P0 LDG.E.U8 R161, desc[UR28][R162.64] ;  /* 0x0000001ca2a18981 */ /* 0x000124000c1e1100 */
[----:B0-----:R-:W-:Y:S02]  /*197c0*/  PRMT R162, RZ, 0x7610, R162 ;  /* 0x00007610ffa27816 */ /* 0x001fe400000000a2 */
[----:B------:R-:W-:-:S04]  /*197d0*/  PRMT R163, RZ, 0x7610, R163 ;  /* 0x00007610ffa37816 */ /* 0x000fc800000000a3 */
[----:B------:R3:W4:Y:S04]  /*197e0*/  @!P0 LDG.E.U8 R162, desc[UR28][R164.64] ;  /* 0x0000001ca4a28981 */ /* 0x000728000c1e1100 */
[----:B------:R0:W-:Y:S04]  /*197f0*/  STS.U8 [R8+UR7+0x8004], R167 ;  /* 0x008004a708007988 */ /* 0x0001e80008000007 */
[----:B------:R1:W-:Y:S01]  /*19800*/  STS.U8 [R8+UR7+0x8006], R166 ;  /* 0x008006a608007988 */ /* 0x0003e20008000007 */
[----:B0-----:R-:W-:-:S03]  /*19810*/  @!P0 IMAD.MOV.U32 R167, RZ, RZ, R252 ;  /* 0x000000ffffa78224 */ /* 0x001fc600078e00fc */
[----:B------:R4:W-:Y:S01]  /*19820*/  STS.U8 [R8+UR7+0x8008], R169 ;  /* 0x008008a908007988 */ /* 0x0009e20008000007 */
[----:B-1----:R-:W-:-:S03]  /*19830*/  @!P0 IMAD.MOV.U32 R166, RZ, RZ, R249 ;  /* 0x000000ffffa68224 */ /* 0x002fc600078e00f9 */
[----:B------:R0:W-:Y:S04]  /*19840*/  STS.U8 [R8+UR7+0x800a], R168 ;  /* 0x00800aa808007988 */ /* 0x0001e80008000007 */
[----:B------:R-:W4:Y:S01]  /*19850*/  LDL R252, [R1+0x404] ;  /* 0x0004040001fc7983 */ /* 0x000f220000100800 */
[----:B---3--:R-:W-:-:S03]  /*19860*/  @!P0 IMAD.MOV.U32 R164, RZ, RZ, R0 ;  /* 0x000000ffffa48224 */ /* 0x008fc600078e0000 */
[----:B------:R-:W3:Y:S01]  /*19870*/  LDL R0, [R1+0x6e8] ;  /* 0x0006e80001007983 */ /* 0x000ee20000100800 */
[----:B--2---:R-:W-:-:S03]  /*19880*/  @!P0 IMAD.MOV.U32 R165, RZ, RZ, R247 ;  /* 0x000000ffffa58224 */ /* 0x004fc600078e00f7 */
[----:B------:R-:W2:Y:S04]  /*19890*/  LDL R247, [R1+0x6e4] ;  /* 0x0006e40001f77983 */ /* 0x000ea80000100800 */
[----:B------:R1:W2:Y:S02]  /*198a0*/  @!P0 LDG.E.U8 R163, desc[UR28][R164.64] ;  /* 0x0000001ca4a38981 */ /* 0x0002a4000c1e1100 */
[----:B-1----:R-:W-:-:S06]  /*198b0*/  PRMT R164, RZ, 0x7610, R164 ;  /* 0x00007610ffa47816 */ /* 0x002fcc00000000a4 */
        /* <DEDUP_REMOVED lines=11> */
[----:B0-----:R-:W-:-:S06]  /*19970*/  PRMT R166, RZ, 0x7610, R166 ;  /* 0x00007610ffa67816 */ /* 0x001fcc00000000a6 */
[----:B------:R3:W4:Y:S01]  /*19980*/  @!P0 LDG.E.U8 R166, desc[UR28][R168.64] ;  /* 0x0000001ca8a68981 */ /* 0x000722000c1e1100 */
[----:B------:R-:W-:-:S03]  /*19990*/  PRMT R167, RZ, 0x7610, R167 ;  /* 0x00007610ffa77816 */ /* 0x000fc600000000a7 */
[----:B------:R-:W-:Y:S04]  /*199a0*/  STS.U8 [R8+UR7+0x800c], R171 ;  /* 0x00800cab08007988 */ /* 0x000fe80008000007 */
[----:B------:R0:W-:Y:S01]  /*199b0*/  STS.U8 [R8+UR7+0x800e], R170 ;  /* 0x00800eaa08007988 */ /* 0x0001e20008000007 */
[----:B---3--:R-:W-:-:S03]  /*199c0*/  @!P0 IMAD.MOV.U32 R168, RZ, RZ, R0 ;  /* 0x000000ffffa88224 */ /* 0x008fc600078e0000 */
[----:B------:R-:W3:Y:S01]  /*199d0*/  LDL R0, [R1+0x408] ;  /* 0x0004080001007983 */ /* 0x000ee20000100800 */
[----:B--2---:R-:W-:-:S03]  /*199e0*/  @!P0 IMAD.MOV.U32 R169, RZ, RZ, R247 ;  /* 0x000000ffffa98224 */ /* 0x004fc600078e00f7 */
[----:B------:R-:W-:Y:S04]  /*199f0*/  STL [R1+0xb4c], R8 ;  /* 0x000b4c0801007387 */ /* 0x000fe80000100800 */
[----:B------:R1:W2:Y:S04]  /*19a00*/  @!P0 LDG.E.U8 R167, desc[UR28][R168.64] ;  /* 0x0000001ca8a78981 */ /* 0x0002a8000c1e1100 */
[----:B------:R-:W2:Y:S04]  /*19a10*/  LDL R249, [R1+0x384] ;  /* 0x0003840001f97983 */ /* 0x000ea80000100800 */
[----:B------:R-:W2:Y:S01]  /*19a20*/  LDL R247, [R1+0x388] ;  /* 0x0003880001f77983 */ /* 0x000ea20000100800 */
[----:B-1----:R-:W-:Y:S01]  /*19a30*/  PRMT R168, RZ, 0x7610, R168 ;  /* 0x00007610ffa87816 */ /* 0x002fe200000000a8 */
[----:B0-----:R-:W-:-:S02]  /*19a40*/  @!P0 IMAD.MOV.U32 R170, RZ, RZ, R243 ;  /* 0x000000ffffaa8224 */ /* 0x001fc400078e00f3 */
[----:B------:R-:W-:Y:S01]  /*19a50*/  @!P0 IMAD.MOV.U32 R171, RZ, RZ, R245 ;  /* 0x000000ffffab8224 */ /* 0x000fe200078e00f5 */
[----:B------:R-:W2:Y:S04]  /*19a60*/  LDL R243, [R1+0x3c8] ;  /* 0x0003c80001f37983 */ /* 0x000ea80000100800 */
[----:B------:R-:W2:Y:S04]  /*19a70*/  LDL R245, [R1+0x3c4] ;  /* 0x0003c40001f57983 */ /* 0x000ea80000100800 */
[----:B------:R4:W2:Y:S04]  /*19a80*/  @!P0 LDG.E.U8 R168, desc[UR28][R170.64] ;  /* 0x0000001caaa88981 */ /* 0x0008a8000c1e1100 */
[----:B------:R0:W-:Y:S04]  /*19a90*/  STS.U8 [R7+UR7+0x8000], R173 ;  /* 0x008000ad07007988 */ /* 0x0001e80008000007 */
[----:B------:R3:W-:Y:S01]  /*19aa0*/  STS.U8 [R7+UR7+0x8002], R172 ;  /* 0x008002ac07007988 */ /* 0x0007e20008000007 */
[----:B----4-:R-:W-:-:S03]  /*19ab0*/  @!P0 IMAD.MOV.U32 R171, RZ, RZ, R241 ;  /* 0x000000ffffab8224 */ /* 0x010fc600078e00f1 */
[----:B------:R-:W4:Y:S01]  /*19ac0*/  LDL R241, [R1+0x344] ;  /* 0x0003440001f17983 */ /* 0x000f220000100800 */
[----:B------:R-:W-:-:S03]  /*19ad0*/  @!P0 IMAD.MOV.U32 R170, RZ, RZ, R9 ;  /* 0x000000ffffaa8224 */ /* 0x000fc600078e0009 */
[----:B------:R-:W4:Y:S01]  /*19ae0*/  LDL R9, [R1+0x348] ;  /* 0x0003480001097983 */ /* 0x000f220000100800 */
[----:B------:R-:W-:Y:S01]  /*19af0*/  PRMT R169, RZ, 0x7610, R169 ;  /* 0x00007610ffa97816 */ /* 0x000fe200000000a9 */
[----:B0-----:R-:W-:Y:S02]  /*19b00*/  @!P0 IMAD.MOV.U32 R173, RZ, RZ, R252 ;  /* 0x000000ffffad8224 */ /* 0x001fe400078e00fc */
[----:B------:R-:W4:Y:S04]  /*19b10*/  LDL R8, [R1+0x304] ;  /* 0x0003040001087983 */ /* 0x000f280000100800 */
[----:B------:R0:W4:Y:S02]  /*19b20*/  @!P0 LDG.E.U8 R169, desc[UR28][R170.64] ;  /* 0x0000001caaa98981 */ /* 0x000124000c1e1100 */
[----:B0-----:R-:W-:-:S02]  /*19b30*/  PRMT R170, RZ, 0x7610, R170 ;  /* 0x00007610ffaa7816 */ /* 0x001fc400000000aa */
[----:B------:R-:W-:Y:S01]  /*19b40*/  PRMT R171, RZ, 0x7610, R171 ;  /* 0x00007610ffab7816 */ /* 0x000fe200000000ab */
[----:B------:R2:W-:Y:S04]  /*19b50*/  STS.U8 [R7+UR7+0x8004], R175 ;  /* 0x008004af07007988 */ /* 0x0005e80008000007 */
[----:B------:R0:W-:Y:S01]  /*19b60*/  STS.U8 [R7+UR7+0x8006], R174 ;  /* 0x008006ae07007988 */ /* 0x0001e20008000007 */
[----:B---3--:R-:W-:-:S03]  /*19b70*/  @!P0 IMAD.MOV.U32 R172, RZ, RZ, R0 ;  /* 0x000000ffffac8224 */ /* 0x008fc600078e0000 */
[----:B------:R-:W3:Y:S04]  /*19b80*/  LDL R0, [R1+0x308] ;  /* 0x0003080001007983 */ /* 0x000ee80000100800 */
[----:B------:R1:W3:Y:S01]  /*19b90*/  @!P0 LDG.E.U8 R170, desc[UR28][R172.64] ;  /* 0x0000001cacaa8981 */ /* 0x0002e2000c1e1100 */
[----:B--2---:R-:W-:-:S03]  /*19ba0*/  @!P0 IMAD.MOV.U32 R175, RZ, RZ, R249 ;  /* 0x000000ffffaf8224 */ /* 0x004fc600078e00f9 */
[----:B------:R2:W-:Y:S01]  /*19bb0*/  STS.U8 [R7+UR7+0x8008], R177 ;  /* 0x008008b107007988 */ /* 0x0005e20008000007 */
[----:B0-----:R-:W-:-:S03]  /*19bc0*/  @!P0 IMAD.MOV.U32 R174, RZ, RZ, R247 ;  /* 0x000000ffffae8224 */ /* 0x001fc600078e00f7 */
[----:B------:R3:W-:Y:S04]  /*19bd0*/  STS.U8 [R7+UR7+0x800a], R176 ;  /* 0x00800ab007007988 */ /* 0x0007e80008000007 */
[----:B------:R-:W3:Y:S01]  /*19be0*/  LDL R249, [R1+0x204] ;  /* 0x0002040001f97983 */ /* 0x000ee20000100800 */
[----:B-1----:R-:W-:-:S03]  /*19bf0*/  @!P0 IMAD.MOV.U32 R172, RZ, RZ, R243 ;  /* 0x000000ffffac8224 */ /* 0x002fc600078e00f3 */
[----:B------:R-:W3:Y:S01]  /*19c00*/  LDL R243, [R1+0x2c8] ;  /* 0x0002c80001f37983 */ /* 0x000ee20000100800 */
[----:B------:R-:W-:-:S03]  /*19c10*/  @!P0 IMAD.MOV.U32 R173, RZ, RZ, R245 ;  /* 0x000000ffffad8224 */ /* 0x000fc600078e00f5 */
[----:B------:R-:W3:Y:S04]  /*19c20*/  LDL R245, [R1+0x2c4] ;  /* 0x0002c40001f57983 */ /* 0x000ee80000100800 */
[----:B------:R0:W3:Y:S02]  /*19c30*/  @!P0 LDG.E.U8 R171, desc[UR28][R172.64] ;  /* 0x0000001cacab8981 */ /* 0x0000e4000c1e1100 */
[----:B0-----:R-:W-:-:S06]  /*19c40*/  PRMT R172, RZ, 0x7610, R172 ;  /* 0x00007610ffac7816 */ /* 0x001fcc00000000ac */
[----:B------:R4:W3:Y:S02]  /*19c50*/  @!P0 LDG.E.U8 R172, desc[UR28][R174.64] ;  /* 0x0000001caeac8981 */ /* 0x0008e4000c1e1100 */
[----:B----4-:R-:W-:Y:S02]  /*19c60*/  @!P0 IMAD.MOV.U32 R175, RZ, RZ, R241 ;  /* 0x000000ffffaf8224 */ /* 0x010fe400078e00f1 */
[----:B------:R-:W4:Y:S01]  /*19c70*/  LDL R241, [R1+0x284] ;  /* 0x0002840001f17983 */ /* 0x000f220000100800 */
[----:B------:R-:W-:-:S03]  /*19c80*/  @!P0 IMAD.MOV.U32 R174, RZ, RZ, R9 ;  /* 0x000000ffffae8224 */ /* 0x000fc600078e0009 */
[----:B------:R-:W4:Y:S01]  /*19c90*/  LDL R9, [R1+0x288] ;  /* 0x0002880001097983 */ /* 0x000f220000100800 */
[----:B------:R-:W-:Y:S01]  /*19ca0*/  PRMT R173, RZ, 0x7610, R173 ;  /* 0x00007610ffad7816 */ /* 0x000fe200000000ad */
[----:B--2---:R-:W-:Y:S02]  /*19cb0*/  @!P0 IMAD.MOV.U32 R177, RZ, RZ, R8 ;  /* 0x000000ffffb18224 */ /* 0x004fe400078e0008 */
[----:B------:R-:W2:Y:S04]  /*19cc0*/  LDL R8, [R1+0x244] ;  /* 0x0002440001087983 */ /* 0x000ea80000100800 */
[----:B------:R0:W2:Y:S02]  /*19cd0*/  @!P0 LDG.E.U8 R173, desc[UR28][R174.64] ;  /* 0x0000001caead8981 */ /* 0x0000a4000c1e1100 */
[----:B0-----:R-:W-:-:S02]  /*19ce0*/  PRMT R174, RZ, 0x7610, R174 ;  /* 0x00007610ffae7816 */ /* 0x001fc400000000ae */
[----:B------:R4:W-:Y:S04]  /*19cf0*/  STS.U8 [R7+UR7+0x800c], R179 ;  /* 0x00800cb307007988 */ /* 0x0009e80008000007 */
[----:B------:R0:W-:Y:S01]  /*19d00*/  STS.U8 [R7+UR7+0x800e], R178 ;  /* 0x00800eb207007988 */ /* 0x0001e20008000007 */
[----:B---3--:R-:W-:-:S03]  /*19d10*/  @!P0 IMAD.MOV.U32 R176, RZ, RZ, R0 ;  /* 0x000000ffffb08224 */ /* 0x008fc600078e0000 */
[----:B------:R-:W3:Y:S04]  /*19d20*/  LDL R0, [R1+0x248] ;  /* 0x0002480001007983 */ /* 0x000ee80000100800 */
[----:B------:R1:W3:Y:S02]  /*19d30*/  @!P0 LDG.E.U8 R174, desc[UR28][R176.64] ;  /* 0x0000001cb0ae8981 */ /* 0x0002e4000c1e1100 */
[----:B-1----:R-:W-:Y:S02]  /*19d40*/  @!P0 IMAD.MOV.U32 R176, RZ, RZ, R243 ;  /* 0x000000ffffb08224 */ /* 0x002fe400078e00f3 */
[----:B------:R-:W3:Y:S04]  /*19d50*/  LDL R243, [R1+0x208] ;  /* 0x0002080001f37983 */ /* 0x000ee80000100800 */
[----:B------:R1:W-:Y:S01]  /*19d60*/  STL [R1+0xb50], R7 ;  /* 0x000b500701007387 */ /* 0x0003e20000100800 */
[----:B----4-:R-:W-:Y:S01]  /*19d70*/  @!P0 IMAD.MOV.U32 R179, RZ, RZ, R241 ;  /* 0x000000ffffb38224 */ /* 0x010fe200078e00f1 */
[----:B------:R-:W-:-:S02]  /*19d80*/  PRMT R175, RZ, 0x7610, R175 ;  /* 0x00007610ffaf7816 */ /* 0x000fc400000000af */
[----:B------:R-:W4:Y:S01]  /*19d90*/  LDL R241, [R1+0x1c4] ;  /* 0x0001c40001f17983 */ /* 0x000f220000100800 */
[----:B0-----:R-:W-:-:S03]  /*19da0*/  @!P0 IMAD.MOV.U32 R178, RZ, RZ, R9 ;  /* 0x000000ffffb28224 */ /* 0x001fc600078e0009 */
[----:B------:R-:W4:Y:S01]  /*19db0*/  LDL R9, [R1+0x1c8] ;  /* 0x0001c80001097983 */ /* 0x000f220000100800 */
[----:B------:R-:W-:-:S03]  /*19dc0*/  @!P0 IMAD.MOV.U32 R177, RZ, RZ, R245 ;  /* 0x000000ffffb18224 */ /* 0x000fc600078e00f5 */
[----:B------:R-:W4:Y:S04]  /*19dd0*/  LDL R247, [R1+0x184] ;  /* 0x0001840001f77983 */ /* 0x000f280000100800 */
[----:B------:R0:W4:Y:S04]  /*19de0*/  @!P0 LDG.E.U8 R175, desc[UR28][R176.64] ;  /* 0x0000001cb0af8981 */ /* 0x000128000c1e1100 */
[----:B------:R-:W4:Y:S04]  /*19df0*/  LDL R245, [R1+0x188] ;  /* 0x0001880001f57983 */ /* 0x000f280000100800 */
[----:B------:R-:W-:Y:S01]  /*19e00*/  STS.U8 [R6+UR7+0x8002], R180 ;  /* 0x008002b406007988 */ /* 0x000fe20008000007 */
[----:B0-----:R-:W-:-:S03]  /*19e10*/  PRMT R176, RZ, 0x7610, R176 ;  /* 0x00007610ffb07816 */ /* 0x001fc600000000b0 */
[----:B------:R0:W-:Y:S04]  /*19e20*/  STS.U8 [R6+UR7+0x8000], R181 ;  /* 0x008000b506007988 */ /* 0x0001e80008000007 */
[----:B------:R2:W4:Y:S01]  /*19e30*/  @!P0 LDG.E.U8 R176, desc[UR28][R178.64] ;  /* 0x0000001cb2b08981 */ /* 0x000522000c1e1100 */
[----:B------:R-:W-:-:S03]  /*19e40*/  PRMT R177, RZ, 0x7610, R177 ;  /* 0x00007610ffb17816 */ /* 0x000fc600000000b1 */
[----:B-1----:R-:W4:Y:S01]  /*19e50*/  LDL R7, [R1+0x108] ;  /* 0x0001080001077983 */ /* 0x002f220000100800 */
[----:B--2---:R-:W-:-:S03]  /*19e60*/  @!P0 IMAD.MOV.U32 R179, RZ, RZ, R8 ;  /* 0x000000ffffb38224 */ /* 0x004fc600078e0008 */
[----:B------:R-:W2:Y:S01]  /*19e70*/  LDL R8, [R1+0x144] ;  /* 0x0001440001087983 */ /* 0x000ea20000100800 */
[----:B0-----:R-:W-:Y:S02]  /*19e80*/  @!P0 IMAD.MOV.U32 R181, RZ, RZ, R249 ;  /* 0x000000ffffb58224 */ /* 0x001fe400078e00f9 */
[----:B---3--:R-:W-:Y:S02]  /*19e90*/  @!P0 IMAD.MOV.U32 R178, RZ, RZ, R0 ;  /* 0x000000ffffb28224 */ /* 0x008fe400078e0000 */
[----:B------:R-:W3:Y:S04]  /*19ea0*/  LDL R0, [R1+0x148] ;  /* 0x0001480001007983 */ /* 0x000ee80000100800 */
[----:B------:R0:W3:Y:S02]  /*19eb0*/  @!P0 LDG.E.U8 R177, desc[UR28][R178.64] ;  /* 0x0000001cb2b18981 */ /* 0x0000e4000c1e1100 */
[----:B0-----:R-:W-:Y:S01]  /*19ec0*/  PRMT R178, RZ, 0x7610, R178 ;  /* 0x00007610ffb27816 */ /* 0x001fe200000000b2 */
[----:B------:R-:W-:-:S02]  /*19ed0*/  @!P0 IMAD.MOV.U32 R180, RZ, RZ, R243 ;  /* 0x000000ffffb48224 */ /* 0x000fc400078e00f3 */
[----:B------:R-:W3:Y:S04]  /*19ee0*/  LDL R243, [R1+0x104] ;  /* 0x0001040001f37983 */ /* 0x000ee80000100800 */
[----:B------:R4:W3:Y:S02]  /*19ef0*/  @!P0 LDG.E.U8 R178, desc[UR28][R180.64] ;  /* 0x0000001cb4b28981 */ /* 0x0008e4000c1e1100 */
[----:B----4-:R-:W-:Y:S02]  /*19f00*/  @!P0 IMAD.MOV.U32 R181, RZ, RZ, R241 ;  /* 0x000000ffffb58224 */ /* 0x010fe400078e00f1 */
[----:B------:R-:W4:Y:S01]  /*19f10*/  LDL R241, [R1+0xc4] ;  /* 0x0000c40001f17983 */ /* 0x000f220000100800 */
[----:B------:R-:W-:-:S03]  /*19f20*/  @!P0 IMAD.MOV.U32 R180, RZ, RZ, R9 ;  /* 0x000000ffffb48224 */ /* 0x000fc600078e0009 */
[----:B------:R-:W4:Y:S01]  /*19f30*/  LDL R9, [R1+0xc8] ;  /* 0x0000c80001097983 */ /* 0x000f220000100800 */
[----:B------:R-:W-:-:S03]  /*19f40*/  PRMT R179, RZ, 0x7610, R179 ;  /* 0x00007610ffb37816 */ /* 0x000fc600000000b3 */
[----:B------:R0:W-:Y:S04]  /*19f50*/  STS.U8 [R6+UR7+0x8004], R183 ;  /* 0x008004b706007988 */ /* 0x0001e80008000007 */
[----:B------:R1:W4:Y:S04]  /*19f60*/  @!P0 LDG.E.U8 R179, desc[UR28][R180.64] ;  /* 0x0000001cb4b38981 */ /* 0x000328000c1e1100 */
[----:B------:R1:W-:Y:S01]  /*19f70*/  STS.U8 [R6+UR7+0x8006], R182 ;  /* 0x008006b606007988 */ /* 0x0003e20008000007 */
[----:B0-----:R-:W-:Y:S01]  /*19f80*/  @!P0 IMAD.MOV.U32 R183, RZ, RZ, R247 ;  /* 0x000000ffffb78224 */ /* 0x001fe200078e00f7 */
[----:B-1----:R-:W-:Y:S01]  /*19f90*/  PRMT R180, RZ, 0x7610, R180 ;  /* 0x00007610ffb47816 */ /* 0x002fe200000000b4 */
[----:B------:R-:W-:-:S05]  /*19fa0*/  @!P0 IMAD.MOV.U32 R182, RZ, RZ, R245 ;  /* 0x000000ffffb68224 */ /* 0x000fca00078e00f5 */
[----:B------:R2:W4:Y:S01]  /*19fb0*/  @!P0 LDG.E.U8 R180, desc[UR28][R182.64] ;  /* 0x0000001cb6b48981 */ /* 0x000522000c1e1100 */
[----:B------:R-:W-:-:S03]  /*19fc0*/  PRMT R181, RZ, 0x7610, R181 ;  /* 0x00007610ffb57816 */ /* 0x000fc600000000b5 */
[----:B------:R-:W-:Y:S01]  /*19fd0*/  STS.U8 [R6+UR7+0x8008], R185 ;  /* 0x008008b906007988 */ /* 0x000fe20008000007 */
[----:B--2---:R-:W-:-:S03]  /*19fe0*/  @!P0 IMAD.MOV.U32 R183, RZ, RZ, R8 ;  /* 0x000000ffffb78224 */ /* 0x004fc600078e0008 */
[----:B------:R-:W2:Y:S04]  /*19ff0*/  LDL R8, [R1+0x84] ;  /* 0x0000840001087983 */ /* 0x000ea80000100800 */
[----:B------:R0:W-:Y:S02]  /*1a000*/  STS.U8 [R6+UR7+0x800a], R184 ;  /* 0x00800ab806007988 */ /* 0x0001e40008000007 */
[----:B0-----:R-:W-:Y:S02]  /*1a010*/  @!P0 IMAD.MOV.U32 R184, RZ, RZ, R7 ;  /* 0x000000ffffb88224 */ /* 0x001fe400078e0007 */
[----:B------:R-:W2:Y:S01]  /*1a020*/  LDL R7, [R1+0xa4c] ;  /* 0x000a4c0001077983 */ /* 0x000ea20000100800 */
[----:B---3--:R-:W-:-:S03]  /*1a030*/  @!P0 IMAD.MOV.U32 R182, RZ, RZ, R0 ;  /* 0x000000ffffb68224 */ /* 0x008fc600078e0000 */
[----:B------:R-:W3:Y:S04]  /*1a040*/  LDL R0, [R1+0x88] ;  /* 0x0000880001007983 */ /* 0x000ee80000100800 */
[----:B------:R0:W3:Y:S02]  /*1a050*/  @!P0 LDG.E.U8 R181, desc[UR28][R182.64] ;  /* 0x0000001cb6b58981 */ /* 0x0000e4000c1e1100 */
[----:B0-----:R-:W-:Y:S01]  /*1a060*/  PRMT R182, RZ, 0x7610, R182 ;  /* 0x00007610ffb67816 */ /* 0x001fe200000000b6 */
[----:B------:R-:W-:Y:S02]  /*1a070*/  @!P0 IMAD.MOV.U32 R185, RZ, RZ, R243 ;  /* 0x000000ffffb98224 */ /* 0x000fe400078e00f3 */
[----:B------:R-:W3:Y:S04]  /*1a080*/  LDL R243, [R1+0x654] ;  /* 0x0006540001f37983 */ /* 0x000ee80000100800 */
[----:B------:R4:W3:Y:S02]  /*1a090*/  @!P0 LDG.E.U8 R182, desc[UR28][R184.64] ;  /* 0x0000001cb8b68981 */ /* 0x0008e4000c1e1100 */
[----:B----4-:R-:W-:-:S02]  /*1a0a0*/  @!P0 IMAD.MOV.U32 R185, RZ, RZ, R241 ;  /* 0x000000ffffb98224 */ /* 0x010fc400078e00f1 */
[----:B------:R-:W4:Y:S01]  /*1a0b0*/  LDL R241, [R1+0xa1c] ;  /* 0x000a1c0001f17983 */ /* 0x000f220000100800 */
[----:B------:R-:W-:-:S03]  /*1a0c0*/  @!P0 IMAD.MOV.U32 R184, RZ, RZ, R9 ;  /* 0x000000ffffb88224 */ /* 0x000fc600078e0009 */
[----:B------:R-:W4:Y:S01]  /*1a0d0*/  LDL R9, [R1+0xa20] ;  /* 0x000a200001097983 */ /* 0x000f220000100800 */
[----:B------:R-:W-:-:S03]  /*1a0e0*/  PRMT R183, RZ, 0x7610, R183 ;  /* 0x00007610ffb77816 */ /* 0x000fc600000000b7 */
[----:B------:R-:W-:Y:S04]  /*1a0f0*/  STS.U8 [R6+UR7+0x800c], R187 ;  /* 0x00800cbb06007988 */ /* 0x000fe80008000007 */
[----:B------:R0:W4:Y:S04]  /*1a100*/  @!P0 LDG.E.U8 R183, desc[UR28][R184.64] ;  /* 0x0000001cb8b78981 */ /* 0x000128000c1e1100 */
[----:B------:R-:W-:Y:S04]  /*1a110*/  STS.U8 [R6+UR7+0x800e], R186 ;  /* 0x00800eba06007988 */ /* 0x000fe80008000007 */
[----:B------:R1:W-:Y:S01]  /*1a120*/  STL [R1+0xb54], R6 ;  /* 0x000b540601007387 */ /* 0x0003e20000100800 */
[----:B0-----:R-:W-:-:S03]  /*1a130*/  PRMT R184, RZ, 0x7610, R184 ;  /* 0x00007610ffb87816 */ /* 0x001fc600000000b8 */
[----:B------:R-:W4:Y:S04]  /*1a140*/  LDL R245, [R1+0x99c] ;  /* 0x00099c0001f57983 */ /* 0x000f280000100800 */
[----:B------:R0:W-:Y:S04]  /*1a150*/  STS.U8 [R5+UR7+0x8000], R205 ;  /* 0x008000cd05007988 */ /* 0x0001e80008000007 */
[----:B-1----:R-:W4:Y:S01]  /*1a160*/  LDL R6, [R1+0x960] ;  /* 0x0009600001067983 */ /* 0x002f220000100800 */
[----:B--2---:R-:W-:-:S03]  /*1a170*/  @!P0 IMAD.MOV.U32 R187, RZ, RZ, R8 ;  /* 0x000000ffffbb8224 */ /* 0x004fc600078e0008 */
[----:B------:R-:W2:Y:S01]  /*1a180*/  LDL R8, [R1+0x9dc] ;  /* 0x0009dc0001087983 */ /* 0x000ea20000100800 */
[----:B0-----:R-:W-:Y:S01]  /*1a190*/  PRMT R205, RZ, 0x7610, R205 ;  /* 0x00007610ffcd7816 */ /* 0x001fe200000000cd */
[----:B---3--:R-:W-:Y:S02]  /*1a1a0*/  @!P0 IMAD.MOV.U32 R186, RZ, RZ, R0 ;  /* 0x000000ffffba8224 */ /* 0x008fe400078e0000 */
[----:B------:R-:W3:Y:S04]  /*1a1b0*/  LDL R0, [R1+0x9e0] ;  /* 0x0009e00001007983 */ /* 0x000ee80000100800 */
[----:B------:R0:W3:Y:S02]  /*1a1c0*/  @!P0 LDG.E.U8 R184, desc[UR28][R186.64] ;  /* 0x0000001cbab88981 */ /* 0x0000e4000c1e1100 */
[----:B0-----:R-:W-:-:S02]  /*1a1d0*/  @!P0 IMAD.MOV.U32 R186, RZ, RZ, R7 ;  /* 0x000000ffffba8224 */ /* 0x001fc400078e0007 */
        /* <DEDUP_REMOVED lines=8> */
[----:B------:R0:W-:Y:S04]  /*1a260*/  STS.U8 [R5+UR7+0x8002], R201 ;  /* 0x008002c905007988 */ /* 0x0001e80008000007 */
[----:B------:R1:W-:Y:S01]  /*1a270*/  STS.U8 [R5+UR7+0x8004], R197 ;  /* 0x008004c505007988 */ /* 0x0003e20008000007 */
[----:B0-----:R-:W-:Y:S02]  /*1a280*/  PRMT R201, RZ, 0x7610, R201 ;  /* 0x00007610ffc97816 */ /* 0x001fe400000000c9 */
[----:B-1----:R-:W-:-:S04]  /*1a290*/  PRMT R197, RZ, 0x7610, R197 ;  /* 0x00007610ffc57816 */ /* 0x002fc800000000c5 */
[----:B------:R2:W4:Y:S04]  /*1a2a0*/  @!P0 LDG.E.U8 R201, desc[UR28][R186.64] ;  /* 0x0000001cbac98981 */ /* 0x000528000c1e1100 */
[----:B------:R0:W-:Y:S01]  /*1a2b0*/  STS.U8 [R5+UR7+0x8006], R193 ;  /* 0x008006c105007988 */ /* 0x0001e20008000007 */
[----:B--2---:R-:W-:Y:S01]  /*1a2c0*/  @!P0 IMAD.MOV.U32 R187, RZ, RZ, R8 ;  /* 0x000000ffffbb8224 */ /* 0x004fe200078e0008 */
[----:B0-----:R-:W-:Y:S02]  /*1a2d0*/  PRMT R193, RZ, 0x7610, R193 ;  /* 0x00007610ffc17816 */ /* 0x001fe400000000c1 */
[----:B------:R-:W2:Y:S04]  /*1a2e0*/  LDL R8, [R1+0x8dc] ;  /* 0x0008dc0001087983 */ /* 0x000ea80000100800 */
[----:B------:R4:W-:Y:S04]  /*1a2f0*/  STS.U8 [R5+UR7+0x8008], R191 ;  /* 0x008008bf05007988 */ /* 0x0009e80008000007 */
[----:B------:R0:W-:Y:S01]  /*1a300*/  STS.U8 [R5+UR7+0x800a], R190 ;  /* 0x00800abe05007988 */ /* 0x0001e20008000007 */
[----:B---3--:R-:W-:-:S03]  /*1a310*/  @!P0 IMAD.MOV.U32 R186, RZ, RZ, R0 ;  /* 0x000000ffffba8224 */ /* 0x008fc600078e0000 */
[----:B------:R-:W3:Y:S04]  /*1a320*/  LDL R0, [R1+0x8e0] ;  /* 0x0008e00001007983 */ /* 0x000ee80000100800 */
[----:B------:R1:W3:Y:S02]  /*1a330*/  @!P0 LDG.E.U8 R197, desc[UR28][R186.64] ;  /* 0x0000001cbac58981 */ /* 0x0002e4000c1e1100 */
[----:B-1----:R-:W-:Y:S02]  /*1a340*/  @!P0 IMAD.MOV.U32 R187, RZ, RZ, R245 ;  /* 0x000000ffffbb8224 */ /* 0x002fe400078e00f5 */
[----:B------:R-:W-:-:S05]  /*1a350*/  @!P0 IMAD.MOV.U32 R186, RZ, RZ, R243 ;  /* 0x000000ffffba8224 */ /* 0x000fca00078e00f3 */
[----:B------:R1:W3:Y:S02]  /*1a360*/  @!P0 LDG.E.U8 R193, desc[UR28][R186.64] ;  /* 0x0000001cbac18981 */ /* 0x0002e4000c1e1100 */
[----:B-1----:R-:W-:Y:S02]  /*1a370*/  @!P0 IMAD.MOV.U32 R186, RZ, RZ, R6 ;  /* 0x000000ffffba8224 */ /* 0x002fe400078e0006 */
[----:B------:R-:W-:Y:S01]  /*1a380*/  @!P0 IMAD.MOV.U32 R187, RZ, RZ, R7 ;  /* 0x000000ffffbb8224 */ /* 0x000fe200078e0007 */
[----:B------:R-:W3:Y:S04]  /*1a390*/  LDL R6, [R1+0x8a0] ;  /* 0x0008a00001067983 */ /* 0x000ee80000100800 */
[----:B------:R-:W3:Y:S01]  /*1a3a0*/  LDL R7, [R1+0x89c] ;  /* 0x00089c0001077983 */ /* 0x000ee20000100800 */
        /* <DEDUP_REMOVED lines=9> */
[----:B------:R0:W-:Y:S01]  /*1a440*/  STS.U8 [R5+UR7+0x800e], R188 ;  /* 0x00800ebc05007988 */ /* 0x0001e20008000007 */
[----:B--2---:R-:W-:-:S03]  /*1a450*/  @!P0 IMAD.MOV.U32 R191, RZ, RZ, R8 ;  /* 0x000000ffffbf8224 */ /* 0x004fc600078e0008 */
[----:B------:R-:W2:Y:S01]  /*1a460*/  LDL R8, [R1+0x81c] ;  /* 0x00081c0001087983 */ /* 0x000ea20000100800 */
[----:B0-----:R-:W-:-:S03]  /*1a470*/  PRMT R188, RZ, 0x7610, R188 ;  /* 0x00007610ffbc7816 */ /* 0x001fc600000000bc */
[----:B------:R-:W-:Y:S01]  /*1a480*/  STS.U8 [R5+UR7+0x800c], R211 ;  /* 0x00800cd305007988 */ /* 0x000fe20008000007 */
[----:B---3--:R-:W-:-:S03]  /*1a490*/  @!P0 IMAD.MOV.U32 R190, RZ, RZ, R0 ;  /* 0x000000ffffbe8224 */ /* 0x008fc600078e0000 */
[----:B------:R-:W3:Y:S04]  /*1a4a0*/  LDL R0, [R1+0x820] ;  /* 0x0008200001007983 */ /* 0x000ee80000100800 */
[----:B------:R0:W3:Y:S04]  /*1a4b0*/  @!P0 LDG.E.U8 R187, desc[UR28][R190.64] ;  /* 0x0000001cbebb8981 */ /* 0x0000e8000c1e1100 */
[----:B------:R1:W-:Y:S04]  /*1a4c0*/  STL [R1+0xb58], R5 ;  /* 0x000b580501007387 */ /* 0x0003e80000100800 */
[----:B------:R-:W3:Y:S04]  /*1a4d0*/  LDL R243, [R1+0x79c] ;  /* 0x00079c0001f37983 */ /* 0x000ee80000100800 */
[----:B-1----:R-:W3:Y:S01]  /*1a4e0*/  LDL R5, [R1+0x760] ;  /* 0x0007600001057983 */ /* 0x002ee20000100800 */
[----:B0-----:R-:W-:-:S03]  /*1a4f0*/  @!P0 IMAD.MOV.U32 R190, RZ, RZ, R6 ;  /* 0x000000ffffbe8224 */ /* 0x001fc600078e0006 */
        /* <DEDUP_REMOVED lines=17> */
[----:B------:R0:W-:Y:S02]  /*1a610*/  STS.U8 [R4+UR7+0x8006], R198 ;  /* 0x008006c604007988 */ /* 0x0001e40008000007 */
[----:B0-----:R-:W-:Y:S01]  /*1a620*/  PRMT R198, RZ, 0x7610, R198 ;  /* 0x00007610ffc67816 */ /* 0x001fe200000000c6 */
[----:B---3--:R-:W-:-:S02]  /*1a630*/  @!P0 IMAD.MOV.U32 R190, RZ, RZ, R0 ;  /* 0x000000ffffbe8224 */ /* 0x008fc400078e0000 */
[----:B------:R-:W3:Y:S04]  /*1a640*/  LDL R0, [R1+0x720] ;  /* 0x0007200001007983 */ /* 0x000ee80000100800 */
[----:B------:R0:W3:Y:S02]  /*1a650*/  @!P0 LDG.E.U8 R194, desc[UR28][R190.64] ;  /* 0x0000001cbec28981 */ /* 0x0000e4000c1e1100 */
[----:B0-----:R-:W-:Y:S02]  /*1a660*/  @!P0 IMAD.MOV.U32 R190, RZ, RZ, R6 ;  /* 0x000000ffffbe8224 */ /* 0x001fe400078e0006 */
[----:B------:R-:W3:Y:S01]  /*1a670*/  LDL R6, [R1+0x6e0] ;  /* 0x0006e00001067983 */ /* 0x000ee20000100800 */
[----:B------:R-:W-:-:S03]  /*1a680*/  @!P0 IMAD.MOV.U32 R191, RZ, RZ, R7 ;  /* 0x000000ffffbf8224 */ /* 0x000fc600078e0007 */
[----:B------:R-:W3:Y:S04]  /*1a690*/  LDL R7, [R1+0x6dc] ;  /* 0x0006dc0001077983 */ /* 0x000ee80000100800 */
[----:B------:R4:W3:Y:S02]  /*1a6a0*/  @!P0 LDG.E.U8 R196, desc[UR28][R190.64] ;  /* 0x0000001cbec48981 */ /* 0x0008e4000c1e1100 */
[----:B----4-:R-:W-:Y:S02]  /*1a6b0*/  @!P0 IMAD.MOV.U32 R190, RZ, RZ, R241 ;  /* 0x000000ffffbe8224 */ /* 0x010fe400078e00f1 */
[----:B------:R-:W-:-:S05]  /*1a6c0*/  @!P0 IMAD.MOV.U32 R191, RZ, RZ, R243 ;  /* 0x000000ffffbf8224 */ /* 0x000fca00078e00f3 */
[----:B------:R0:W4:Y:S02]  /*1a6d0*/  @!P0 LDG.E.U8 R198, desc[UR28][R190.64] ;  /* 0x0000001cbec68981 */ /* 0x000124000c1e1100 */
[----:B0-----:R-:W-:Y:S02]  /*1a6e0*/  @!P0 IMAD.MOV.U32 R191, RZ, RZ, R9 ;  /* 0x000000ffffbf8224 */ /* 0x001fe400078e0009 */
        /* <DEDUP_REMOVED lines=15> */
[----:B------:R0:W3:Y:S02]  /*1a7e0*/  @!P0 LDG.E.U8 R202, desc[UR28][R190.64] ;  /* 0x0000001cbeca8981 */ /* 0x0000e4000c1e1100 */
[----:B0-----:R-:W-:Y:S02]  /*1a7f0*/  @!P0 IMAD.MOV.U32 R190, RZ, RZ, R6 ;  /* 0x000000ffffbe8224 */ /* 0x001fe400078e0006 */
[----:B------:R-:W3:Y:S01]  /*1a800*/  LDL R6, [R1+0x400] ;  /* 0x0004000001067983 */ /* 0x000ee20000100800 */
[----:B------:R-:W-:-:S03]  /*1a810*/  @!P0 IMAD.MOV.U32 R191, RZ, RZ, R7 ;  /* 0x000000ffffbf8224 */ /* 0x000fc600078e0007 */
[----:B------:R-:W3:Y:S04]  /*1a820*/  LDL R7, [R1+0x3fc] ;  /* 0x0003fc0001077983 */ /* 0x000ee80000100800 */
[----:B------:R4:W3:Y:S04]  /*1a830*/  @!P0 LDG.E.U8 R204, desc[UR28][R190.64] ;  /* 0x0000001cbecc8981 */ /* 0x0008e8000c1e1100 */
[----:B------:R0:W-:Y:S04]  /*1a840*/  STL [R1+0xb5c], R4 ;  /* 0x000b5c0401007387 */ /* 0x0001e80000100800 */
[----:B------:R-:W3:Y:S04]  /*1a850*/  LDL R241, [R1+0x3bc] ;  /* 0x0003bc0001f17983 */ /* 0x000ee80000100800 */
[----:B0-----:R-:W3:Y:S01]  /*1a860*/  LDL R4, [R1+0x380] ;  /* 0x0003800001047983 */ /* 0x001ee20000100800 */
[----:B----4-:R-:W-:-:S03]  /*1a870*/  @!P0 IMAD.MOV.U32 R191, RZ, RZ, R9 ;  /* 0x000000ffffbf8224 */ /* 0x010fc600078e0009 */
[----:B------:R-:W4:Y:S01]  /*1a880*/  LDL R9, [R1+0x3c0] ;  /* 0x0003c00001097983 */ /* 0x000f220000100800 */
[----:B------:R-:W-:-:S03]  /*1a890*/  @!P0 IMAD.MOV.U32 R190, RZ, RZ, R5 ;  /* 0x000000ffffbe8224 */ /* 0x000fc600078e0005 */
[----:B------:R-:W4:Y:S01]  /*1a8a0*/  LDL R5, [R1+0x37c] ;  /* 0x00037c0001057983 */ /* 0x000f220000100800 */
[----:B------:R-:W-:-:S03]  /*1a8b0*/  PRMT R206, RZ, 0x7610, R206 ;  /* 0x00007610ffce7816 */ /* 0x000fc600000000ce */
[----:B------:R0:W-:Y:S04]  /*1a8c0*/  STS.U8 [R3+UR7+0x8000], R208 ;  /* 0x008000d003007988 */ /* 0x0001e80008000007 */
[----:B------:R2:W4:Y:S01]  /*1a8d0*/  @!P0 LDG.E.U8 R206, desc[UR28][R190.64] ;  /* 0x0000001cbece8981 */ /* 0x000522000c1e1100 */
[----:B0-----:R-:W-:-:S03]  /*1a8e0*/  PRMT R208, RZ, 0x7610, R208 ;  /* 0x00007610ffd07816 */ /* 0x001fc600000000d0 */
[----:B------:R0:W-:Y:S04]  /*1a8f0*/  STS.U8 [R3+UR7+0x8002], R210 ;  /* 0x008002d203007988 */ /* 0x0001e80008000007 */
[----:B------:R1:W-:Y:S01]  /*1a900*/  STS.U8 [R3+UR7+0x8004], R209 ;  /* 0x008004d103007988 */ /* 0x0003e20008000007 */
[----:B0-----:R-:W-:Y:S01]  /*1a910*/  PRMT R210, RZ, 0x7610, R210 ;  /* 0x00007610ffd27816 */ /* 0x001fe200000000d2 */
[----:B--2---:R-:W-:Y:S02]  /*1a920*/  @!P0 IMAD.MOV.U32 R191, RZ, RZ, R8 ;  /* 0x000000ffffbf8224 */ /* 0x004fe400078e0008 */
[----:B------:R-:W2:Y:S01]  /*1a930*/  LDL R8, [R1+0x33c] ;  /* 0x00033c0001087983 */ /* 0x000ea20000100800 */
[----:B-1----:R-:W-:Y:S01]  /*1a940*/  PRMT R209, RZ, 0x7610, R209 ;  /* 0x00007610ffd17816 */ /* 0x002fe200000000d1 */
        /* <DEDUP_REMOVED lines=8> */
[----:B0-----:R-:W-:Y:S02]  /*1a9d0*/  @!P0 IMAD.MOV.U32 R191, RZ, RZ, R241 ;  /* 0x000000ffffbf8224 */ /* 0x001fe400078e00f1 */
[----:B----4-:R-:W-:-:S05]  /*1a9e0*/  @!P0 IMAD.MOV.U32 R190, RZ, RZ, R9 ;  /* 0x000000ffffbe8224 */ /* 0x010fca00078e0009 */
[----:B------:R0:W4:Y:S02]  /*1a9f0*/  @!P0 LDG.E.U8 R209, desc[UR28][R190.64] ;  /* 0x0000001cbed18981 */ /* 0x000124000c1e1100 */
[----:B0-----:R-:W-:Y:S02]  /*1aa00*/  @!P0 IMAD.MOV.U32 R190, RZ, RZ, R4 ;  /* 0x000000ffffbe8224 */ /* 0x001fe400078e0004 */
[----:B------:R-:W-:Y:S01]  /*1aa10*/  @!P0 IMAD.MOV.U32 R191, RZ, RZ, R5 ;  /* 0x000000ffffbf8224 */ /* 0x000fe200078e0005 */
[----:B------:R-:W4:Y:S04]  /*1aa20*/  LDL R4, [R1+0x2c0] ;  /* 0x0002c00001047983 */ /* 0x000f280000100800 */
[----:B------:R-:W4:Y:S01]  /*1aa30*/  LDL R5, [R1+0x2bc] ;  /* 0x0002bc0001057983 */ /* 0x000f220000100800 */
[----:B------:R-:W-:-:S06]  /*1aa40*/  PRMT R211, RZ, 0x7610, R211 ;  /* 0x00007610ffd37816 */ /* 0x000fcc00000000d3 */
[----:B------:R2:W4:Y:S04]  /*1aa50*/  @!P0 LDG.E.U8 R211, desc[UR28][R190.64] ;  /* 0x0000001cbed38981 */ /* 0x000528000c1e1100 */
[----:B------:R0:W-:Y:S01]  /*1aa60*/  STS.U8 [R3+UR7+0x8006], R216 ;  /* 0x008006d803007988 */ /* 0x0001e20008000007 */
[----:B--2---:R-:W-:-:S03]  /*1aa70*/  @!P0 IMAD.MOV.U32 R191, RZ, RZ, R8 ;  /* 0x000000ffffbf8224 */ /* 0x004fc600078e0008 */
[----:B------:R-:W2:Y:S01]  /*1aa80*/  LDL R8, [R1+0x27c] ;  /* 0x00027c0001087983 */ /* 0x000ea20000100800 */
[----:B0-----:R-:W-:-:S03]  /*1aa90*/  PRMT R216, RZ, 0x7610, R216 ;  /* 0x00007610ffd87816 */ /* 0x001fc600000000d8 */
[----:B------:R0:W-:Y:S02]  /*1aaa0*/  STS.U8 [R3+UR7+0x8008], R218 ;  /* 0x008008da03007988 */ /* 0x0001e40008000007 */
[----:B0-----:R-:W-:Y:S02]  /*1aab0*/  PRMT R218, RZ, 0x7610, R218 ;  /* 0x00007610ffda7816 */ /* 0x001fe400000000da */
[----:B------:R0:W-:Y:S04]  /*1aac0*/  STS.U8 [R3+UR7+0x800a], R220 ;  /* 0x00800adc03007988 */ /* 0x0001e80008000007 */
[----:B------:R-:W-:Y:S04]  /*1aad0*/  STS.U8 [R3+UR7+0x800c], R224 ;  /* 0x00800ce003007988 */ /* 0x000fe80008000007 */
[----:B------:R1:W-:Y:S01]  /*1aae0*/  STS.U8 [R3+UR7+0x800e], R222 ;  /* 0x00800ede03007988 */ /* 0x0003e20008000007 */
        /* <DEDUP_REMOVED lines=8> */
[----:B------:R-:W3:Y:S01]  /*1ab70*/  LDL.LU R252, [R1+0x3c] ;  /* 0x00003c0001fc7983 */ /* 0x000ee20000300800 */
[----:B----4-:R-:W-:-:S03]  /*1ab80*/  @!P0 IMAD.MOV.U32 R190, RZ, RZ, R4 ;  /* 0x000000ffffbe8224 */ /* 0x010fc600078e0004 */
[----:B------:R-:W4:Y:S01]  /*1ab90*/  LDL R4, [R1+0x200] ;  /* 0x0002000001047983 */ /* 0x000f220000100800 */
[----:B------:R-:W-:-:S03]  /*1aba0*/  @!P0 IMAD.MOV.U32 R191, RZ, RZ, R5 ;  /* 0x000000ffffbf8224 */ /* 0x000fc600078e0005 */
[----:B------:R-:W4:Y:S04]  /*1abb0*/  LDL R5, [R1+0x1fc] ;  /* 0x0001fc0001057983 */ /* 0x000f280000100800 */
[----:B------:R0:W-:Y:S01]  /*1abc0*/  STL [R1+0xb60], R3 ;  /* 0x000b600301007387 */ /* 0x0001e20000100800 */
[----:B------:R-:W-:Y:S02]  /*1abd0*/  PRMT R220, RZ, 0x7610, R220 ;  /* 0x00007610ffdc7816 */ /* 0x000fe400000000dc */
[----:B-1----:R-:W-:Y:S01]  /*1abe0*/  PRMT R222, RZ, 0x7610, R222 ;  /* 0x00007610ffde7816 */ /* 0x002fe200000000de */
[----:B------:R-:W4:Y:S04]  /*1abf0*/  LDL R241, [R1+0x17c] ;  /* 0x00017c0001f17983 */ /* 0x000f280000100800 */
[----:B------:R2:W4:Y:S04]  /*1ac00*/  @!P0 LDG.E.U8 R220, desc[UR28][R190.64] ;  /* 0x0000001cbedc8981 */ /* 0x000528000c1e1100 */
[----:B0-----:R-:W4:Y:S04]  /*1ac10*/  LDL R3, [R1+0x1bc] ;  /* 0x0001bc0001037983 */ /* 0x001f280000100800 */
[----:B------:R-:W4:Y:S01]  /*1ac20*/  LDL R9, [R1+0x180] ;  /* 0x0001800001097983 */ /* 0x000f220000100800 */
[----:B--2---:R-:W-:Y:S01]  /*1ac30*/  @!P0 IMAD.MOV.U32 R191, RZ, RZ, R8 ;  /* 0x000000ffffbf8224 */ /* 0x004fe200078e0008 */
[----:B------:R-:W-:-:S02]  /*1ac40*/  PRMT R224, RZ, 0x7610, R224 ;  /* 0x00007610ffe07816 */ /* 0x000fc400000000e0 */
[----:B------:R-:W2:Y:S04]  /*1ac50*/  LDL R8, [R1+0x13c] ;  /* 0x00013c0001087983 */ /* 0x000ea80000100800 */
[----:B------:R0:W-:Y:S02]  /*1ac60*/  STS.U8 [R2+UR7+0x8000], R226 ;  /* 0x008000e202007988 */ /* 0x0001e40008000007 */
[----:B0-----:R-:W-:Y:S01]  /*1ac70*/  PRMT R226, RZ, 0x7610, R226 ;  /* 0x00007610ffe27816 */ /* 0x001fe200000000e2 */
[----:B---3--:R-:W-:Y:S02]  /*1ac80*/  @!P0 IMAD.MOV.U32 R190, RZ, RZ, R0 ;  /* 0x000000ffffbe8224 */ /* 0x008fe400078e0000 */
[----:B------:R-:W3:Y:S04]  /*1ac90*/  LDL R0, [R1+0x1c0] ;  /* 0x0001c00001007983 */ /* 0x000ee80000100800 */
[----:B------:R0:W2:Y:S02]  /*1aca0*/  @!P0 LDG.E.U8 R222, desc[UR28][R190.64] ;  /* 0x0000001cbede8981 */ /* 0x0000a4000c1e1100 */
[----:B0-----:R-:W-:-:S02]  /*1acb0*/  @!P0 IMAD.MOV.U32 R190, RZ, RZ, R6 ;  /* 0x000000ffffbe8224 */ /* 0x001fc400078e0006 */
[----:B------:R-:W-:Y:S02]  /*1acc0*/  @!P0 IMAD.MOV.U32 R191, RZ, RZ, R7 ;  /* 0x000000ffffbf8224 */ /* 0x000fe400078e0007 */
[----:B------:R-:W2:Y:S04]  /*1acd0*/  LDL R7, [R1+0x140] ;  /* 0x0001400001077983 */ /* 0x000ea80000100800 */
[----:B------:R4:W2:Y:S02]  /*1ace0*/  @!P0 LDG.E.U8 R224, desc[UR28][R190.64] ;  /* 0x0000001cbee08981 */ /* 0x0008a4000c1e1100 */
[----:B----4-:R-:W-:Y:S02]  /*1acf0*/  @!P0 IMAD.MOV.U32 R190, RZ, RZ, R4 ;  /* 0x000000ffffbe8224 */ /* 0x010fe400078e0004 */
[----:B------:R-:W4:Y:S01]  /*1ad00*/  LDL R4, [R1+0x100] ;  /* 0x0001000001047983 */ /* 0x000f220000100800 */
[----:B------:R-:W-:-:S03]  /*1ad10*/  @!P0 IMAD.MOV.U32 R191, RZ, RZ, R5 ;  /* 0x000000ffffbf8224 */ /* 0x000fc600078e0005 */
[----:B------:R-:W4:Y:S04]  /*1ad20*/  LDL R5, [R1+0xfc] ;  /* 0x0000fc0001057983 */ /* 0x000f280000100800 */
[----:B------:R0:W4:Y:S02]  /*1ad30*/  @!P0 LDG.E.U8 R226, desc[UR28][R190.64] ;  /* 0x0000001cbee28981 */ /* 0x000124000c1e1100 */
[----:B0-----:R-:W-:Y:S02]  /*1ad40*/  @!P0 IMAD.MOV.U32 R191, RZ, RZ, R3 ;  /* 0x000000ffffbf8224 */ /* 0x001fe400078e0003 */
[----:B------:R-:W4:Y:S04]  /*1ad50*/  LDL R3, [R1+0xbc] ;  /* 0x0000bc0001037983 */ /* 0x000f280000100800 */
[----:B------:R0:W-:Y:S04]  /*1ad60*/  STS.U8 [R2+UR7+0x8002], R228 ;  /* 0x008002e402007988 */ /* 0x0001e80008000007 */
[----:B------:R1:W-:Y:S01]  /*1ad70*/  STS.U8 [R2+UR7+0x8004], R230 ;  /* 0x008004e602007988 */ /* 0x0003e20008000007 */
[----:B0-----:R-:W-:-:S02]  /*1ad80*/  PRMT R228, RZ, 0x7610, R228 ;  /* 0x00007610ffe47816 */ /* 0x001fc400000000e4 */
[----:B-1----:R-:W-:Y:S01]  /*1ad90*/  PRMT R230, RZ, 0x7610, R230 ;  /* 0x00007610ffe67816 */ /* 0x002fe200000000e6 */
[----:B------:R0:W-:Y:S04]  /*1ada0*/  STS.U8 [R2+UR7+0x8008], R232 ;  /* 0x008008e802007988 */ /* 0x0001e80008000007 */
[----:B------:R1:W-:Y:S01]  /*1adb0*/  STS.U8 [R2+UR7+0x800a], R234 ;  /* 0x00800aea02007988 */ /* 0x0003e20008000007 */
[----:B0-----:R-:W-:Y:S02]  /*1adc0*/  PRMT R232, RZ, 0x7610, R232 ;  /* 0x00007610ffe87816 */ /* 0x001fe400000000e8 */
[----:B-1----:R-:W-:Y:S01]  /*1add0*/  PRMT R234, RZ, 0x7610, R234 ;  /* 0x00007610ffea7816 */ /* 0x002fe200000000ea */
[----:B---3--:R-:W-:Y:S02]  /*1ade0*/  @!P0 IMAD.MOV.U32 R190, RZ, RZ, R0 ;  /* 0x000000ffffbe8224 */ /* 0x008fe400078e0000 */
[----:B------:R-:W3:Y:S04]  /*1adf0*/  LDL R0, [R1+0xc0] ;  /* 0x0000c00001007983 */ /* 0x000ee80000100800 */
[----:B------:R0:W3:Y:S04]  /*1ae00*/  @!P0 LDG.E.U8 R228, desc[UR28][R190.64] ;  /* 0x0000001cbee48981 */ /* 0x0000e8000c1e1100 */
[----:B------:R-:W3:Y:S04]  /*1ae10*/  LDL.LU R6, [R1+0x7c] ;  /* 0x00007c0001067983 */ /* 0x000ee80000300800 */
[----:B------:R-:W3:Y:S01]  /*1ae20*/  LDL R243, [R1+0x80] ;  /* 0x0000800001f37983 */ /* 0x000ee20000100800 */
[----:B0-----:R-:W-:-:S02]  /*1ae30*/  @!P0 IMAD.MOV.U32 R190, RZ, RZ, R9 ;  /* 0x000000ffffbe8224 */ /* 0x001fc400078e0009 */
[----:B------:R-:W-:Y:S02]  /*1ae40*/  @!P0 IMAD.MOV.U32 R191, RZ, RZ, R241 ;  /* 0x000000ffffbf8224 */ /* 0x000fe400078e00f1 */
[----:B------:R-:W3:Y:S04]  /*1ae50*/  LDL R241, [R1+0x650] ;  /* 0x0006500001f17983 */ /* 0x000ee80000100800 */
[----:B------:R2:W3:Y:S02]  /*1ae60*/  @!P0 LDG.E.U8 R230, desc[UR28][R190.64] ;  /* 0x0000001cbee68981 */ /* 0x0004e4000c1e1100 */
[----:B--2---:R-:W-:Y:S02]  /*1ae70*/  @!P0 IMAD.MOV.U32 R191, RZ, RZ, R8 ;  /* 0x000000ffffbf8224 */ /* 0x004fe400078e0008 */
[----:B------:R-:W2:Y:S01]  /*1ae80*/  LDL R8, [R1+0xa48] ;  /* 0x000a480001087983 */ /* 0x000ea20000100800 */
[----:B------:R-:W-:-:S03]  /*1ae90*/  @!P0 IMAD.MOV.U32 R190, RZ, RZ, R7 ;  /* 0x000000ffffbe8224 */ /* 0x000fc600078e0007 */
        /* <DEDUP_REMOVED lines=8> */
[----:B------:R-:W4:Y:S01]  /*1af20*/  LDL R3, [R1+0x9d8] ;  /* 0x0009d80001037983 */ /* 0x000f220000100800 */
[----:B------:R-:W0:Y:S03]  /*1af30*/  S2R R9, SR_TID.X ;  /* 0x0000000000097919 */ /* 0x000e260000002100 */
[----:B------:R1:W-:Y:S04]  /*1af40*/  STS.U8 [R2+UR7+0x800c], R236 ;  /* 0x00800cec02007988 */ /* 0x0003e80008000007 */
[----:B------:R1:W-:Y:S02]  /*1af50*/  STS.U8 [R2+UR7+0x800e], R238 ;  /* 0x00800eee02007988 */ /* 0x0003e40008000007 */
[----:B-1----:R-:W-:-:S02]  /*1af60*/  PRMT R236, RZ, 0x7610, R236 ;  /* 0x00007610ffec7816 */ /* 0x002fc400000000ec */
[----:B------:R-:W-:Y:S01]  /*1af70*/  PRMT R238, RZ, 0x7610, R238 ;  /* 0x00007610ffee7816 */ /* 0x000fe200000000ee */
[----:B------:R-:W-:Y:S04]  /*1af80*/  STS.U8 [R2+UR7+0x8006], R252 ;  /* 0x008006fc02007988 */ /* 0x000fe80008000007 */
[----:B------:R-:W-:Y:S01]  /*1af90*/  STL [R1+0xb64], R2 ;  /* 0x000b640201007387 */ /* 0x000fe20000100800 */
[----:B---3--:R-:W-:Y:S01]  /*1afa0*/  @!P0 IMAD.MOV.U32 R190, RZ, RZ, R0 ;  /* 0x000000ffffbe8224 */ /* 0x008fe200078e0000 */
[----:B0-----:R-:W-:-:S04]  /*1afb0*/  LOP3.LUT R0, R9, 0x7f, RZ, 0xc0, !PT ;  /* 0x0000007f09007812 */ /* 0x001fc800078ec0ff */
[----:B------:R0:W3:Y:S04]  /*1afc0*/  @!P0 LDG.E.U8 R236, desc[UR28][R190.64] ;  /* 0x0000001cbeec8981 */ /* 0x0000e8000c1e1100 */
[----:B------:R1:W-:Y:S01]  /*1afd0*/  STS.U8 [R0+UR7], R240 ;  /* 0x000000f000007988 */ /* 0x0003e20008000007 */
[----:B0-----:R-:W-:Y:S02]  /*1afe0*/  @!P0 IMAD.MOV.U32 R190, RZ, RZ, R243 ;  /* 0x000000ffffbe8224 */ /* 0x001fe400078e00f3 */
[----:B------:R-:W-:Y:S01]  /*1aff0*/  @!P0 IMAD.MOV.U32 R191, RZ, RZ, R6 ;  /* 0x000000ffffbf8224 */ /* 0x000fe200078e0006 */
[----:B-1----:R-:W-:-:S04]  /*1b000*/  PRMT R240, RZ, 0x7610, R240 ;  /* 0x00007610fff07816 */ /* 0x002fc800000000f0 */
[----:B------:R0:W3:Y:S04]  /*1b010*/  @!P0 LDG.E.U8 R238, desc[UR28][R190.64] ;  /* 0x0000001cbeee8981 */ /* 0x0000e8000c1e1100 */
[----:B------:R-:W-:Y:S01]  /*1b020*/  STL [R1+0xb68], R6 ;  /* 0x000b680601007387 */ /* 0x000fe20000100800 */
[----:B0-----:R-:W-:Y:S02]  /*1b030*/  @!P0 IMAD.MOV.U32 R191, RZ, RZ, R241 ;  /* 0x000000ffffbf8224 */ /* 0x001fe400078e00f1 */
[----:B--2---:R-:W-:Y:S01]  /*1b040*/  @!P0 IMAD.MOV.U32 R190, RZ, RZ, R8 ;  /* 0x000000ffffbe8224 */ /* 0x004fe200078e0008 */
[----:B------:R0:W-:Y:S04]  /*1b050*/  STS.U8 [R0+UR7+0x400], R242 ;  /* 0x000400f200007988 */ /* 0x0001e80008000007 */
[----:B------:R1:W2:Y:S04]  /*1b060*/  @!P0 LDG.E.U8 R240, desc[UR28][R190.64] ;  /* 0x0000001cbef08981 */ /* 0x0002a8000c1e1100 */
[----:B------:R-:W3:Y:S01]  /*1b070*/  LDL.LU R241, [R1+0x38] ;  /* 0x0000380001f17983 */ /* 0x000ee20000300800 */
[----:B0-----:R-:W-:-:S03]  /*1b080*/  PRMT R242, RZ, 0x7610, R242 ;  /* 0x00007610fff27816 */ /* 0x001fc600000000f2 */
[----:B------:R-:W2:Y:S04]  /*1b090*/  LDL.LU R243, [R1+0x34] ;  /* 0x0000340001f37983 */ /* 0x000ea80000300800 */
[----:B------:R-:W2:Y:S04]  /*1b0a0*/  LDL.LU R245, [R1+0x30] ;  /* 0x0000300001f57983 */ /* 0x000ea80000300800 */
[----:B------:R-:W2:Y:S04]  /*1b0b0*/  LDL.LU R247, [R1+0x2c] ;  /* 0x00002c0001f77983 */ /* 0x000ea80000300800 */
[----:B------:R-:W2:Y:S01]  /*1b0c0*/  LDL.LU R249, [R1+0x28] ;  /* 0x0000280001f97983 */ /* 0x000ea20000300800 */
[----:B-1----:R-:W-:-:S03]  /*1b0d0*/  @!P0 IMAD.MOV.U32 R191, RZ, RZ, R7 ;  /* 0x000000ffffbf8224 */ /* 0x002fc600078e0007 */
[----:B------:R0:W-:Y:S04]  /*1b0e0*/  STS.U8 [R0+UR7+0x800], R244 ;  /* 0x000800f400007988 */ /* 0x0001e80008000007 */
[----:B------:R-:W2:Y:S04]  /*1b0f0*/  LDL.LU R252, [R1+0x24] ;  /* 0x0000240001fc7983 */ /* 0x000ea80000300800 */
[----:B------:R-:W2:Y:S01]  /*1b100*/  LDL.LU R6, [R1+0x18] ;  /* 0x0000180001067983 */ /* 0x000ea20000300800 */
[----:B0-----:R-:W-:-:S03]  /*1b110*/  PRMT R244, RZ, 0x7610, R244 ;  /* 0x00007610fff47816 */ /* 0x001fc600000000f4 */
[----:B------:R-:W2:Y:S01]  /*1b120*/  LDL.LU R2, [R1+0x14] ;  /* 0x0000140001027983 */ /* 0x000ea20000300800 */
[----:B----4-:R-:W-:-:S05]  /*1b130*/  @!P0 IMAD.MOV.U32 R190, RZ, RZ, R5 ;  /* 0x000000ffffbe8224 */ /* 0x010fca00078e0005 */
[----:B------:R0:W4:Y:S02]  /*1b140*/  @!P0 LDG.E.U8 R242, desc[UR28][R190.64] ;  /* 0x0000001cbef28981 */ /* 0x000124000c1e1100 */
[----:B0-----:R-:W-:Y:S02]  /*1b150*/  @!P0 IMAD.MOV.U32 R191, RZ, RZ, R4 ;  /* 0x000000ffffbf8224 */ /* 0x001fe400078e0004 */
[----:B------:R-:W-:Y:S02]  /*1b160*/  @!P0 IMAD.MOV.U32 R190, RZ, RZ, R3 ;  /* 0x000000ffffbe8224 */ /* 0x000fe400078e0003 */
[----:B------:R-:W4:Y:S04]  /*1b170*/  LDL.LU R3, [R1+0x10] ;  /* 0x0000100001037983 */ /* 0x000f280000300800 */
[----:B------:R-:W4:Y:S04]  /*1b180*/  LDL.LU R4, [R1+0xc] ;  /* 0x00000c0001047983 */ /* 0x000f280000300800 */
[----:B------:R-:W4:Y:S04]  /*1b190*/  LDL.LU R5, [R1+0x8] ;  /* 0x0000080001057983 */ /* 0x000f280000300800 */
[----:B------:R-:W4:Y:S04]  /*1b1a0*/  LDL.LU R7, [R1+0x4] ;  /* 0x0000040001077983 */ /* 0x000f280000300800 */
[----:B------:R-:W4:Y:S04]  /*1b1b0*/  LDL.LU R8, [R1] ;  /* 0x0000000001087983 */ /* 0x000f280000300800 */
[----:B------:R0:W4:Y:S04]  /*1b1c0*/  @!P0 LDG.E.U8 R244, desc[UR28][R190.64] ;  /* 0x0000001cbef48981 */ /* 0x000128000c1e1100 */
[----:B------:R-:W0:Y:S04]  /*1b1d0*/  LDL R190, [R1+0x994] ;  /* 0x0009940001be7983 */ /* 0x000e280000100800 */
[----:B------:R-:W0:Y:S04]  /*1b1e0*/  LDL R191, [R1+0x998] ;  /* 0x0009980001bf7983 */ /* 0x000e280000100800 */
[----:B------:R1:W-:Y:S02]  /*1b1f0*/  STS.U8 [R0+UR7+0xc00], R246 ;  /* 0x000c00f600007988 */ /* 0x0003e40008000007 */
[----:B-1----:R-:W-:-:S02]  /*1b200*/  PRMT R246, RZ, 0x7610, R246 ;  /* 0x00007610fff67816 */ /* 0x002fc400000000f6 */
[----:B0-----:R-:W-:-:S04]  /*1b210*/  @!P0 LOP3.LUT R191, R191, R190, RZ, 0x3c, !PT ;  /* 0x000000bebfbf8212 */ /* 0x001fc800078e3cff */
[----:B------:R-:W-:-:S04]  /*1b220*/  @!P0 LOP3.LUT R190, R191, R190, RZ, 0x3c, !PT ;  /* 0x000000bebfbe8212 */ /* 0x000fc800078e3cff */
[----:B------:R-:W-:-:S05]  /*1b230*/  @!P0 LOP3.LUT R191, R191, R190, RZ, 0x3c, !PT ;  /* 0x000000bebfbf8212 */ /* 0x000fca00078e3cff */
        /* <DEDUP_REMOVED lines=21> */
[----:B---3--:R1:W-:Y:S04]  /*1b390*/  STS.U8 [R0+UR7+0x1c00], R241 ;  /* 0x001c00f100007988 */ /* 0x0083e80008000007 */
[----:B--2---:R2:W-:Y:S04]  /*1b3a0*/  STS.U8 [R0+UR7+0x2000], R243 ;  /* 0x002000f300007988 */ /* 0x0045e80008000007 */
[----:B------:R3:W-:Y:S04]  /*1b3b0*/  STS.U8 [R0+UR7+0x2400], R245 ;  /* 0x002400f500007988 */ /* 0x0007e80008000007 */
[----:B------:R3:W-:Y:S04]  /*1b3c0*/  STS.U8 [R0+UR7+0x2800], R247 ;  /* 0x002800f700007988 */ /* 0x0007e80008000007 */
[----:B------:R3:W-:Y:S04]  /*1b3d0*/  STS.U8 [R0+UR7+0x2c00], R249 ;  /* 0x002c00f900007988 */ /* 0x0007e80008000007 */
[----:B------:R3:W-:Y:S01]  /*1b3e0*/  STS.U8 [R0+UR7+0x3000], R252 ;  /* 0x003000fc00007988 */ /* 0x0007e20008000007 */
[----:B0-----:R-:W-:-:S04]  /*1b3f0*/  @!P0 LOP3.LUT R191, R191, R190, RZ, 0x3c, !PT ;  /* 0x000000bebfbf8212 */ /* 0x001fc800078e3cff */
[----:B------:R-:W-:-:S04]  /*1b400*/  @!P0 LOP3.LUT R190, R191, R190, RZ, 0x3c, !PT ;  /* 0x000000bebfbe8212 */ /* 0x000fc800078e3cff */
[----:B------:R-:W-:-:S05]  /*1b410*/  @!P0 LOP3.LUT R191, R191, R190, RZ, 0x3c, !PT ;  /* 0x000000bebfbf8212 */ /* 0x000fca00078e3cff */
[----:B------:R-:W4:Y:S04]  /*1b420*/  @!P0 LDG.E.U8 R251, desc[UR28][R190.64] ;  /* 0x0000001cbefb8981 */ /* 0x000f28000c1e1100 */
[----:B------:R-:W4:Y:S04]  /*1b430*/  LDL.LU R190, [R1+0x20] ;  /* 0x0000200001be7983 */ /* 0x000f280000300800 */
[----:B------:R-:W4:Y:S04]  /*1b440*/  LDL.LU R191, [R1+0x1c] ;  /* 0x00001c0001bf7983 */ /* 0x000f280000300800 */
[----:B-1----:R-:W4:Y:S04]  /*1b450*/  LDL.LU R241, [R1+0xba4] ;  /* 0x000ba40001f17983 */ /* 0x002f280000300800 */
[----:B--2---:R-:W2:Y:S04]  /*1b460*/  LDL.LU R243, [R1+0xba0] ;  /* 0x000ba00001f37983 */ /* 0x004ea80000300800 */
[----:B---3--:R-:W3:Y:S04]  /*1b470*/  LDL.LU R245, [R1+0xb9c] ;  /* 0x000b9c0001f57983 */ /* 0x008ee80000300800 */
[----:B------:R-:W2:Y:S04]  /*1b480*/  LDL.LU R247, [R1+0xb98] ;  /* 0x000b980001f77983 */ /* 0x000ea80000300800 */
[----:B------:R-:W3:Y:S04]  /*1b490*/  LDL.LU R249, [R1+0xb94] ;  /* 0x000b940001f97983 */ /* 0x000ee80000300800 */
[----:B------:R-:W2:Y:S04]  /*1b4a0*/  LDL.LU R252, [R1+0xb90] ;  /* 0x000b900001fc7983 */ /* 0x000ea80000300800 */
[----:B----4-:R-:W-:Y:S04]  /*1b4b0*/  STS.U8 [R0+UR7+0x3400], R190 ;  /* 0x003400be00007988 */ /* 0x010fe80008000007 */
[----:B------:R-:W-:Y:S04]  /*1b4c0*/  STS.U8 [R0+UR7+0x3800], R191 ;  /* 0x003800bf00007988 */ /* 0x000fe80008000007 */
[----:B------:R-:W-:Y:S04]  /*1b4d0*/  STS.U8 [R0+UR7+0x3c00], R6 ;  /* 0x003c000600007988 */ /* 0x000fe80008000007 */
[----:B------:R-:W-:Y:S04]  /*1b4e0*/  STS.U8 [R0+UR7+0x4000], R2 ;  /* 0x0040000200007988 */ /* 0x000fe80008000007 */
[----:B------:R-:W-:Y:S04]  /*1b4f0*/  STS.U8 [R0+UR7+0x4400], R3 ;  /* 0x0044000300007988 */ /* 0x000fe80008000007 */
[----:B------:R-:W-:Y:S04]  /*1b500*/  STS.U8 [R0+UR7+0x4800], R4 ;  /* 0x0048000400007988 */ /* 0x000fe80008000007 */
[----:B------:R-:W-:Y:S04]  /*1b510*/  STS.U8 [R0+UR7+0x4c00], R5 ;  /* 0x004c000500007988 */ /* 0x000fe80008000007 */
[----:B------:R-:W-:Y:S04]  /*1b520*/  STS.U8 [R0+UR7+0x5000], R7 ;  /* 0x0050000700007988 */ /* 0x000fe80008000007 */
[----:B------:R0:W-:Y:S02]  /*1b530*/  STS.U8 [R0+UR7+0x5400], R8 ;  /* 0x0054000800007988 */ /* 0x0001e40008000007 */
[----:B0-----:R-:W0:Y:S02]  /*1b540*/  S2R R8, SR_TID.X ;  /* 0x0000000000087919 */ /* 0x001e240000002100 */
[----:B--2---:R-:W-:Y:S04]  /*1b550*/  STS.U8 [R0+UR7+0x5800], R252 ;  /* 0x005800fc00007988 */ /* 0x004fe80008000007 */
[----:B---3--:R-:W-:Y:S04]  /*1b560*/  STS.U8 [R0+UR7+0x5c00], R249 ;  /* 0x005c00f900007988 */ /* 0x008fe80008000007 */
[----:B------:R-:W-:Y:S04]  /*1b570*/  STS.U8 [R0+UR7+0x6000], R247 ;  /* 0x006000f700007988 */ /* 0x000fe80008000007 */
[----:B------:R-:W-:Y:S04]  /*1b580*/  STS.U8 [R0+UR7+0x6400], R245 ;  /* 0x006400f500007988 */ /* 0x000fe80008000007 */
[----:B------:R-:W-:Y:S04]  /*1b590*/  STS.U8 [R0+UR7+0x6800], R243 ;  /* 0x006800f300007988 */ /* 0x000fe80008000007 */
[----:B------:R-:W-:Y:S01]  /*1b5a0*/  STS.U8 [R0+UR7+0x6c00], R241 ;  /* 0x006c00f100007988 */ /* 0x000fe20008000007 */
[----:B0-----:R-:W-:-:S03]  /*1b5b0*/  LOP3.LUT R8, R8, 0x7f, RZ, 0xc0, !PT ;  /* 0x0000007f08087812 */ /* 0x001fc600078ec0ff */
[----:B------:R-:W-:Y:S01]  /*1b5c0*/  STS.U8 [R0+UR7+0x7000], R239 ;  /* 0x007000ef00007988 */ /* 0x000fe20008000007 */
[----:B------:R-:W-:-:S03]  /*1b5d0*/  LOP3.LUT R2, R8, 0x10, RZ, 0x3c, !PT ;  /* 0x0000001008027812 */ /* 0x000fc600078e3cff */
[----:B------:R-:W-:Y:S04]  /*1b5e0*/  STS.U8 [R0+UR7+0x7400], R237 ;  /* 0x007400ed00007988 */ /* 0x000fe80008000007 */
        /* <DEDUP_REMOVED lines=26> */
[----:B------:R0:W-:Y:S04]  /*1b790*/  STS.U8 [R2+UR7+0x6080], R17 ;  /* 0x0060801102007988 */ /* 0x0001e80008000007 */
[----:B------:R-:W-:Y:S04]  /*1b7a0*/  STS.U8 [R2+UR7+0x6480], R16 ;  /* 0x0064801002007988 */ /* 0x000fe80008000007 */
[----:B------:R-:W-:Y:S04]  /*1b7b0*/  STS.U8 [R2+UR7+0x6880], R15 ;  /* 0x0068800f02007988 */ /* 0x000fe80008000007 */
[----:B------:R-:W-:Y:S04]  /*1b7c0*/  STS.U8 [R2+UR7+0x6c80], R14 ;  /* 0x006c800e02007988 */ /* 0x000fe80008000007 */
[----:B------:R-:W-:Y:S04]  /*1b7d0*/  STS.U8 [R2+UR7+0x7080], R13 ;  /* 0x0070800d02007988 */ /* 0x000fe80008000007 */
[----:B------:R-:W-:Y:S04]  /*1b7e0*/  STS.U8 [R2+UR7+0x7480], R12 ;  /* 0x0074800c02007988 */ /* 0x000fe80008000007 */
[----:B------:R1:W-:Y:S04]  /*1b7f0*/  STS.U8 [R2+UR7+0x7880], R11 ;  /* 0x0078800b02007988 */ /* 0x0003e80008000007 */
[----:B------:R2:W-:Y:S04]  /*1b800*/  STS.U8 [R2+UR7+0x7c80], R10 ;  /* 0x007c800a02007988 */ /* 0x0005e80008000007 */
[----:B0-----:R-:W3:Y:S04]  /*1b810*/  LDL R17, [R1+0x648] ;  /* 0x0006480001117983 */ /* 0x001ee80000100800 */
[----:B-1----:R-:W4:Y:S04]  /*1b820*/  LDL R11, [R1+0x64c] ;  /* 0x00064c00010b7983 */ /* 0x002f280000100800 */
[----:B--2---:R-:W4:Y:S04]  /*1b830*/  LDL R10, [R1+0xa44] ;  /* 0x000a4400010a7983 */ /* 0x004f280000100800 */
[----:B------:R-:W2:Y:S01]  /*1b840*/  LDL R16, [R1+0xa40] ;  /* 0x000a400001107983 */ /* 0x000ea20000100800 */
[----:B------:R-:W-:-:S03]  /*1b850*/  LOP3.LUT R9, R9, 0x7f, RZ, 0xc0, !PT ;  /* 0x0000007f09097812 */ /* 0x000fc600078ec0ff */
[----:B------:R-:W3:Y:S01]  /*1b860*/  LDL R19, [R1+0xa0c] ;  /* 0x000a0c0001137983 */ /* 0x000ee20000100800 */
[----:B------:R-:W-:-:S03]  /*1b870*/  LOP3.LUT R3, R9, 0x20, RZ, 0x3c, !PT ;  /* 0x0000002009037812 */ /* 0x000fc600078e3cff */
[----:B------:R-:W3:Y:S04]  /*1b880*/  LDL R18, [R1+0xa10] ;  /* 0x000a100001127983 */ /* 0x000ee80000100800 */
        /* <DEDUP_REMOVED lines=44> */
[----:B0-----:R-:W3:Y:S04]  /*1bb50*/  LDL R159, [R1+0x454] ;  /* 0x00045400019f7983 */ /* 0x001ee80000100800 */
[----:B------:R-:W3:Y:S04]  /*1bb60*/  LDL R158, [R1+0xa3c] ;  /* 0x000a3c00019e7983 */ /* 0x000ee80000100800 */
        /* <DEDUP_REMOVED lines=12> */
[----:B------:R-:W3:Y:S04]  /*1bc30*/  LDL R13, [R1+0xa04] ;  /* 0x000a0400010d7983 */ /* 0x000ee80000100800 */
[----:B------:R-:W3:Y:S04]  /*1bc40*/  LDL R12, [R1+0xa08] ;  /* 0x000a0800010c7983 */ /* 0x000ee80000100800 */
[----:B------:R-:W-:Y:S04]  /*1bc50*/  STS.U8 [R2+UR7+0x5d80], R222 ;  /* 0x005d80de02007988 */ /* 0x000fe80008000007 */
[----:B------:R-:W-:Y:S01]  /*1bc60*/  STS.U8 [R2+UR7+0x6180], R224 ;  /* 0x006180e002007988 */ /* 0x000fe20008000007 */
[----:B------:R-:W-:-:S03]  /*1bc70*/  LOP3.LUT R22, R0, 0x40, RZ, 0x3c, !PT ;  /* 0x0000004000167812 */ /* 0x000fc600078e3cff */
[----:B------:R-:W-:Y:S04]  /*1bc80*/  STS.U8 [R2+UR7+0x6580], R226 ;  /* 0x006580e202007988 */ /* 0x000fe80008000007 */
[----:B------:R-:W-:Y:S04]  /*1bc90*/  STS.U8 [R2+UR7+0x6980], R228 ;  /* 0x006980e402007988 */ /* 0x000fe80008000007 */
[----:B------:R-:W-:Y:S04]  /*1bca0*/  STS.U8 [R2+UR7+0x6d80], R230 ;  /* 0x006d80e602007988 */ /* 0x000fe80008000007 */
[----:B------:R-:W-:Y:S04]  /*1bcb0*/  STS.U8 [R2+UR7+0x7180], R232 ;  /* 0x007180e802007988 */ /* 0x000fe80008000007 */
[----:B------:R-:W3:Y:S04]  /*1bcc0*/  LDL R21, [R1+0x9fc] ;  /* 0x0009fc0001157983 */ /* 0x000ee80000100800 */
[----:B------:R-:W3:Y:S04]  /*1bcd0*/  LDL R20, [R1+0xa00] ;  /* 0x000a000001147983 */ /* 0x000ee80000100800 */
[----:B------:R-:W-:Y:S04]  /*1bce0*/  STS.U8 [R2+UR7+0x7580], R234 ;  /* 0x007580ea02007988 */ /* 0x000fe80008000007 */
[----:B------:R-:W-:Y:S04]  /*1bcf0*/  STS.U8 [R2+UR7+0x7980], R236 ;  /* 0x007980ec02007988 */ /* 0x000fe80008000007 */
[----:B------:R-:W3:Y:S04]  /*1bd00*/  LDL R15, [R1+0x9cc] ;  /* 0x0009cc00010f7983 */ /* 0x000ee80000100800 */
[----:B------:R-:W3:Y:S04]  /*1bd10*/  LDL R14, [R1+0x9d0] ;  /* 0x0009d000010e7983 */ /* 0x000ee80000100800 */
[----:B------:R0:W-:Y:S04]  /*1bd20*/  STS.U8 [R2+UR7+0x7d80], R238 ;  /* 0x007d80ee02007988 */ /* 0x0001e80008000007 */
[----:B------:R-:W3:Y:S04]  /*1bd30*/  LDL.LU R6, [R1+0x78] ;  /* 0x0000780001067983 */ /* 0x000ee80000300800 */
[----:B------:R-:W-:Y:S04]  /*1bd40*/  STS.U8 [R22+UR7+0x200], R240 ;  /* 0x000200f016007988 */ /* 0x000fe80008000007 */
[----:B0-----:R-:W3:Y:S04]  /*1bd50*/  LDL.LU R2, [R1+0x9c] ;  /* 0x00009c0001027983 */ /* 0x001ee80000300800 */
[----:B------:R-:W3:Y:S04]  /*1bd60*/  LDL.LU R3, [R1+0x70] ;  /* 0x0000700001037983 */ /* 0x000ee80000300800 */
[----:B------:R-:W3:Y:S04]  /*1bd70*/  LDL.LU R4, [R1+0x68] ;  /* 0x0000680001047983 */ /* 0x000ee80000300800 */
[----:B------:R-:W-:Y:S01]  /*1bd80*/  STS.U8 [R22+UR7+0x600], R242 ;  /* 0x000600f216007988 */ /* 0x000fe20008000007 */
[----:B------:R-:W-:-:S03]  /*1bd90*/  PRMT R161, RZ, 0x7610, R161 ;  /* 0x00007610ffa17816 */ /* 0x000fc600000000a1 */
[----:B------:R-:W3:Y:S04]  /*1bda0*/  LDL.LU R5, [R1+0x60] ;  /* 0x0000600001057983 */ /* 0x000ee80000300800 */
[----:B------:R-:W-:Y:S04]  /*1bdb0*/  STS.U8 [R22+UR7+0xa00], R244 ;  /* 0x000a00f416007988 */ /* 0x000fe80008000007 */
[----:B------:R-:W3:Y:S04]  /*1bdc0*/  LDL.LU R7, [R1+0x74] ;  /* 0x0000740001077983 */ /* 0x000ee80000300800 */
[----:B------:R-:W-:Y:S04]  /*1bdd0*/  STS.U8 [R22+UR7+0xe00], R246 ;  /* 0x000e00f616007988 */ /* 0x000fe80008000007 */
[----:B------:R-:W3:Y:S04]  /*1bde0*/  LDL.LU R8, [R1+0x6c] ;  /* 0x00006c0001087983 */ /* 0x000ee80000300800 */
[----:B------:R-:W-:Y:S04]  /*1bdf0*/  STS.U8 [R22+UR7+0x1200], R248 ;  /* 0x001200f816007988 */ /* 0x000fe80008000007 */
[----:B------:R-:W3:Y:S04]  /*1be00*/  LDL.LU R9, [R1+0x64] ;  /* 0x0000640001097983 */ /* 0x000ee80000300800 */
[----:B------:R-:W-:Y:S04]  /*1be10*/  STS.U8 [R22+UR7+0x1600], R250 ;  /* 0x001600fa16007988 */ /* 0x000fe80008000007 */
[----:B------:R-:W3:Y:S04]  /*1be20*/  LDL.LU R0, [R1+0x5c] ;  /* 0x00005c0001007983 */ /* 0x000ee80000300800 */
[----:B------:R0:W-:Y:S04]  /*1be30*/  STS.U8 [R22+UR7+0x1a00], R251 ;  /* 0x001a00fb16007988 */ /* 0x0001e80008000007 */
[----:B------:R-:W3:Y:S04]  /*1be40*/  LDL R23, [R1+0x9c4] ;  /* 0x0009c40001177983 */ /* 0x000ee80000100800 */
[----:B----4-:R2:W4:Y:S04]  /*1be50*/  @!P0 LDG.E.U8 R161, desc[UR28][R10.64] ;  /* 0x0000001c0aa18981 */ /* 0x010528000c1e1100 */
[----:B0-----:R-:W4:Y:S01]  /*1be60*/  LDL R22, [R1+0x9c8] ;  /* 0x0009c80001167983 */ /* 0x001f220000100800 */
[----:B--2---:R-:W-:-:S02]  /*1be70*/  @!P0 IMAD.MOV.U32 R10, RZ, RZ, R16 ;  /* 0x000000ffff0a8224 */ /* 0x004fc400078e0010 */
[----:B---3--:R-:W-:Y:S01]  /*1be80*/  @!P0 IMAD.MOV.U32 R11, RZ, RZ, R17 ;  /* 0x000000ffff0b8224 */ /* 0x008fe200078e0011 */
[----:B------:R-:W2:Y:S04]  /*1be90*/  LDL R16, [R1+0x9c0] ;  /* 0x0009c00001107983 */ /* 0x000ea80000100800 */
[----:B------:R-:W3:Y:S01]  /*1bea0*/  LDL R17, [R1+0x9bc] ;  /* 0x0009bc0001117983 */ /* 0x000ee20000100800 */
[----:B------:R-:W-:Y:S02]  /*1beb0*/  PRMT R160, RZ, 0x7610, R160 ;  /* 0x00007610ffa07816 */ /* 0x000fe400000000a0 */
[----:B------:R-:W-:-:S04]  /*1bec0*/  PRMT R157, RZ, 0x7610, R157 ;  /* 0x00007610ff9d7816 */ /* 0x000fc8000000009d */
[----:B------:R0:W3:Y:S01]  /*1bed0*/  @!P0 LDG.E.U8 R160, desc[UR28][R10.64] ;  /* 0x0000001c0aa08981 */ /* 0x0000e2000c1e1100 */
[----:B------:R-:W-:Y:S02]  /*1bee0*/  PRMT R156, RZ, 0x7610, R156 ;  /* 0x00007610ff9c7816 */ /* 0x000fe4000000009c */
[----:B------:R-:W-:Y:S02]  /*1bef0*/  PRMT R155, RZ, 0x7610, R155 ;  /* 0x00007610ff9b7816 */ /* 0x000fe4000000009b */
[----:B------:R-:W-:Y:S02]  /*1bf00*/  PRMT R154, RZ, 0x7610, R154 ;  /* 0x00007610ff9a7816 */ /* 0x000fe4000000009a */
[----:B------:R-:W-:Y:S02]  /*1bf10*/  PRMT R153, RZ, 0x7610, R153 ;  /* 0x00007610ff997816 */ /* 0x000fe40000000099 */
[----:B------:R-:W-:Y:S02]  /*1bf20*/  PRMT R152, RZ, 0x7610, R152 ;  /* 0x00007610ff987816 */ /* 0x000fe40000000098 */
[----:B------:R-:W-:Y:S01]  /*1bf30*/  PRMT R251, RZ, 0x7610, R251 ;  /* 0x00007610fffb7816 */ /* 0x000fe200000000fb */
[----:B0-----:R-:W-:-:S02]  /*1bf40*/  @!P0 IMAD.MOV.U32 R11, RZ, RZ, R159 ;  /* 0x000000ffff0b8224 */ /* 0x001fc400078e009f */
[----:B------:R-:W-:-:S05]  /*1bf50*/  @!P0 IMAD.MOV.U32 R10, RZ, RZ, R158 ;  /* 0x000000ffff0a8224 */ /* 0x000fca00078e009e */
[----:B------:R0:W3:Y:S02]  /*1bf60*/  @!P0 LDG.E.U8 R157, desc[UR28][R10.64] ;  /* 0x0000001c0a9d8981 */ /* 0x0000e4000c1e1100 */
[----:B0-----:R-:W-:Y:S02]  /*1bf70*/  @!P0 IMAD.MOV.U32 R10, RZ, RZ, R18 ;  /* 0x000000ffff0a8224 */ /* 0x001fe400078e0012 */
[----:B------:R-:W-:Y:S01]  /*1bf80*/  @!P0 IMAD.MOV.U32 R11, RZ, RZ, R19 ;  /* 0x000000ffff0b8224 */ /* 0x000fe200078e0013 */
[----:B------:R-:W3:Y:S04]  /*1bf90*/  LDL R18, [R1+0x990] ;  /* 0x0009900001127983 */ /* 0x000ee80000100800 */
[----:B------:R0:W3:Y:S04]  /*1bfa0*/  @!P0 LDG.E.U8 R156, desc[UR28][R10.64] ;  /* 0x0000001c0a9c8981 */ /* 0x0000e8000c1e1100 */
[----:B------:R-:W3:Y:S01]  /*1bfb0*/  LDL R19, [R1+0x98c] ;  /* 0x00098c0001137983 */ /* 0x000ee20000100800 */
[----:B0-----:R-:W-:-:S03]  /*1bfc0*/  @!P0 IMAD.MOV.U32 R11, RZ, RZ, R13 ;  /* 0x000000ffff0b8224 */ /* 0x001fc600078e000d */
[----:B------:R-:W3:Y:S01]  /*1bfd0*/  LDL R13, [R1+0x984] ;  /* 0x00098400010d7983 */ /* 0x000ee20000100800 */
[----:B------:R-:W-:-:S03]  /*1bfe0*/  @!P0 IMAD.MOV.U32 R10, RZ, RZ, R12 ;  /* 0x000000ffff0a8224 */ /* 0x000fc600078e000c */
        /* <DEDUP_REMOVED lines=14> */
[----:B----4-:R-:W-:-:S03]  /*1c0d0*/  @!P0 IMAD.MOV.U32 R10, RZ, RZ, R22 ;  /* 0x000000ffff0a8224 */ /* 0x010fc600078e0016 */
[----:B------:R-:W4:Y:S04]  /*1c0e0*/  LDL R22, [R1+0x948] ;  /* 0x0009480001167983 */ /* 0x000f280000100800 */
[----:B------:R2:W4:Y:S02]  /*1c0f0*/  @!P0 LDG.E.U8 R152, desc[UR28][R10.64] ;  /* 0x0000001c0a988981 */ /* 0x000524000c1e1100 */
[----:B--2---:R-:W-:Y:S02]  /*1c100*/  @!P0 IMAD.MOV.U32 R10, RZ, RZ, R16 ;  /* 0x000000ffff0a8224 */ /* 0x004fe400078e0010 */
[----:B---3--:R-:W-:-:S05]  /*1c110*/  @!P0 IMAD.MOV.U32 R11, RZ, RZ, R17 ;  /* 0x000000ffff0b8224 */ /* 0x008fca00078e0011 */
[----:B------:R0:W2:Y:S04]  /*1c120*/  @!P0 LDG.E.U8 R251, desc[UR28][R10.64] ;  /* 0x0000001c0afb8981 */ /* 0x0000a8000c1e1100 */
[----:B------:R-:W-:Y:S04]  /*1c130*/  STL [R1+0x1c], R161 ;  /* 0x00001ca101007387 */ /* 0x000fe80000100800 */
[----:B------:R-:W3:Y:S04]  /*1c140*/  LDL R17, [R1+0x93c] ;  /* 0x00093c0001117983 */ /* 0x000ee80000100800 */
[----:B------:R-:W-:Y:S04]  /*1c150*/  STL [R1+0x18], R160 ;  /* 0x000018a001007387 */ /* 0x000fe80000100800 */
[----:B------:R-:W3:Y:S01]  /*1c160*/  LDL R16, [R1+0x940] ;  /* 0x0009400001107983 */ /* 0x000ee20000100800 */
[----:B------:R-:W-:-:S02]  /*1c170*/  PRMT R249, RZ, 0x7610, R249 ;  /* 0x00007610fff97816 */ /* 0x000fc400000000f9 */
[----:B------:R-:W-:Y:S02]  /*1c180*/  PRMT R247, RZ, 0x7610, R247 ;  /* 0x00007610fff77816 */ /* 0x000fe400000000f7 */
[----:B------:R-:W-:Y:S02]  /*1c190*/  PRMT R245, RZ, 0x7610, R245 ;  /* 0x00007610fff57816 */ /* 0x000fe400000000f5 */
[----:B------:R-:W-:Y:S01]  /*1c1a0*/  PRMT R243, RZ, 0x7610, R243 ;  /* 0x00007610fff37816 */ /* 0x000fe200000000f3 */
[----:B0-----:R-:W-:Y:S02]  /*1c1b0*/  @!P0 IMAD.MOV.U32 R10, RZ, RZ, R18 ;  /* 0x000000ffff0a8224 */ /* 0x001fe400078e0012 */
[----:B------:R-:W-:-:S05]  /*1c1c0*/  @!P0 IMAD.MOV.U32 R11, RZ, RZ, R19 ;  /* 0x000000ffff0b8224 */ /* 0x000fca00078e0013 */
[----:B------:R0:W3:Y:S02]  /*1c1d0*/  @!P0 LDG.E.U8 R249, desc[UR28][R10.64] ;  /* 0x0000001c0af98981 */ /* 0x0000e4000c1e1100 */
[----:B0-----:R-:W-:Y:S02]  /*1c1e0*/  @!P0 IMAD.MOV.U32 R11, RZ, RZ, R13 ;  /* 0x000000ffff0b8224 */ /* 0x001fe400078e000d */
[----:B------:R-:W-:-:S05]  /*1c1f0*/  @!P0 IMAD.MOV.U32 R10, RZ, RZ, R12 ;  /* 0x000000ffff0a8224 */ /* 0x000fca00078e000c */
[----:B------:R0:W3:Y:S02]  /*1c200*/  @!P0 LDG.E.U8 R247, desc[UR28][R10.64] ;  /* 0x0000001c0af78981 */ /* 0x0000e4000c1e1100 */
[----:B0-----:R-:W-:Y:S02]  /*1c210*/  @!P0 IMAD.MOV.U32 R11, RZ, RZ, R21 ;  /* 0x000000ffff0b8224 */ /* 0x001fe400078e0015 */
[----:B------:R-:W-:-:S05]  /*1c220*/  @!P0 IMAD.MOV.U32 R10, RZ, RZ, R20 ;  /* 0x000000ffff0a8224 */ /* 0x000fca00078e0014 */
[----:B------:R0:W3:Y:S04]  /*1c230*/  @!P0 LDG.E.U8 R245, desc[UR28][R10.64] ;  /* 0x0000001c0af58981 */ /* 0x0000e8000c1e1100 */
[----:B------:R1:W-:Y:S04]  /*1c240*/  STL [R1+0x4], R153 ;  /* 0x0000049901007387 */ /* 0x0003e80000100800 */
[----:B-1----:R-:W3:Y:S04]  /*1c250*/  LDL R153, [R1+0x90c] ;  /* 0x00090c0001997983 */ /* 0x002ee80000100800 */
[----:B------:R-:W-:Y:S01]  /*1c260*/  STL [R1+0x14], R157 ;  /* 0x0000149d01007387 */ /* 0x000fe20000100800 */
[----:B0-----:R-:W-:-:S02]  /*1c270*/  @!P0 IMAD.MOV.U32 R10, RZ, RZ, R14 ;  /* 0x000000ffff0a8224 */ /* 0x001fc400078e000e */
[----:B------:R-:W-:-:S05]  /*1c280*/  @!P0 IMAD.MOV.U32 R11, RZ, RZ, R15 ;  /* 0x000000ffff0b8224 */ /* 0x000fca00078e000f */
[----:B------:R0:W3:Y:S04]  /*1c290*/  @!P0 LDG.E.U8 R243, desc[UR28][R10.64] ;  /* 0x0000001c0af38981 */ /* 0x0000e8000c1e1100 */
[----:B----4-:R1:W-:Y:S04]  /*1c2a0*/  STL [R1], R152 ;  /* 0x0000009801007387 */ /* 0x0103e80000100800 */
[----:B-1----:R-:W4:Y:S04]  /*1c2b0*/  LDL R152, [R1+0x910] ;  /* 0x0009100001987983 */ /* 0x002f280000100800 */
[----:B--2---:R-:W-:Y:S04]  /*1c2c0*/  STL [R1+0xb8c], R251 ;  /* 0x000b8cfb01007387 */ /* 0x004fe80000100800 */
[----:B------:R-:W-:Y:S04]  /*1c2d0*/  STL [R1+0x10], R156 ;  /* 0x0000109c01007387 */ /* 0x000fe80000100800 */
[----:B------:R-:W2:Y:S04]  /*1c2e0*/  LDL R19, [R1+0x904] ;  /* 0x0009040001137983 */ /* 0x000ea80000100800 */
[----:B------:R-:W2:Y:S04]  /*1c2f0*/  LDL R18, [R1+0x908] ;  /* 0x0009080001127983 */ /* 0x000ea80000100800 */
[----:B------:R1:W-:Y:S04]  /*1c300*/  STL [R1+0xc], R155 ;  /* 0x00000c9b01007387 */ /* 0x0003e80000100800 */
[----:B------:R-:W2:Y:S04]  /*1c310*/  LDL R13, [R1+0x8fc] ;  /* 0x0008fc00010d7983 */ /* 0x000ea80000100800 */
[----:B------:R-:W2:Y:S04]  /*1c320*/  LDL R12, [R1+0x900] ;  /* 0x00090000010c7983 */ /* 0x000ea80000100800 */
[----:B------:R1:W-:Y:S04]  /*1c330*/  STL [R1+0x8], R154 ;  /* 0x0000089a01007387 */ /* 0x0003e80000100800 */
[----:B------:R-:W2:Y:S04]  /*1c340*/  LDL R21, [R1+0x8cc] ;  /* 0x0008cc0001157983 */ /* 0x000ea80000100800 */
[----:B------:R-:W2:Y:S04]  /*1c350*/  LDL R20, [R1+0x8d0] ;  /* 0x0008d00001147983 */ /* 0x000ea80000100800 */
[----:B------:R-:W2:Y:S04]  /*1c360*/  LDL R15, [R1+0x8c4] ;  /* 0x0008c400010f7983 */ /* 0x000ea80000100800 */
[----:B------:R-:W2:Y:S01]  /*1c370*/  LDL R14, [R1+0x8c8] ;  /* 0x0008c800010e7983 */ /* 0x000ea20000100800 */
[----:B0-----:R-:W-:-:S02]  /*1c380*/  @!P0 IMAD.MOV.U32 R10, RZ, RZ, R22 ;  /* 0x000000ffff0a8224 */ /* 0x001fc400078e0016 */
[----:B------:R-:W-:Y:S01]  /*1c390*/  @!P0 IMAD.MOV.U32 R11, RZ, RZ, R23 ;  /* 0x000000ffff0b8224 */ /* 0x000fe200078e0017 */
[----:B------:R-:W2:Y:S04]  /*1c3a0*/  LDL R22, [R1+0x8c0] ;  /* 0x0008c00001167983 */ /* 0x000ea80000100800 */
[----:B------:R-:W2:Y:S01]  /*1c3b0*/  LDL R23, [R1+0x8bc] ;  /* 0x0008bc0001177983 */ /* 0x000ea20000100800 */
[----:B------:R-:W-:Y:S02]  /*1c3c0*/  PRMT R241, RZ, 0x7610, R241 ;  /* 0x00007610fff17816 */ /* 0x000fe400000000f1 */
[----:B------:R-:W-:Y:S01]  /*1c3d0*/  PRMT R239, RZ, 0x7610, R239 ;  /* 0x00007610ffef7816 */ /* 0x000fe200000000ef */
[----:B-1----:R-:W2:Y:S04]  /*1c3e0*/  LDL R155, [R1+0x714] ;  /* 0x00071400019b7983 */ /* 0x002ea80000100800 */
[----:B------:R3:W2:Y:S01]  /*1c3f0*/  @!P0 LDG.E.U8 R241, desc[UR28][R10.64] ;  /* 0x0000001c0af18981 */ /* 0x0006a2000c1e1100 */
[----:B------:R-:W-:-:S02]  /*1c400*/  PRMT R237, RZ, 0x7610, R237 ;  /* 0x00007610ffed7816 */ /* 0x000fc400000000ed */
[----:B------:R-:W-:Y:S01]  /*1c410*/  PRMT R235, RZ, 0x7610, R235 ;  /* 0x00007610ffeb7816 */ /* 0x000fe200000000eb */
[----:B------:R-:W2:Y:S01]  /*1c420*/  LDL R154, [R1+0x718] ;  /* 0x00071800019a7983 */ /* 0x000ea20000100800 */
[----:B------:R-:W-:Y:S02]  /*1c430*/  PRMT R233, RZ, 0x7610, R233 ;  /* 0x00007610ffe97816 */ /* 0x000fe400000000e9 */
[----:B------:R-:W-:Y:S01]  /*1c440*/  PRMT R231, RZ, 0x7610, R231 ;  /* 0x00007610ffe77816 */ /* 0x000fe200000000e7 */
[----:B------:R-:W2:Y:S01]  /*1c450*/  LDL R157, [R1+0x704] ;  /* 0x00070400019d7983 */ /* 0x000ea20000100800 */
[----:B---3--:R-:W-:Y:S02]  /*1c460*/  @!P0 IMAD.MOV.U32 R10, RZ, RZ, R16 ;  /* 0x000000ffff0a8224 */ /* 0x008fe400078e0010 */
[----:B------:R-:W-:Y:S01]  /*1c470*/  @!P0 IMAD.MOV.U32 R11, RZ, RZ, R17 ;  /* 0x000000ffff0b8224 */ /* 0x000fe200078e0011 */
[----:B------:R-:W3:Y:S04]  /*1c480*/  LDL R16, [R1+0x898] ;  /* 0x0008980001107983 */ /* 0x000ee80000100800 */
[----:B------:R-:W3:Y:S04]  /*1c490*/  LDL R17, [R1+0x894] ;  /* 0x0008940001117983 */ /* 0x000ee80000100800 */
[----:B------:R0:W3:Y:S01]  /*1c4a0*/  @!P0 LDG.E.U8 R239, desc[UR28][R10.64] ;  /* 0x0000001c0aef8981 */ /* 0x0000e2000c1e1100 */
[----:B------:R-:W-:-:S02]  /*1c4b0*/  PRMT R229, RZ, 0x7610, R229 ;  /* 0x00007610ffe57816 */ /* 0x000fc400000000e5 */
[----:B------:R-:W-:Y:S01]  /*1c4c0*/  PRMT R227, RZ, 0x7610, R227 ;  /* 0x00007610ffe37816 */ /* 0x000fe200000000e3 */
[----:B------:R-:W3:Y:S01]  /*1c4d0*/  LDL R156, [R1+0x708] ;  /* 0x00070800019c7983 */ /* 0x000ee20000100800 */
[----:B------:R-:W-:Y:S02]  /*1c4e0*/  PRMT R225, RZ, 0x7610, R225 ;  /* 0x00007610ffe17816 */ /* 0x000fe400000000e1 */
[----:B------:R-:W-:Y:S01]  /*1c4f0*/  PRMT R223, RZ, 0x7610, R223 ;  /* 0x00007610ffdf7816 */ /* 0x000fe200000000df */
[----:B------:R-:W3:Y:S01]  /*1c500*/  LDL R159, [R1+0x6d4] ;  /* 0x0006d400019f7983 */ /* 0x000ee20000100800 */
[----:B------:R-:W-:Y:S02]  /*1c510*/  PRMT R221, RZ, 0x7610, R221 ;  /* 0x00007610ffdd7816 */ /* 0x000fe400000000dd */
[----:B------:R-:W-:Y:S01]  /*1c520*/  PRMT R219, RZ, 0x7610, R219 ;  /* 0x00007610ffdb7816 */ /* 0x000fe200000000db */
[----:B------:R-:W3:Y:S01]  /*1c530*/  LDL R158, [R1+0x6d8] ;  /* 0x0006d800019e7983 */ /* 0x000ee20000100800 */
        /* <DEDUP_REMOVED lines=20> */
[----:B------:R-:W3:Y:S04]  /*1c680*/  LDL R165, [R1+0x434] ;  /* 0x0004340001a57983 */ /* 0x000ee80000100800 */
        /* <DEDUP_REMOVED lines=22> */
[----:B------:R-:W3:Y:S01]  /*1c7f0*/  LDL R191, [R1+0x264] ;  /* 0x0002640001bf7983 */ /* 0x000ee20000100800 */
[----:B0-----:R-:W-:-:S03]  /*1c800*/  @!P0 IMAD.MOV.U32 R11, RZ, RZ, R153 ;  /* 0x000000ffff0b8224 */ /* 0x001fc600078e0099 */
[----:B------:R-:W3:Y:S04]  /*1c810*/  LDL R153, [R1+0x88c] ;  /* 0x00088c0001997983 */ /* 0x000ee80000100800 */
[----:B------:R-:W3:Y:S01]  /*1c820*/  LDL R190, [R1+0x268] ;  /* 0x0002680001be7983 */ /* 0x000ee20000100800 */
[----:B----4-:R-:W-:-:S03]  /*1c830*/  @!P0 IMAD.MOV.U32 R10, RZ, RZ, R152 ;  /* 0x000000ffff0a8224 */ /* 0x010fc600078e0098 */
[----:B------:R-:W4:Y:S04]  /*1c840*/  LDL R152, [R1+0x890] ;  /* 0x0008900001987983 */ /* 0x000f280000100800 */
[----:B------:R2:W4:Y:S02]  /*1c850*/  @!P0 LDG.E.U8 R237, desc[UR28][R10.64] ;  /* 0x0000001c0aed8981 */ /* 0x000524000c1e1100 */
[----:B--2---:R-:W-:Y:S02]  /*1c860*/  @!P0 IMAD.MOV.U32 R11, RZ, RZ, R19 ;  /* 0x000000ffff0b8224 */ /* 0x004fe400078e0013 */
[----:B------:R-:W2:Y:S01]  /*1c870*/  LDL R19, [R1+0x884] ;  /* 0x0008840001137983 */ /* 0x000ea20000100800 */
[----:B------:R-:W-:-:S03]  /*1c880*/  @!P0 IMAD.MOV.U32 R10, RZ, RZ, R18 ;  /* 0x000000ffff0a8224 */ /* 0x000fc600078e0012 */
[----:B------:R-:W2:Y:S04]  /*1c890*/  LDL R18, [R1+0x888] ;  /* 0x0008880001127983 */ /* 0x000ea80000100800 */
[----:B------:R0:W2:Y:S02]  /*1c8a0*/  @!P0 LDG.E.U8 R235, desc[UR28][R10.64] ;  /* 0x0000001c0aeb8981 */ /* 0x0000a4000c1e1100 */
[----:B0-----:R-:W-:Y:S02]  /*1c8b0*/  @!P0 IMAD.MOV.U32 R10, RZ, RZ, R12 ;  /* 0x000000ffff0a8224 */ /* 0x001fe400078e000c */
[----:B------:R-:W-:Y:S01]  /*1c8c0*/  @!P0 IMAD.MOV.U32 R11, RZ, RZ, R13 ;  /* 0x000000ffff0b8224 */ /* 0x000fe200078e000d */
[----:B------:R-:W2:Y:S04]  /*1c8d0*/  LDL R12, [R1+0x880] ;  /* 0x00088000010c7983 */ /* 0x000ea80000100800 */
[----:B------:R-:W2:Y:S04]  /*1c8e0*/  LDL R13, [R1+0x87c] ;  /* 0x00087c00010d7983 */ /* 0x000ea80000100800 */
[----:B------:R0:W2:Y:S02]  /*1c8f0*/  @!P0 LDG.E.U8 R233, desc[UR28][R10.64] ;  /* 0x0000001c0ae98981 */ /* 0x0000a4000c1e1100 */
[----:B0-----:R-:W-:-:S02]  /*1c900*/  @!P0 IMAD.MOV.U32 R10, RZ, RZ, R20 ;  /* 0x000000ffff0a8224 */ /* 0x001fc400078e0014 */
        /* <DEDUP_REMOVED lines=14> */
[----:B---3--:R-:W-:-:S02]  /*1c9f0*/  @!P0 IMAD.MOV.U32 R10, RZ, RZ, R16 ;  /* 0x000000ffff0a8224 */ /* 0x008fc400078e0010 */
[----:B------:R-:W-:Y:S01]  /*1ca00*/  @!P0 IMAD.MOV.U32 R11, RZ, RZ, R17 ;  /* 0x000000ffff0b8224 */ /* 0x000fe200078e0011 */
[----:B------:R-:W3:Y:S04]  /*1ca10*/  LDL R16, [R1+0x840] ;  /* 0x0008400001107983 */ /* 0x000ee80000100800 */
[----:B------:R-:W3:Y:S04]  /*1ca20*/  LDL R17, [R1+0x83c] ;  /* 0x00083c0001117983 */ /* 0x000ee80000100800 */
[----:B------:R0:W3:Y:S02]  /*1ca30*/  @!P0 LDG.E.U8 R225, desc[UR28][R10.64] ;  /* 0x0000001c0ae18981 */ /* 0x0000e4000c1e1100 */
[----:B0-----:R-:W-:-:S02]  /*1ca40*/  @!P0 IMAD.MOV.U32 R11, RZ, RZ, R153 ;  /* 0x000000ffff0b8224 */ /* 0x001fc400078e0099 */
        /* <DEDUP_REMOVED lines=29> */
[----:B---3--:R-:W-:Y:S02]  /*1cc20*/  @!P0 IMAD.MOV.U32 R10, RZ, RZ, R16 ;  /* 0x000000ffff0a8224 */ /* 0x008fe400078e0010 */
[----:B------:R-:W3:Y:S01]  /*1cc30*/  LDL R16, [R1+0x7c8] ;  /* 0x0007c80001107983 */ /* 0x000ee20000100800 */
[----:B------:R-:W-:-:S03]  /*1cc40*/  @!P0 IMAD.MOV.U32 R11, RZ, RZ, R17 ;  /* 0x000000ffff0b8224 */ /* 0x000fc600078e0011 */
[----:B------:R-:W3:Y:S04]  /*1cc50*/  LDL R17, [R1+0x7c4] ;  /* 0x0007c40001117983 */ /* 0x000ee80000100800 */
[----:B------:R0:W3:Y:S02]  /*1cc60*/  @!P0 LDG.E.U8 R211, desc[UR28][R10.64] ;  /* 0x0000001c0ad38981 */ /* 0x0000e4000c1e1100 */
[----:B0-----:R-:W-:Y:S02]  /*1cc70*/  @!P0 IMAD.MOV.U32 R11, RZ, RZ, R153 ;  /* 0x000000ffff0b8224 */ /* 0x001fe400078e0099 */
        /* <DEDUP_REMOVED lines=44> */
[----:B0-----:R-:W-:Y:S02]  /*1cf40*/  PRMT R11, RZ, 0x7610, R11 ;  /* 0x00007610ff0b7816 */ /* 0x001fe4000000000b */
[----:B------:R0:W2:Y:S02]  /*1cf50*/  @!P0 LDG.E.U8 R189, desc[UR28][R12.64] ;  /* 0x0000001c0cbd8981 */ /* 0x0000a4000c1e1100 */
[----:B0-----:R-:W-:-:S02]  /*1cf60*/  @!P0 IMAD.MOV.U32 R12, RZ, RZ, R20 ;  /* 0x000000ffff0c8224 */ /* 0x001fc400078e0014 */
[----:B------:R-:W2:Y:S01]  /*1cf70*/  LDL R20, [R1+0x710] ;  /* 0x0007100001147983 */ /* 0x000ea20000100800 */
[----:B------:R-:W-:-:S03]  /*1cf80*/  @!P0 IMAD.MOV.U32 R13, RZ, RZ, R21 ;  /* 0x000000ffff0d8224 */ /* 0x000fc600078e0015 */
[----:B------:R-:W2:Y:S04]  /*1cf90*/  LDL R21, [R1+0x70c] ;  /* 0x00070c0001157983 */ /* 0x000ea80000100800 */
[----:B------:R0:W2:Y:S02]  /*1cfa0*/  @!P0 LDG.E.U8 R11, desc[UR28][R14.64] ;  /* 0x0000001c0e0b8981 */ /* 0x0000a4000c1e1100 */
[----:B0-----:R-:W-:Y:S02]  /*1cfb0*/  @!P0 IMAD.MOV.U32 R14, RZ, RZ, R22 ;  /* 0x000000ffff0e8224 */ /* 0x001fe400078e0016 */
[----:B------:R-:W2:Y:S01]  /*1cfc0*/  LDL R22, [R1+0x700] ;  /* 0x0007000001167983 */ /* 0x000ea20000100800 */
[----:B------:R-:W-:-:S03]  /*1cfd0*/  @!P0 IMAD.MOV.U32 R15, RZ, RZ, R23 ;  /* 0x000000ffff0f8224 */ /* 0x000fc600078e0017 */
[----:B------:R-:W2:Y:S01]  /*1cfe0*/  LDL R23, [R1+0x6fc] ;  /* 0x0006fc0001177983 */ /* 0x000ea20000100800 */
[----:B------:R-:W-:-:S06]  /*1cff0*/  PRMT R10, RZ, 0x7610, R10 ;  /* 0x00007610ff0a7816 */ /* 0x000fcc000000000a */
[----:B------:R0:W2:Y:S02]  /*1d000*/  @!P0 LDG.E.U8 R10, desc[UR28][R12.64] ;  /* 0x0000001c0c0a8981 */ /* 0x0000a4000c1e1100 */
[----:B0-----:R-:W-:Y:S02]  /*1d010*/  PRMT R12, RZ, 0x7610, R12 ;  /* 0x00007610ff0c7816 */ /* 0x001fe4000000000c */
[----:B------:R-:W-:-:S04]  /*1d020*/  PRMT R13, RZ, 0x7610, R13 ;  /* 0x00007610ff0d7816 */ /* 0x000fc8000000000d */
[----:B------:R0:W2:Y:S04]  /*1d030*/  @!P0 LDG.E.U8 R12, desc[UR28][R14.64] ;  /* 0x0000001c0e0c8981 */ /* 0x0000a8000c1e1100 */
[----:B---3--:R1:W3:Y:S01]  /*1d040*/  @!P0 LDG.E.U8 R13, desc[UR28][R16.64] ;  /* 0x0000001c100d8981 */ /* 0x0082e2000c1e1100 */
[----:B0-----:R-:W-:Y:S02]  /*1d050*/  PRMT R14, RZ, 0x7610, R14 ;  /* 0x00007610ff0e7816 */ /* 0x001fe4000000000e */
[----:B------:R-:W-:Y:S01]  /*1d060*/  PRMT R15, RZ, 0x7610, R15 ;  /* 0x00007610ff0f7816 */ /* 0x000fe2000000000f */
[----:B-1----:R-:W-:Y:S02]  /*1d070*/  @!P0 IMAD.MOV.U32 R17, RZ, RZ, R153 ;  /* 0x000000ffff118224 */ /* 0x002fe400078e0099 */
[----:B------:R-:W3:Y:S01]  /*1d080*/  LDL R153, [R1+0x6cc] ;  /* 0x0006cc0001997983 */ /* 0x000ee20000100800 */
[----:B----4-:R-:W-:-:S03]  /*1d090*/  @!P0 IMAD.MOV.U32 R16, RZ, RZ, R152 ;  /* 0x000000ffff108224 */ /* 0x010fc600078e0098 */
[----:B------:R-:W3:Y:S04]  /*1d0a0*/  LDL R152, [R1+0x6d0] ;  /* 0x0006d00001987983 */ /* 0x000ee80000100800 */
[----:B------:R0:W4:Y:S02]  /*1d0b0*/  @!P0 LDG.E.U8 R14, desc[UR28][R16.64] ;  /* 0x0000001c100e8981 */ /* 0x000124000c1e1100 */
[----:B0-----:R-:W-:Y:S02]  /*1d0c0*/  PRMT R16, RZ, 0x7610, R16 ;  /* 0x00007610ff107816 */ /* 0x001fe40000000010 */
[----:B--2---:R0:W2:Y:S01]  /*1d0d0*/  @!P0 LDG.E.U8 R15, desc[UR28][R18.64] ;  /* 0x0000001c120f8981 */ /* 0x0040a2000c1e1100 */
[----:B------:R-:W-:Y:S01]  /*1d0e0*/  PRMT R17, RZ, 0x7610, R17 ;  /* 0x00007610ff117816 */ /* 0x000fe20000000011 */
[----:B0-----:R-:W-:-:S02]  /*1d0f0*/  @!P0 IMAD.MOV.U32 R18, RZ, RZ, R154 ;  /* 0x000000ffff128224 */ /* 0x001fc400078e009a */
[----:B------:R-:W-:Y:S01]  /*1d100*/  @!P0 IMAD.MOV.U32 R19, RZ, RZ, R155 ;  /* 0x000000ffff138224 */ /* 0x000fe200078e009b */
[----:B------:R-:W4:Y:S04]  /*1d110*/  LDL R154, [R1+0x6c0] ;  /* 0x0006c000019a7983 */ /* 0x000f280000100800 */
[----:B------:R-:W4:Y:S04]  /*1d120*/  LDL R155, [R1+0x6bc] ;  /* 0x0006bc00019b7983 */ /* 0x000f280000100800 */
[----:B------:R0:W2:Y:S02]  /*1d130*/  @!P0 LDG.E.U8 R16, desc[UR28][R18.64] ;  /* 0x0000001c12108981 */ /* 0x0000a4000c1e1100 */
[----:B0-----:R-:W-:-:S02]  /*1d140*/  PRMT R19, RZ, 0x7610, R19 ;  /* 0x00007610ff137816 */ /* 0x001fc40000000013 */
        /* <DEDUP_REMOVED lines=9> */
[----:B------:R-:W2:Y:S01]  /*1d1e0*/  LDL R159, [R1+0x67c] ;  /* 0x00067c00019f7983 */ /* 0x000ea20000100800 */
[----:B------:R-:W-:-:S06]  /*1d1f0*/  PRMT R18, RZ, 0x7610, R18 ;  /* 0x00007610ff127816 */ /* 0x000fcc0000000012 */
[----:B------:R0:W2:Y:S02]  /*1d200*/  @!P0 LDG.E.U8 R18, desc[UR28][R20.64] ;  /* 0x0000001c14128981 */ /* 0x0000a4000c1e1100 */
[----:B0-----:R-:W-:Y:S02]  /*1d210*/  PRMT R20, RZ, 0x7610, R20 ;  /* 0x00007610ff147816 */ /* 0x001fe40000000014 */
[----:B------:R-:W-:-:S04]  /*1d220*/  PRMT R21, RZ, 0x7610, R21 ;  /* 0x00007610ff157816 */ /* 0x000fc80000000015 */
[----:B------:R0:W2:Y:S02]  /*1d230*/  @!P0 LDG.E.U8 R20, desc[UR28][R22.64] ;  /* 0x0000001c16148981 */ /* 0x0000a4000c1e1100 */
[----:B0-----:R-:W-:Y:S02]  /*1d240*/  PRMT R22, RZ, 0x7610, R22 ;  /* 0x00007610ff167816 */ /* 0x001fe40000000016 */
[----:B------:R-:W-:Y:S01]  /*1d250*/  PRMT R23, RZ, 0x7610, R23 ;  /* 0x00007610ff177816 */ /* 0x000fe20000000017 */
[----:B---3--:R0:W3:Y:S02]  /*1d260*/  @!P0 LDG.E.U8 R21, desc[UR28][R152.64] ;  /* 0x0000001c98158981 */ /* 0x0080e4000c1e1100 */
[----:B0-----:R-:W-:Y:S02]  /*1d270*/  @!P0 IMAD.MOV.U32 R152, RZ, RZ, R160 ;  /* 0x000000ffff988224 */ /* 0x001fe400078e00a0 */
[----:B------:R-:W-:Y:S01]  /*1d280*/  @!P0 IMAD.MOV.U32 R153, RZ, RZ, R161 ;  /* 0x000000ffff998224 */ /* 0x000fe200078e00a1 */
[----:B------:R-:W3:Y:S04]  /*1d290*/  LDL R160, [R1+0x430] ;  /* 0x0004300001a07983 */ /* 0x000ee80000100800 */
[----:B------:R0:W3:Y:S04]  /*1d2a0*/  @!P0 LDG.E.U8 R22, desc[UR28][R152.64] ;  /* 0x0000001c98168981 */ /* 0x0000e8000c1e1100 */
[----:B------:R-:W3:Y:S01]  /*1d2b0*/  LDL R161, [R1+0x42c] ;  /* 0x00042c0001a17983 */ /* 0x000ee20000100800 */
[----:B0-----:R-:W-:-:S02]  /*1d2c0*/  PRMT R152, RZ, 0x7610, R152 ;  /* 0x00007610ff987816 */ /* 0x001fc40000000098 */
[----:B------:R-:W-:Y:S01]  /*1d2d0*/  PRMT R153, RZ, 0x7610, R153 ;  /* 0x00007610ff997816 */ /* 0x000fe20000000099 */
[----:B----4-:R0:W4:Y:S02]  /*1d2e0*/  @!P0 LDG.E.U8 R23, desc[UR28][R154.64] ;  /* 0x0000001c9a178981 */ /* 0x010124000c1e1100 */
[----:B0-----:R-:W-:Y:S02]  /*1d2f0*/  @!P0 IMAD.MOV.U32 R154, RZ, RZ, R162 ;  /* 0x000000ffff9a8224 */ /* 0x001fe400078e00a2 */
[----:B------:R-:W-:Y:S01]  /*1d300*/  @!P0 IMAD.MOV.U32 R155, RZ, RZ, R166 ;  /* 0x000000ffff9b8224 */ /* 0x000fe200078e00a6 */
[----:B------:R-:W4:Y:S04]  /*1d310*/  LDL R162, [R1+0x420] ;  /* 0x0004200001a27983 */ /* 0x000f280000100800 */
[----:B------:R-:W4:Y:S04]  /*1d320*/  LDL R166, [R1+0x428] ;  /* 0x0004280001a67983 */ /* 0x000f280000100800 */
[----:B------:R0:W4:Y:S02]  /*1d330*/  @!P0 LDG.E.U8 R152, desc[UR28][R154.64] ;  /* 0x0000001c9a988981 */ /* 0x000124000c1e1100 */
[----:B0-----:R-:W-:-:S02]  /*1d340*/  PRMT R155, RZ, 0x7610, R155 ;  /* 0x00007610ff9b7816 */ /* 0x001fc4000000009b */
[----:B--2---:R0:W2:Y:S02]  /*1d350*/  @!P0 LDG.E.U8 R153, desc[UR28][R156.64] ;  /* 0x0000001c9c998981 */ /* 0x0040a4000c1e1100 */
        /* <DEDUP_REMOVED lines=18> */
[----:B------:R-:W3:Y:S01]  /*1d480*/  LDL R167, [R1+0x3dc] ;  /* 0x0003dc0001a77983 */ /* 0x000ee20000100800 */
[----:B----4-:R-:W-:-:S03]  /*1d490*/  @!P0 IMAD.MOV.U32 R160, RZ, RZ, R166 ;  /* 0x000000ffffa08224 */ /* 0x010fc600078e00a6 */
[----:B------:R-:W3:Y:S04]  /*1d4a0*/  LDL R166, [R1+0x3e0] ;  /* 0x0003e00001a67983 */ /* 0x000ee80000100800 */
[----:B------:R0:W4:Y:S02]  /*1d4b0*/  @!P0 LDG.E.U8 R158, desc[UR28][R160.64] ;  /* 0x0000001ca09e8981 */ /* 0x000124000c1e1100 */
[----:B0-----:R-:W-:Y:S02]  /*1d4c0*/  PRMT R161, RZ, 0x7610, R161 ;  /* 0x00007610ffa17816 */ /* 0x001fe400000000a1 */
[----:B--2---:R0:W2:Y:S02]  /*1d4d0*/  @!P0 LDG.E.U8 R159, desc[UR28][R162.64] ;  /* 0x0000001ca29f8981 */ /* 0x0040a4000c1e1100 */
[----:B0-----:R-:W-:-:S02]  /*1d4e0*/  @!P0 IMAD.MOV.U32 R162, RZ, RZ, R168 ;  /* 0x000000ffffa28224 */ /* 0x001fc400078e00a8 */
[----:B------:R-:W-:Y:S01]  /*1d4f0*/  @!P0 IMAD.MOV.U32 R163, RZ, RZ, R169 ;  /* 0x000000ffffa38224 */ /* 0x000fe200078e00a9 */
[----:B------:R-:W4:Y:S04]  /*1d500*/  LDL R168, [R1+0x3b0] ;  /* 0x0003b00001a87983 */ /* 0x000f280000100800 */
[----:B------:R-:W4:Y:S04]  /*1d510*/  LDL R169, [R1+0x3ac] ;  /* 0x0003ac0001a97983 */ /* 0x000f280000100800 */
        /* <DEDUP_REMOVED lines=8> */
[----:B------:R-:W-:-:S06]  /*1d5a0*/  PRMT R162, RZ, 0x7610, R162 ;  /* 0x00007610ffa27816 */ /* 0x000fcc00000000a2 */
[----:B------:R0:W2:Y:S02]  /*1d5b0*/  @!P0 LDG.E.U8 R162, desc[UR28][R164.64] ;  /* 0x0000001ca4a28981 */ /* 0x0000a4000c1e1100 */
[----:B0-----:R-:W-:Y:S02]  /*1d5c0*/  PRMT R165, RZ, 0x7610, R165 ;  /* 0x00007610ffa57816 */ /* 0x001fe400000000a5 */
[----:B---3--:R0:W3:Y:S02]  /*1d5d0*/  @!P0 LDG.E.U8 R163, desc[UR28][R166.64] ;  /* 0x0000001ca6a38981 */ /* 0x0080e4000c1e1100 */
[----:B0-----:R-:W-:Y:S02]  /*1d5e0*/  @!P0 IMAD.MOV.U32 R166, RZ, RZ, R170 ;  /* 0x000000ffffa68224 */ /* 0x001fe400078e00aa */
[----:B------:R-:W-:Y:S01]  /*1d5f0*/  @!P0 IMAD.MOV.U32 R167, RZ, RZ, R171 ;  /* 0x000000ffffa78224 */ /* 0x000fe200078e00ab */
[----:B------:R-:W3:Y:S04]  /*1d600*/  LDL R170, [R1+0x378] ;  /* 0x0003780001aa7983 */ /* 0x000ee80000100800 */
[----:B------:R-:W3:Y:S04]  /*1d610*/  LDL R171, [R1+0x374] ;  /* 0x0003740001ab7983 */ /* 0x000ee80000100800 */
[----:B----4-:R2:W4:Y:S02]  /*1d620*/  @!P0 LDG.E.U8 R165, desc[UR28][R168.64] ;  /* 0x0000001ca8a58981 */ /* 0x010524000c1e1100 */
[----:B--2---:R-:W-:-:S02]  /*1d630*/  @!P0 IMAD.MOV.U32 R168, RZ, RZ, R172 ;  /* 0x000000ffffa88224 */ /* 0x004fc400078e00ac */
[----:B------:R-:W2:Y:S01]  /*1d640*/  LDL R172, [R1+0x368] ;  /* 0x0003680001ac7983 */ /* 0x000ea20000100800 */
[----:B------:R-:W-:-:S03]  /*1d650*/  @!P0 IMAD.MOV.U32 R169, RZ, RZ, R173 ;  /* 0x000000ffffa98224 */ /* 0x000fc600078e00ad */
[----:B------:R-:W2:Y:S01]  /*1d660*/  LDL R173, [R1+0x364] ;  /* 0x0003640001ad7983 */ /* 0x000ea20000100800 */
[----:B------:R-:W-:-:S06]  /*1d670*/  PRMT R164, RZ, 0x7610, R164 ;  /* 0x00007610ffa47816 */ /* 0x000fcc00000000a4 */
[----:B------:R0:W4:Y:S02]  /*1d680*/  @!P0 LDG.E.U8 R164, desc[UR28][R166.64] ;  /* 0x0000001ca6a48981 */ /* 0x000124000c1e1100 */
[----:B0-----:R-:W-:Y:S02]  /*1d690*/  PRMT R166, RZ, 0x7610, R166 ;  /* 0x00007610ffa67816 */ /* 0x001fe400000000a6 */
[----:B------:R-:W-:-:S04]  /*1d6a0*/  PRMT R167, RZ, 0x7610, R167 ;  /* 0x00007610ffa77816 */ /* 0x000fc800000000a7 */
[----:B------:R0:W4:Y:S02]  /*1d6b0*/  @!P0 LDG.E.U8 R166, desc[UR28][R168.64] ;  /* 0x0000001ca8a68981 */ /* 0x000124000c1e1100 */
[----:B0-----:R-:W-:Y:S02]  /*1d6c0*/  @!P0 IMAD.MOV.U32 R168, RZ, RZ, R174 ;  /* 0x000000ffffa88224 */ /* 0x001fe400078e00ae */
[----:B------:R-:W-:Y:S01]  /*1d6d0*/  @!P0 IMAD.MOV.U32 R169, RZ, RZ, R175 ;  /* 0x000000ffffa98224 */ /* 0x000fe200078e00af */
[----:B------:R-:W4:Y:S04]  /*1d6e0*/  LDL R174, [R1+0x338] ;  /* 0x0003380001ae7983 */ /* 0x000f280000100800 */
[----:B------:R0:W4:Y:S04]  /*1d6f0*/  @!P0 LDG.E.U8 R167, desc[UR28][R168.64] ;  /* 0x0000001ca8a78981 */ /* 0x000128000c1e1100 */
[----:B------:R-:W4:Y:S01]  /*1d700*/  LDL R175, [R1+0x334] ;  /* 0x0003340001af7983 */ /* 0x000f220000100800 */
[----:B0-----:R-:W-:-:S02]  /*1d710*/  PRMT R168, RZ, 0x7610, R168 ;  /* 0x00007610ffa87816 */ /* 0x001fc400000000a8 */
[----:B------:R-:W-:-:S04]  /*1d720*/  PRMT R169, RZ, 0x7610, R169 ;  /* 0x00007610ffa97816 */ /* 0x000fc800000000a9 */
[----:B---3--:R0:W3:Y:S02]  /*1d730*/  @!P0 LDG.E.U8 R168, desc[UR28][R170.64] ;  /* 0x0000001caaa88981 */ /* 0x0080e4000c1e1100 */
[----:B0-----:R-:W-:Y:S02]  /*1d740*/  @!P0 IMAD.MOV.U32 R170, RZ, RZ, R178 ;  /* 0x000000ffffaa8224 */ /* 0x001fe400078e00b2 */
[----:B------:R-:W-:Y:S01]  /*1d750*/  @!P0 IMAD.MOV.U32 R171, RZ, RZ, R179 ;  /* 0x000000ffffab8224 */ /* 0x000fe200078e00b3 */
[----:B------:R-:W3:Y:S04]  /*1d760*/  LDL R178, [R1+0x2f8] ;  /* 0x0002f80001b27983 */ /* 0x000ee80000100800 */
[----:B------:R0:W3:Y:S04]  /*1d770*/  @!P0 LDG.E.U8 R169, desc[UR28][R170.64] ;  /* 0x0000001caaa98981 */ /* 0x0000e8000c1e1100 */
[----:B------:R-:W3:Y:S01]  /*1d780*/  LDL R179, [R1+0x2f4] ;  /* 0x0002f40001b37983 */ /* 0x000ee20000100800 */
[----:B0-----:R-:W-:-:S06]  /*1d790*/  PRMT R170, RZ, 0x7610, R170 ;  /* 0x00007610ffaa7816 */ /* 0x001fcc00000000aa */
[----:B--2---:R0:W2:Y:S02]  /*1d7a0*/  @!P0 LDG.E.U8 R170, desc[UR28][R172.64] ;  /* 0x0000001cacaa8981 */ /* 0x0040a4000c1e1100 */
[----:B0-----:R-:W-:Y:S02]  /*1d7b0*/  @!P0 IMAD.MOV.U32 R172, RZ, RZ, R176 ;  /* 0x000000ffffac8224 */ /* 0x001fe400078e00b0 */
[----:B------:R-:W-:Y:S01]  /*1d7c0*/  @!P0 IMAD.MOV.U32 R173, RZ, RZ, R177 ;  /* 0x000000ffffad8224 */ /* 0x000fe200078e00b1 */
[----:B------:R-:W3:Y:S04]  /*1d7d0*/  LDL R176, [R1+0x328] ;  /* 0x0003280001b07983 */ /* 0x000ee80000100800 */
[----:B------:R-:W3:Y:S01]  /*1d7e0*/  LDL R177, [R1+0x324] ;  /* 0x0003240001b17983 */ /* 0x000ee20000100800 */
[----:B------:R-:W-:-:S06]  /*1d7f0*/  PRMT R171, RZ, 0x7610, R171 ;  /* 0x00007610ffab7816 */ /* 0x000fcc00000000ab */
[----:B------:R0:W2:Y:S02]  /*1d800*/  @!P0 LDG.E.U8 R171, desc[UR28][R172.64] ;  /* 0x0000001cacab8981 */ /* 0x0000a4000c1e1100 */
[----:B0-----:R-:W-:Y:S02]  /*1d810*/  PRMT R172, RZ, 0x7610, R172 ;  /* 0x00007610ffac7816 */ /* 0x001fe400000000ac */
[----:B------:R-:W-:-:S04]  /*1d820*/  PRMT R173, RZ, 0x7610, R173 ;  /* 0x00007610ffad7816 */ /* 0x000fc800000000ad */
[----:B----4-:R0:W4:Y:S02]  /*1d830*/  @!P0 LDG.E.U8 R172, desc[UR28][R174.64] ;  /* 0x0000001caeac8981 */ /* 0x010124000c1e1100 */
[----:B0-----:R-:W-:Y:S02]  /*1d840*/  @!P0 IMAD.MOV.U32 R174, RZ, RZ, R180 ;  /* 0x000000ffffae8224 */ /* 0x001fe400078e00b4 */
[----:B------:R-:W-:Y:S01]  /*1d850*/  @!P0 IMAD.MOV.U32 R175, RZ, RZ, R181 ;  /* 0x000000ffffaf8224 */ /* 0x000fe200078e00b5 */
[----:B------:R-:W2:Y:S04]  /*1d860*/  LDL R180, [R1+0x2e8] ;  /* 0x0002e80001b47983 */ /* 0x000ea80000100800 */
[----:B------:R-:W2:Y:S04]  /*1d870*/  LDL R181, [R1+0x2e4] ;  /* 0x0002e40001b57983 */ /* 0x000ea80000100800 */
[----:B------:R0:W4:Y:S02]  /*1d880*/  @!P0 LDG.E.U8 R173, desc[UR28][R174.64] ;  /* 0x0000001caead8981 */ /* 0x000124000c1e1100 */
[----:B0-----:R-:W-:-:S06]  /*1d890*/  PRMT R174, RZ, 0x7610, R174 ;  /* 0x00007610ffae7816 */ /* 0x001fcc00000000ae */
[----:B---3--:R0:W3:Y:S02]  /*1d8a0*/  @!P0 LDG.E.U8 R174, desc[UR28][R176.64] ;  /* 0x0000001cb0ae8981 */ /* 0x0080e4000c1e1100 */
[----:B0-----:R-:W-:Y:S02]  /*1d8b0*/  @!P0 IMAD.MOV.U32 R176, RZ, RZ, R182 ;  /* 0x000000ffffb08224 */ /* 0x001fe400078e00b6 */
[----:B------:R-:W-:Y:S01]  /*1d8c0*/  @!P0 IMAD.MOV.U32 R177, RZ, RZ, R183 ;  /* 0x000000ffffb18224 */ /* 0x000fe200078e00b7 */
[----:B------:R-:W4:Y:S04]  /*1d8d0*/  LDL R182, [R1+0x2b8] ;  /* 0x0002b80001b67983 */ /* 0x000f280000100800 */
[----:B------:R-:W4:Y:S01]  /*1d8e0*/  LDL R183, [R1+0x2b4] ;  /* 0x0002b40001b77983 */ /* 0x000f220000100800 */
[----:B------:R-:W-:-:S06]  /*1d8f0*/  PRMT R175, RZ, 0x7610, R175 ;  /* 0x00007610ffaf7816 */ /* 0x000fcc00000000af */
[----:B------:R0:W3:Y:S02]  /*1d900*/  @!P0 LDG.E.U8 R175, desc[UR28][R176.64] ;  /* 0x0000001cb0af8981 */ /* 0x0000e4000c1e1100 */
[----:B0-----:R-:W-:Y:S02]  /*1d910*/  PRMT R176, RZ, 0x7610, R176 ;  /* 0x00007610ffb07816 */ /* 0x001fe400000000b0 */
[----:B------:R-:W-:-:S04]  /*1d920*/  PRMT R177, RZ, 0x7610, R177 ;  /* 0x00007610ffb17816 */ /* 0x000fc800000000b1 */
[----:B------:R0:W3:Y:S02]  /*1d930*/  @!P0 LDG.E.U8 R176, desc[UR28][R178.64] ;  /* 0x0000001cb2b08981 */ /* 0x0000e4000c1e1100 */
[----:B0-----:R-:W-:Y:S02]  /*1d940*/  @!P0 IMAD.MOV.U32 R178, RZ, RZ, R184 ;  /* 0x000000ffffb28224 */ /* 0x001fe400078e00b8 */
[----:B------:R-:W-:Y:S01]  /*1d950*/  @!P0 IMAD.MOV.U32 R179, RZ, RZ, R185 ;  /* 0x000000ffffb38224 */ /* 0x000fe200078e00b9 */
[----:B------:R-:W3:Y:S04]  /*1d960*/  LDL R184, [R1+0x2a8] ;  /* 0x0002a80001b87983 */ /* 0x000ee80000100800 */
[----:B------:R0:W3:Y:S04]  /*1d970*/  @!P0 LDG.E.U8 R177, desc[UR28][R178.64] ;  /* 0x0000001cb2b18981 */ /* 0x0000e8000c1e1100 */
[----:B------:R-:W3:Y:S01]  /*1d980*/  LDL R185, [R1+0x2a4] ;  /* 0x0002a40001b97983 */ /* 0x000ee20000100800 */
[----:B0-----:R-:W-:-:S02]  /*1d990*/  PRMT R178, RZ, 0x7610, R178 ;  /* 0x00007610ffb27816 */ /* 0x001fc400000000b2 */
[----:B------:R-:W-:-:S04]  /*1d9a0*/  PRMT R179, RZ, 0x7610, R179 ;  /* 0x00007610ffb37816 */ /* 0x000fc800000000b3 */
[----:B--2---:R0:W2:Y:S02]  /*1d9b0*/  @!P0 LDG.E.U8 R178, desc[UR28][R180.64] ;  /* 0x0000001cb4b28981 */ /* 0x0040a4000c1e1100 */
[----:B0-----:R-:W-:Y:S02]  /*1d9c0*/  @!P0 IMAD.MOV.U32 R180, RZ, RZ, R186 ;  /* 0x000000ffffb48224 */ /* 0x001fe400078e00ba */
[----:B------:R-:W-:Y:S01]  /*1d9d0*/  @!P0 IMAD.MOV.U32 R181, RZ, RZ, R187 ;  /* 0x000000ffffb58224 */ /* 0x000fe200078e00bb */
[----:B------:R-:W2:Y:S04]  /*1d9e0*/  LDL R186, [R1+0x278] ;  /* 0x0002780001ba7983 */ /* 0x000ea80000100800 */
[----:B------:R0:W2:Y:S04]  /*1d9f0*/  @!P0 LDG.E.U8 R179, desc[UR28][R180.64] ;  /* 0x0000001cb4b38981 */ /* 0x0000a8000c1e1100 */
[----:B------:R-:W2:Y:S01]  /*1da00*/  LDL R187, [R1+0x274] ;  /* 0x0002740001bb7983 */ /* 0x000ea20000100800 */
[----:B0-----:R-:W-:-:S06]  /*1da10*/  PRMT R180, RZ, 0x7610, R180 ;  /* 0x00007610ffb47816 */ /* 0x001fcc00000000b4 */
[----:B----4-:R0:W4:Y:S04]  /*1da20*/  @!P0 LDG.E.U8 R180, desc[UR28][R182.64] ;  /* 0x0000001cb6b48981 */ /* 0x010128000c1e1100 */
[----:B------:R-:W0:Y:S04]  /*1da30*/  LDL R182, [R1+0x2ac] ;  /* 0x0002ac0001b67983 */ /* 0x000e280000100800 */
[----:B------:R-:W0:Y:S01]  /*1da40*/  LDL R183, [R1+0x2b0] ;  /* 0x0002b00001b77983 */ /* 0x000e220000100800 */
[----:B------:R-:W-:Y:S02]  /*1da50*/  PRMT R181, RZ, 0x7610, R181 ;  /* 0x00007610ffb57816 */ /* 0x000fe400000000b5 */
[----:B0-----:R-:W-:-:S04]  /*1da60*/  @!P0 LOP3.LUT R183, R183, R182, RZ, 0x3c, !PT ;  /* 0x000000b6b7b78212 */ /* 0x001fc800078e3cff */
[----:B------:R-:W-:-:S04]  /*1da70*/  @!P0 LOP3.LUT R182, R183, R182, RZ, 0x3c, !PT ;  /* 0x000000b6b7b68212 */ /* 0x000fc800078e3cff */
[----:B------:R-:W-:-:S05]  /*1da80*/  @!P0 LOP3.LUT R183, R183, R182, RZ, 0x3c, !PT ;  /* 0x000000b6b7b78212 */ /* 0x000fca00078e3cff */
[----:B------:R0:W4:Y:S02]  /*1da90*/  @!P0 LDG.E.U8 R181, desc[UR28][R182.64] ;  /* 0x0000001cb6b58981 */ /* 0x000124000c1e1100 */
[----:B0-----:R-:W-:-:S06]  /*1daa0*/  PRMT R182, RZ, 0x7610, R182 ;  /* 0x00007610ffb67816 */ /* 0x001fcc00000000b6 */
[----:B---3--:R0:W3:Y:S04]  /*1dab0*/  @!P0 LDG.E.U8 R182, desc[UR28][R184.64] ;  /* 0x0000001cb8b68981 */ /* 0x0080e8000c1e1100 */
[----:B------:R-:W2:Y:S01]  /*1dac0*/  LDL R185, [R1+0x29c] ;  /* 0x00029c0001b97983 */ /* 0x000ea20000100800 */
[----:B------:R-:W-:Y:S01]  /*1dad0*/  PRMT R183, RZ, 0x7610, R183 ;  /* 0x00007610ffb77816 */ /* 0x000fe200000000b7 */
[----:B0-----:R-:W-:Y:S01]  /*1dae0*/  @!P0 IMAD.MOV.U32 R184, RZ, RZ, R251 ;  /* 0x000000ffffb88224 */ /* 0x001fe200078e00fb */
[----:B------:R-:W-:Y:S01]  /*1daf0*/  PRMT R188, RZ, 0x7610, R188 ;  /* 0x00007610ffbc7816 */ /* 0x000fe200000000bc */
[----:B------:R-:W4:Y:S04]  /*1db00*/  LDL R251, [R1+0x228] ;  /* 0x0002280001fb7983 */ /* 0x000f280000100800 */
[----:B--2---:R0:W2:Y:S02]  /*1db10*/  @!P0 LDG.E.U8 R183, desc[UR28][R184.64] ;  /* 0x0000001cb8b78981 */ /* 0x0040a4000c1e1100 */
[----:B0-----:R-:W-:-:S06]  /*1db20*/  PRMT R184, RZ, 0x7610, R184 ;  /* 0x00007610ffb87816 */ /* 0x001fcc00000000b8 */
[----:B------:R0:W3:Y:S04]  /*1db30*/  @!P0 LDG.E.U8 R184, desc[UR28][R186.64] ;  /* 0x0000001cbab88981 */ /* 0x0000e8000c1e1100 */
[----:B------:R-:W0:Y:S04]  /*1db40*/  LDL R186, [R1+0x26c] ;  /* 0x00026c0001ba7983 */ /* 0x000e280000100800 */
[----:B------:R-:W0:Y:S01]  /*1db50*/  LDL R187, [R1+0x270] ;  /* 0x0002700001bb7983 */ /* 0x000e220000100800 */
[----:B------:R-:W-:Y:S02]  /*1db60*/  PRMT R185, RZ, 0x7610, R185 ;  /* 0x00007610ffb97816 */ /* 0x000fe400000000b9 */
[----:B0-----:R-:W-:-:S04]  /*1db70*/  @!P0 LOP3.LUT R187, R187, R186, RZ, 0x3c, !PT ;  /* 0x000000babbbb8212 */ /* 0x001fc800078e3cff */
[----:B------:R-:W-:-:S04]  /*1db80*/  @!P0 LOP3.LUT R186, R187, R186, RZ, 0x3c, !PT ;  /* 0x000000babbba8212 */ /* 0x000fc800078e3cff */
[----:B------:R-:W-:-:S05]  /*1db90*/  @!P0 LOP3.LUT R187, R187, R186, RZ, 0x3c, !PT ;  /* 0x000000babbbb8212 */ /* 0x000fca00078e3cff */
[----:B------:R0:W2:Y:S02]  /*1dba0*/  @!P0 LDG.E.U8 R185, desc[UR28][R186.64] ;  /* 0x0000001cbab98981 */ /* 0x0000a4000c1e1100 */
[----:B0-----:R-:W-:-:S06]  /*1dbb0*/  PRMT R186, RZ, 0x7610, R186 ;  /* 0x00007610ffba7816 */ /* 0x001fcc00000000ba */
        /* <DEDUP_REMOVED lines=9> */
[----:B------:R-:W0:Y:S02]  /*1dc50*/  LDL R191, [R1+0x238] ;  /* 0x0002380001bf7983 */ /* 0x000e240000100800 */
        /* <DEDUP_REMOVED lines=11> */
[----:B------:R-:W3:Y:S01]  /*1dd10*/  LDL R191, [R1+0x224] ;  /* 0x0002240001bf7983 */ /* 0x000ee20000100800 */
[----:B------:R-:W-:Y:S01]  /*1dd20*/  PRMT R194, RZ, 0x7610, R194 ;  /* 0x00007610ffc27816 */ /* 0x000fe200000000c2 */
[----:B----4-:R-:W-:Y:S01]  /*1dd30*/  @!P0 IMAD.MOV.U32 R190, RZ, RZ, R251 ;  /* 0x000000ffffbe8224 */ /* 0x010fe200078e00fb */
[----:B------:R-:W-:Y:S01]  /*1dd40*/  PRMT R196, RZ, 0x7610, R196 ;  /* 0x00007610ffc47816 */ /* 0x000fe200000000c4 */
[----:B------:R-:W4:Y:S04]  /*1dd50*/  LDL R251, [R1+0x1b8] ;  /* 0x0001b80001fb7983 */ /* 0x000f280000100800 */
[----:B---3--:R0:W3:Y:S04]  /*1dd60*/  @!P0 LDG.E.U8 R194, desc[UR28][R190.64] ;  /* 0x0000001cbec28981 */ /* 0x0080e8000c1e1100 */
[----:B------:R-:W0:Y:S04]  /*1dd70*/  LDL R190, [R1+0x21c] ;  /* 0x00021c0001be7983 */ /* 0x000e280000100800 */
[----:B------:R-:W0:Y:S02]  /*1dd80*/  LDL R191, [R1+0x220] ;  /* 0x0002200001bf7983 */ /* 0x000e240000100800 */
[----:B0-----:R-:W-:-:S04]  /*1dd90*/  @!P0 LOP3.LUT R191, R191, R190, RZ, 0x3c, !PT ;  /* 0x000000bebfbf8212 */ /* 0x001fc800078e3cff */
        /* <DEDUP_REMOVED lines=31> */
[----:B------:R-:W2:Y:S01]  /*1df90*/  LDL R191, [R1+0x1b4] ;  /* 0x0001b40001bf7983 */ /* 0x000ea20000100800 */
[----:B------:R-:W-:Y:S01]  /*1dfa0*/  PRMT R206, RZ, 0x7610, R206 ;  /* 0x00007610ffce7816 */ /* 0x000fe200000000ce */
[----:B----4-:R-:W-:Y:S01]  /*1dfb0*/  @!P0 IMAD.MOV.U32 R190, RZ, RZ, R251 ;  /* 0x000000ffffbe8224 */ /* 0x010fe200078e00fb */
[----:B------:R-:W-:Y:S01]  /*1dfc0*/  PRMT R208, RZ, 0x7610, R208 ;  /* 0x00007610ffd07816 */ /* 0x000fe200000000d0 */
[----:B------:R-:W4:Y:S04]  /*1dfd0*/  LDL R251, [R1+0xb8] ;  /* 0x0000b80001fb7983 */ /* 0x000f280000100800 */
[----:B--2---:R0:W2:Y:S04]  /*1dfe0*/  @!P0 LDG.E.U8 R206, desc[UR28][R190.64] ;  /* 0x0000001cbece8981 */ /* 0x0040a8000c1e1100 */
        /* <DEDUP_REMOVED lines=39> */
[----:B------:R0:W-:Y:S04]  /*1e260*/  STL [R1+0xb70], R6 ;  /* 0x000b700601007387 */ /* 0x0001e80000100800 */
[----:B---3--:R1:W3:Y:S02]  /*1e270*/  @!P0 LDG.E.U8 R218, desc[UR28][R190.64] ;  /* 0x0000001cbeda8981 */ /* 0x0082e4000c1e1100 */
[----:B-1----:R-:W-:-:S02]  /*1e280*/  @!P0 IMAD.MOV.U32 R190, RZ, RZ, R6 ;  /* 0x000000ffffbe8224 */ /* 0x002fc400078e0006 */
[----:B------:R-:W-:Y:S01]  /*1e290*/  @!P0 IMAD.MOV.U32 R191, RZ, RZ, R7 ;  /* 0x000000ffffbf8224 */ /* 0x000fe200078e0007 */
[----:B0-----:R-:W2:Y:S04]  /*1e2a0*/  LDL R6, [R1+0xac] ;  /* 0x0000ac0001067983 */ /* 0x001ea80000100800 */
[----:B------:R0:W-:Y:S04]  /*1e2b0*/  STL [R1+0xb6c], R7 ;  /* 0x000b6c0701007387 */ /* 0x0001e80000100800 */
[----:B------:R1:W3:Y:S04]  /*1e2c0*/  @!P0 LDG.E.U8 R220, desc[UR28][R190.64] ;  /* 0x0000001cbedc8981 */ /* 0x0002e8000c1e1100 */
[----:B0-----:R-:W3:Y:S04]  /*1e2d0*/  LDL.LU R7, [R1+0xa4] ;  /* 0x0000a40001077983 */ /* 0x001ee80000300800 */
[----:B------:R-:W1:Y:S04]  /*1e2e0*/  LDL R190, [R1+0x16c] ;  /* 0x00016c0001be7983 */ /* 0x000e680000100800 */
[----:B------:R-:W1:Y:S01]  /*1e2f0*/  LDL R191, [R1+0x170] ;  /* 0x0001700001bf7983 */ /* 0x000e620000100800 */
[----:B------:R-:W-:-:S02]  /*1e300*/  PRMT R222, RZ, 0x7610, R222 ;  /* 0x00007610ffde7816 */ /* 0x000fc400000000de */
        /* <DEDUP_REMOVED lines=15> */
[----:B------:R-:W-:Y:S02]  /*1e400*/  PRMT R230, RZ, 0x7610, R230 ;  /* 0x00007610ffe67816 */ /* 0x000fe400000000e6 */
[----:B0-----:R-:W-:-:S04]  /*1e410*/  @!P0 LOP3.LUT R191, R191, R190, RZ, 0x3c, !PT ;  /* 0x000000bebfbf8212 */ /* 0x001fc800078e3cff */
[----:B------:R-:W-:-:S04]  /*1e420*/  @!P0 LOP3.LUT R190, R191, R190, RZ, 0x3c, !PT ;  /* 0x000000bebfbe8212 */ /* 0x000fc800078e3cff */
[----:B------:R-:W-:-:S05]  /*1e430*/  @!P0 LOP3.LUT R191, R191, R190, RZ, 0x3c, !PT ;  /* 0x000000bebfbf8212 */ /* 0x000fca00078e3cff */
[----:B------:R4:W3:Y:S02]  /*1e440*/  @!P0 LDG.E.U8 R226, desc[UR28][R190.64] ;  /* 0x0000001cbee28981 */ /* 0x0008e4000c1e1100 */
[----:B----4-:R-:W-:Y:S02]  /*1e450*/  @!P0 IMAD.MOV.U32 R190, RZ, RZ, R251 ;  /* 0x000000ffffbe8224 */ /* 0x010fe400078e00fb */
[----:B--2---:R-:W-:Y:S01]  /*1e460*/  @!P0 IMAD.MOV.U32 R191, RZ, RZ, R6 ;  /* 0x000000ffffbf8224 */ /* 0x004fe200078e0006 */
[----:B------:R-:W2:Y:S04]  /*1e470*/  LDL R251, [R1+0xe8] ;  /* 0x0000e80001fb7983 */ /* 0x000ea80000100800 */
[----:B------:R0:W4:Y:S04]  /*1e480*/  @!P0 LDG.E.U8 R228, desc[UR28][R190.64] ;  /* 0x0000001cbee48981 */ /* 0x000128000c1e1100 */
[----:B------:R-:W4:Y:S04]  /*1e490*/  LDL.LU R6, [R1+0xa0] ;  /* 0x0000a00001067983 */ /* 0x000f280000300800 */
[----:B------:R1:W-:Y:S01]  /*1e4a0*/  STL [R1+0xb78], R3 ;  /* 0x000b780301007387 */ /* 0x0003e20000100800 */
[----:B0-----:R-:W-:-:S02]  /*1e4b0*/  @!P0 IMAD.MOV.U32 R190, RZ, RZ, R3 ;  /* 0x000000ffffbe8224 */ /* 0x001fc400078e0003 */
[----:B------:R-:W-:-:S05]  /*1e4c0*/  @!P0 IMAD.MOV.U32 R191, RZ, RZ, R8 ;  /* 0x000000ffffbf8224 */ /* 0x000fca00078e0008 */
[----:B------:R0:W4:Y:S04]  /*1e4d0*/  @!P0 LDG.E.U8 R230, desc[UR28][R190.64] ;  /* 0x0000001cbee68981 */ /* 0x000128000c1e1100 */
[----:B-1----:R-:W4:Y:S04]  /*1e4e0*/  LDL.LU R3, [R1+0xdc] ;  /* 0x0000dc0001037983 */ /* 0x002f280000300800 */
[----:B------:R1:W-:Y:S04]  /*1e4f0*/  STL [R1+0xb74], R8 ;  /* 0x000b740801007387 */ /* 0x0003e80000100800 */
[----:B-1----:R-:W3:Y:S04]  /*1e500*/  LDL.LU R8, [R1+0xa8] ;  /* 0x0000a80001087983 */ /* 0x002ee80000300800 */
[----:B------:R-:W0:Y:S04]  /*1e510*/  LDL R190, [R1+0x164] ;  /* 0x0001640001be7983 */ /* 0x000e280000100800 */
[----:B------:R-:W0:Y:S01]  /*1e520*/  LDL R191, [R1+0x168] ;  /* 0x0001680001bf7983 */ /* 0x000e220000100800 */
[----:B------:R-:W-:-:S02]  /*1e530*/  PRMT R232, RZ, 0x7610, R232 ;  /* 0x00007610ffe87816 */ /* 0x000fc400000000e8 */
[----:B0-----:R-:W-:-:S04]  /*1e540*/  @!P0 LOP3.LUT R191, R191, R190, RZ, 0x3c, !PT ;  /* 0x000000bebfbf8212 */ /* 0x001fc800078e3cff */
[----:B------:R-:W-:-:S04]  /*1e550*/  @!P0 LOP3.LUT R190, R191, R190, RZ, 0x3c, !PT ;  /* 0x000000bebfbe8212 */ /* 0x000fc800078e3cff */
[----:B------:R-:W-:-:S05]  /*1e560*/  @!P0 LOP3.LUT R191, R191, R190, RZ, 0x3c, !PT ;  /* 0x000000bebfbf8212 */ /* 0x000fca00078e3cff */
[----:B------:R0:W4:Y:S04]  /*1e570*/  @!P0 LDG.E.U8 R232, desc[UR28][R190.64] ;  /* 0x0000001cbee88981 */ /* 0x000128000c1e1100 */
[----:B------:R-:W0:Y:S04]  /*1e580*/  LDL R190, [R1+0x124] ;  /* 0x0001240001be7983 */ /* 0x000e280000100800 */
[----:B------:R-:W0:Y:S01]  /*1e590*/  LDL R191, [R1+0x128] ;  /* 0x0001280001bf7983 */ /* 0x000e220000100800 */
[----:B------:R-:W-:Y:S02]  /*1e5a0*/  PRMT R234, RZ, 0x7610, R234 ;  /* 0x00007610ffea7816 */ /* 0x000fe400000000ea */
[----:B0-----:R-:W-:-:S04]  /*1e5b0*/  @!P0 LOP3.LUT R191, R191, R190, RZ, 0x3c, !PT ;  /* 0x000000bebfbf8212 */ /* 0x001fc800078e3cff */
[----:B------:R-:W-:-:S04]  /*1e5c0*/  @!P0 LOP3.LUT R190, R191, R190, RZ, 0x3c, !PT ;  /* 0x000000bebfbe8212 */ /* 0x000fc800078e3cff */
[----:B------:R-:W-:-:S05]  /*1e5d0*/  @!P0 LOP3.LUT R191, R191, R190, RZ, 0x3c, !PT ;  /* 0x000000bebfbf8212 */ /* 0x000fca00078e3cff */
[----:B------:R2:W4:Y:S04]  /*1e5e0*/  @!P0 LDG.E.U8 R234, desc[UR28][R190.64] ;  /* 0x0000001cbeea8981 */ /* 0x000528000c1e1100 */
[----:B------:R-:W4:Y:S01]  /*1e5f0*/  LDL R191, [R1+0xe4] ;  /* 0x0000e40001bf7983 */ /* 0x000f220000100800 */
[----:B------:R-:W-:Y:S01]  /*1e600*/  PRMT R236, RZ, 0x7610, R236 ;  /* 0x00007610ffec7816 */ /* 0x000fe200000000ec */
[----:B--2---:R-:W-:Y:S01]  /*1e610*/  @!P0 IMAD.MOV.U32 R190, RZ, RZ, R251 ;  /* 0x000000ffffbe8224 */ /* 0x004fe200078e00fb */
[----:B------:R-:W-:Y:S01]  /*1e620*/  PRMT R238, RZ, 0x7610, R238 ;  /* 0x00007610ffee7816 */ /* 0x000fe200000000ee */
[----:B------:R-:W2:Y:S01]  /*1e630*/  LDL R251, [R1+0x160] ;  /* 0x0001600001fb7983 */ /* 0x000ea20000100800 */
[----:B------:R-:W-:-:S03]  /*1e640*/  PRMT R240, RZ, 0x7610, R240 ;  /* 0x00007610fff07816 */ /* 0x000fc600000000f0 */
[----:B---3--:R0:W-:Y:S04]  /*1e650*/  STL [R1+0xb80], R8 ;  /* 0x000b800801007387 */ /* 0x0081e80000100800 */
[----:B----4-:R1:W3:Y:S02]  /*1e660*/  @!P0 LDG.E.U8 R236, desc[UR28][R190.64] ;  /* 0x0000001cbeec8981 */ /* 0x0102e4000c1e1100 */
[----:B-1----:R-:W-:Y:S02]  /*1e670*/  @!P0 IMAD.MOV.U32 R190, RZ, RZ, R8 ;  /* 0x000000ffffbe8224 */ /* 0x002fe400078e0008 */
[----:B------:R-:W-:Y:S01]  /*1e680*/  @!P0 IMAD.MOV.U32 R191, RZ, RZ, R7 ;  /* 0x000000ffffbf8224 */ /* 0x000fe200078e0007 */
[----:B0-----:R-:W4:Y:S04]  /*1e690*/  LDL.LU R8, [R1+0x11c] ;  /* 0x00011c0001087983 */ /* 0x001f280000300800 */
[----:B------:R0:W3:Y:S04]  /*1e6a0*/  @!P0 LDG.E.U8 R238, desc[UR28][R190.64] ;  /* 0x0000001cbeee8981 */ /* 0x0000e8000c1e1100 */
[----:B------:R1:W-:Y:S01]  /*1e6b0*/  STL [R1+0xb7c], R7 ;  /* 0x000b7c0701007387 */ /* 0x0003e20000100800 */
[----:B0-----:R-:W-:-:S02]  /*1e6c0*/  @!P0 IMAD.MOV.U32 R190, RZ, RZ, R4 ;  /* 0x000000ffffbe8224 */ /* 0x001fc400078e0004 */
[----:B------:R-:W-:Y:S01]  /*1e6d0*/  @!P0 IMAD.MOV.U32 R191, RZ, RZ, R9 ;  /* 0x000000ffffbf8224 */ /* 0x000fe200078e0009 */
[----:B-1----:R-:W3:Y:S04]  /*1e6e0*/  LDL.LU R7, [R1+0xe0] ;  /* 0x0000e00001077983 */ /* 0x002ee80000300800 */
[----:B------:R0:W-:Y:S04]  /*1e6f0*/  STL [R1+0xb88], R4 ;  /* 0x000b880401007387 */ /* 0x0001e80000100800 */
[----:B------:R1:W3:Y:S04]  /*1e700*/  @!P0 LDG.E.U8 R240, desc[UR28][R190.64] ;  /* 0x0000001cbef08981 */ /* 0x0002e8000c1e1100 */
[----:B0-----:R-:W4:Y:S04]  /*1e710*/  LDL.LU R4, [R1+0x15c] ;  /* 0x00015c0001047983 */ /* 0x001f280000300800 */
[----:B------:R0:W-:Y:S04]  /*1e720*/  STL [R1+0xb84], R9 ;  /* 0x000b840901007387 */ /* 0x0001e80000100800 */
[----:B0-----:R-:W3:Y:S04]  /*1e730*/  LDL.LU R9, [R1+0x120] ;  /* 0x0001200001097983 */ /* 0x001ee80000300800 */
[----:B------:R-:W1:Y:S04]  /*1e740*/  LDL R190, [R1+0x19c] ;  /* 0x00019c0001be7983 */ /* 0x000e680000100800 */
[----:B------:R-:W1:Y:S01]  /*1e750*/  LDL R191, [R1+0x1a0] ;  /* 0x0001a00001bf7983 */ /* 0x000e620000100800 */
[----:B------:R-:W-:-:S02]  /*1e760*/  PRMT R242, RZ, 0x7610, R242 ;  /* 0x00007610fff27816 */ /* 0x000fc400000000f2 */
[----:B------:R-:W-:Y:S02]  /*1e770*/  PRMT R244, RZ, 0x7610, R244 ;  /* 0x00007610fff47816 */ /* 0x000fe400000000f4 */
[----:B------:R-:W-:Y:S02]  /*1e780*/  PRMT R246, RZ, 0x7610, R246 ;  /* 0x00007610fff67816 */ /* 0x000fe400000000f6 */
[----:B------:R-:W-:Y:S02]  /*1e790*/  PRMT R248, RZ, 0x7610, R248 ;  /* 0x00007610fff87816 */ /* 0x000fe400000000f8 */
[----:B------:R-:W-:Y:S02]  /*1e7a0*/  PRMT R250, RZ, 0x7610, R250 ;  /* 0x00007610fffa7816 */ /* 0x000fe400000000fa */
[----:B------:R-:W-:Y:S02]  /*1e7b0*/  PRMT R252, RZ, 0x7610, R252 ;  /* 0x00007610fffc7816 */ /* 0x000fe400000000fc */
[----:B-1----:R-:W-:-:S04]  /*1e7c0*/  @!P0 LOP3.LUT R191, R191, R190, RZ, 0x3c, !PT ;  /* 0x000000bebfbf8212 */ /* 0x002fc800078e3cff */
[----:B------:R-:W-:-:S04]  /*1e7d0*/  @!P0 LOP3.LUT R190, R191, R190, RZ, 0x3c, !PT ;  /* 0x000000bebfbe8212 */ /* 0x000fc800078e3cff */
[----:B------:R-:W-:-:S05]  /*1e7e0*/  @!P0 LOP3.LUT R191, R191, R190, RZ, 0x3c, !PT ;  /* 0x000000bebfbf8212 */ /* 0x000fca00078e3cff */
[----:B------:R2:W3:Y:S02]  /*1e7f0*/  @!P0 LDG.E.U8 R242, desc[UR28][R190.64] ;  /* 0x0000001cbef28981 */ /* 0x0004e4000c1e1100 */
[----:B--2---:R-:W-:Y:S02]  /*1e800*/  @!P0 IMAD.MOV.U32 R190, RZ, RZ, R251 ;  /* 0x000000ffffbe8224 */ /* 0x004fe400078e00fb */
[----:B------:R-:W0:Y:S01]  /*1e810*/  S2R R251, SR_TID.X ;  /* 0x0000000000fb7919 */ /* 0x000e220000002100 */
[----:B----4-:R-:W-:-:S05]  /*1e820*/  @!P0 IMAD.MOV.U32 R191, RZ, RZ, R4 ;  /* 0x000000ffffbf8224 */ /* 0x010fca00078e0004 */
[----:B------:R3:W2:Y:S02]  /*1e830*/  @!P0 LDG.E.U8 R244, desc[UR28][R190.64] ;  /* 0x0000001cbef48981 */ /* 0x0006a4000c1e1100 */
[----:B---3--:R-:W-:Y:S02]  /*1e840*/  @!P0 IMAD.MOV.U32 R190, RZ, RZ, R9 ;  /* 0x000000ffffbe8224 */ /* 0x008fe400078e0009 */
[----:B------:R-:W-:-:S05]  /*1e850*/  @!P0 IMAD.MOV.U32 R191, RZ, RZ, R8 ;  /* 0x000000ffffbf8224 */ /* 0x000fca00078e0008 */
[----:B------:R1:W3:Y:S02]  /*1e860*/  @!P0 LDG.E.U8 R246, desc[UR28][R190.64] ;  /* 0x0000001cbef68981 */ /* 0x0002e4000c1e1100 */
[----:B-1----:R-:W-:Y:S02]  /*1e870*/  @!P0 IMAD.MOV.U32 R190, RZ, RZ, R7 ;  /* 0x000000ffffbe8224 */ /* 0x002fe400078e0007 */
[----:B------:R-:W-:-:S05]  /*1e880*/  @!P0 IMAD.MOV.U32 R191, RZ, RZ, R3 ;  /* 0x000000ffffbf8224 */ /* 0x000fca00078e0003 */
[----:B------:R1:W4:Y:S01]  /*1e890*/  @!P0 LDG.E.U8 R248, desc[UR28][R190.64] ;  /* 0x0000001cbef88981 */ /* 0x000322000c1e1100 */
[----:B0-----:R-:W-:Y:S01]  /*1e8a0*/  LOP3.LUT R251, R251, 0x7f, RZ, 0xc0, !PT ;  /* 0x0000007ffbfb7812 */ /* 0x001fe200078ec0ff */
[----:B-1----:R-:W-:Y:S02]  /*1e8b0*/  @!P0 IMAD.MOV.U32 R190, RZ, RZ, R6 ;  /* 0x000000ffffbe8224 */ /* 0x002fe400078e0006 */
[----:B------:R-:W-:Y:S01]  /*1e8c0*/  @!P0 IMAD.MOV.U32 R191, RZ, RZ, R2 ;  /* 0x000000ffffbf8224 */ /* 0x000fe200078e0002 */
[----:B------:R-:W-:-:S04]  /*1e8d0*/  LOP3.LUT R251, R251, 0x40, RZ, 0x3c, !PT ;  /* 0x00000040fbfb7812 */ /* 0x000fc800078e3cff */
[----:B------:R0:W4:Y:S02]  /*1e8e0*/  @!P0 LDG.E.U8 R250, desc[UR28][R190.64] ;  /* 0x0000001cbefa8981 */ /* 0x000124000c1e1100 */
[----:B0-----:R-:W-:Y:S02]  /*1e8f0*/  @!P0 IMAD.MOV.U32 R190, RZ, RZ, R5 ;  /* 0x000000ffffbe8224 */ /* 0x001fe400078e0005 */
[----:B------:R-:W-:Y:S01]  /*1e900*/  @!P0 IMAD.MOV.U32 R191, RZ, RZ, R0 ;  /* 0x000000ffffbf8224 */ /* 0x000fe200078e0000 */
[----:B------:R0:W-:Y:S04]  /*1e910*/  STS.U8 [R251+UR7+0x1e00], R225 ;  /* 0x001e00e1fb007988 */ /* 0x0001e80008000007 */
[----:B------:R-:W4:Y:S04]  /*1e920*/  @!P0 LDG.E.U8 R252, desc[UR28][R190.64] ;  /* 0x0000001cbefc8981 */ /* 0x000f28000c1e1100 */
[----:B------:R-:W2:Y:S04]  /*1e930*/  LDL.LU R190, [R1+0x10] ;  /* 0x0000100001be7983 */ /* 0x000ea80000300800 */
[----:B------:R-:W3:Y:S04]  /*1e940*/  LDL.LU R191, [R1+0x4] ;  /* 0x0000040001bf7983 */ /* 0x000ee80000300800 */
[----:B0-----:R-:W4:Y:S04]  /*1e950*/  LDL.LU R225, [R1+0x1c] ;  /* 0x00001c0001e17983 */ /* 0x001f280000300800 */
[----:B------:R0:W-:Y:S02]  /*1e960*/  STS.U8 [R251+UR7+0x2200], R217 ;  /* 0x002200d9fb007988 */ /* 0x0001e40008000007 */
[----:B0-----:R-:W0:Y:S02]  /*1e970*/  S2R R217, SR_TID.X ;  /* 0x0000000000d97919 */ /* 0x001e240000002100 */
[----:B------:R-:W3:Y:S01]  /*1e980*/  LDL.LU R251, [R1+0xb8c] ;  /* 0x000b8c0001fb7983 */ /* 0x000ee20000300800 */
[----:B0-----:R-:W-:-:S04]  /*1e990*/  LOP3.LUT R217, R217, 0x7f, RZ, 0xc0, !PT ;  /* 0x0000007fd9d97812 */ /* 0x001fc800078ec0ff */
[----:B------:R-:W-:-:S05]  /*1e9a0*/  LOP3.LUT R217, R217, 0x40, RZ, 0x3c, !PT ;  /* 0x00000040d9d97812 */ /* 0x000fca00078e3cff */
[----:B------:R0:W-:Y:S02]  /*1e9b0*/  STS.U8 [R217+UR7+0x2600], R209 ;  /* 0x002600d1d9007988 */ /* 0x0001e40008000007 */
[----:B0-----:R-:W0:Y:S02]  /*1e9c0*/  S2R R209, SR_TID.X ;  /* 0x0000000000d17919 */ /* 0x001e240000002100 */
        /* <DEDUP_REMOVED lines=10> */
[----:B0-----:R-:W-:-:S03]  /*1ea70*/  LOP3.LUT R209, R209, 0x7f, RZ, 0xc0, !PT ;  /* 0x0000007fd1d17812 */ /* 0x001fc600078ec0ff */
        /* <DEDUP_REMOVED lines=13> */
[----:B0-----:R-:W3:Y:S04]  /*1eb50*/  LDL.LU R217, [R1+0x18] ;  /* 0x0000180001d97983 */ /* 0x001ee80000300800 */
[----:B----4-:R-:W-:Y:S04]  /*1eb60*/  STS.U8 [R209+UR7+0x280], R225 ;  /* 0x000280e1d1007988 */ /* 0x010fe80008000007 */
[----:B--2---:R0:W-:Y:S04]  /*1eb70*/  STS.U8 [R209+UR7+0x680], R190 ;  /* 0x000680bed1007988 */ /* 0x0041e80008000007 */
[----:B---3--:R1:W-:Y:S04]  /*1eb80*/  STS.U8 [R209+UR7+0xa80], R191 ;  /* 0x000a80bfd1007988 */ /* 0x0083e80008000007 */
[----:B0-----:R-:W2:Y:S04]  /*1eb90*/  LDL.LU R190, [R1+0xc] ;  /* 0x00000c0001be7983 */ /* 0x001ea80000300800 */
[----:B-1----:R-:W3:Y:S01]  /*1eba0*/  LDL.LU R191, [R1] ;  /* 0x0000000001bf7983 */ /* 0x002ee20000300800 */
[----:B------:R-:W0:Y:S03]  /*1ebb0*/  S2R R225, SR_TID.X ;  /* 0x0000000000e17919 */ /* 0x000e260000002100 */
        /* <DEDUP_REMOVED lines=32> */
[----:B--2---:R0:W-:Y:S04]  /*1edc0*/  STS.U8 [R16+UR7+0x700], R190 ;  /* 0x000700be10007988 */ /* 0x0041e80008000007 */
[----:B---3--:R1:W-:Y:S04]  /*1edd0*/  STS.U8 [R16+UR7+0xb00], R191 ;  /* 0x000b00bf10007988 */ /* 0x0083e80008000007 */
[----:B0-----:R-:W2:Y:S04]  /*1ede0*/  LDL.LU R190, [R1+0x14] ;  /* 0x0000140001be7983 */ /* 0x001ea80000300800 */
[----:B-1----:R-:W3:Y:S04]  /*1edf0*/  LDL.LU R191, [R1+0x8] ;  /* 0x0000080001bf7983 */ /* 0x002ee80000300800 */
[----:B------:R-:W4:Y:S04]  /*1ee00*/  LDL.LU R20, [R1+0x44c] ;  /* 0x00044c0001147983 */ /* 0x000f280000300800 */
[----:B------:R-:W4:Y:S04]  /*1ee10*/  LDL.LU R209, [R1+0x63c] ;  /* 0x00063c0001d17983 */ /* 0x000f280000300800 */
        /* <DEDUP_REMOVED lines=28> */
[----:B------:R0:W-:Y:S01]  /*1efe0*/  STS.U8 [R16+UR7+0x7f00], R240 ;  /* 0x007f00f010007988 */ /* 0x0001e20008000007 */
[----:B------:R-:W-:-:S03]  /*1eff0*/  LOP3.LUT R12, R225, 0x70, RZ, 0x3c, !PT ;  /* 0x00000070e10c7812 */ /* 0x000fc600078e3cff */
[----:B0-----:R-:W4:Y:S04]  /*1f000*/  LDL.LU R16, [R1+0x638] ;  /* 0x0006380001107983 */ /* 0x001f280000300800 */
[----:B------:R-:W4:Y:S04]  /*1f010*/  LDL.LU R193, [R1+0x644] ;  /* 0x0006440001c17983 */ /* 0x000f280000300800 */
[----:B------:R-:W4:Y:S04]  /*1f020*/  LDL.LU R217, [R1+0x634] ;  /* 0x0006340001d97983 */ /* 0x000f280000300800 */
[----:B------:R-:W4:Y:S04]  /*1f030*/  LDL.LU R225, [R1+0x630] ;  /* 0x0006300001e17983 */ /* 0x000f280000300800 */
[----:B--2---:R0:W-:Y:S04]  /*1f040*/  STS.U8 [R12+UR7+0x380], R190 ;  /* 0x000380be0c007988 */ /* 0x0041e80008000007 */
[----:B---3--:R1:W-:Y:S04]  /*1f050*/  STS.U8 [R12+UR7+0x780], R191 ;  /* 0x000780bf0c007988 */ /* 0x0083e80008000007 */
        /* <DEDUP_REMOVED lines=9> */
[----:B0-----:R-:W2:Y:S04]  /*1f0f0*/  LDL.LU R190, [R1+0x628] ;  /* 0x0006280001be7983 */ /* 0x001ea80000300800 */
[----:B------:R-:W-:Y:S04]  /*1f100*/  STS.U8 [R12+UR7+0x2f80], R11 ;  /* 0x002f800b0c007988 */ /* 0x000fe80008000007 */
[----:B------:R-:W-:Y:S04]  /*1f110*/  STS.U8 [R12+UR7+0x3380], R15 ;  /* 0x0033800f0c007988 */ /* 0x000fe80008000007 */
[----:B------:R-:W-:Y:S04]  /*1f120*/  STS.U8 [R12+UR7+0x3780], R19 ;  /* 0x003780130c007988 */ /* 0x000fe80008000007 */
[----:B------:R-:W-:Y:S04]  /*1f130*/  STS.U8 [R12+UR7+0x3b80], R23 ;  /* 0x003b80170c007988 */ /* 0x000fe80008000007 */
[----:B------:R-:W-:Y:S04]  /*1f140*/  STS.U8 [R12+UR7+0x3f80], R155 ;  /* 0x003f809b0c007988 */ /* 0x000fe80008000007 */
[----:B------:R-:W-:Y:S04]  /*1f150*/  STS.U8 [R12+UR7+0x4380], R159 ;  /* 0x0043809f0c007988 */ /* 0x000fe80008000007 */
[----:B-1----:R-:W3:Y:S04]  /*1f160*/  LDL.LU R191, [R1+0x640] ;  /* 0x0006400001bf7983 */ /* 0x002ee80000300800 */
        /* <DEDUP_REMOVED lines=9> */
[----:B------:R-:W3:Y:S04]  /*1f200*/  LDL.LU R201, [R1+0x618] ;  /* 0x0006180001c97983 */ /* 0x000ee80000300800 */
[----:B------:R-:W-:Y:S01]  /*1f210*/  STS.U8 [R12+UR7+0x6b80], R242 ;  /* 0x006b80f20c007988 */ /* 0x000fe20008000007 */
[----:B----4-:R-:W-:-:S03]  /*1f220*/  IADD3 R20, P6, R20, UR17, RZ ;  /* 0x0000001114147c10 */ /* 0x010fc6000ffde0ff */
[----:B------:R-:W-:Y:S04]  /*1f230*/  STS.U8 [R12+UR7+0x6f80], R244 ;  /* 0x006f80f40c007988 */ /* 0x000fe80008000007 */
[----:B------:R-:W-:Y:S04]  /*1f240*/  STS.U8 [R12+UR7+0x7380], R246 ;  /* 0x007380f60c007988 */ /* 0x000fe80008000007 */
[----:B------:R-:W-:Y:S01]  /*1f250*/  STS.U8 [R12+UR7+0x7780], R248 ;  /* 0x007780f80c007988 */ /* 0x000fe20008000007 */
[----:B------:R-:W-:-:S03]  /*1f260*/  IADD3 R209, P2, R209, UR17, RZ ;  /* 0x00000011d1d17c10 */ /* 0x000fc6000ff5e0ff */
[----:B------:R-:W-:Y:S04]  /*1f270*/  STS.U8 [R12+UR7+0x7b80], R250 ;  /* 0x007b80fa0c007988 */ /* 0x000fe80008000007 */
[----:B------:R0:W-:Y:S01]  /*1f280*/  STS.U8 [R12+UR7+0x7f80], R252 ;  /* 0x007f80fc0c007988 */ /* 0x0001e20008000007 */
[----:B------:R-:W-:Y:S01]  /*1f290*/  IADD3 R16, P4, R16, UR17, RZ ;  /* 0x0000001110107c10 */ /* 0x000fe2000ff9e0ff */
[----:B------:R1:W-:Y:S06]  /*1f2a0*/  MEMBAR.ALL.CTA ;  /* 0x0000000000007992 */ /* 0x0003ec0000008000 */
[----:B-1----:R-:W1:Y:S04]  /*1f2b0*/  FENCE.VIEW.ASYNC.S ;  /* 0x00000000000073c6 */ /* 0x002e680000000000 */
[----:B0-----:R-:W4:Y:S04]  /*1f2c0*/  LDL.LU R12, [R1+0x440] ;  /* 0x00044000010c7983 */ /* 0x001f280000300800 */
[----:B------:R-:W4:Y:S04]  /*1f2d0*/  LDL.LU R212, [R1+0x610] ;  /* 0x0006100001d47983 */ /* 0x000f280000300800 */
[----:B------:R0:W-:Y:S04]  /*1f2e0*/  STL [R1+0x44c], R20 ;  /* 0x00044c1401007387 */ /* 0x0001e80000100800 */
[----:B0-----:R-:W4:Y:S04]  /*1f2f0*/  LDL.LU R20, [R1+0x448] ;  /* 0x0004480001147983 */ /* 0x001f280000300800 */
[----:B------:R0:W-:Y:S01]  /*1f300*/  STL [R1+0x63c], R209 ;  /* 0x00063cd101007387 */ /* 0x0001e20000100800 */
[----:B------:R-:W-:-:S02]  /*1f310*/  IADD3 R193, P0, R193, UR17, RZ ;  /* 0x00000011c1c17c10 */ /* 0x000fc4000ff1e0ff */
[----:B------:R-:W-:Y:S01]  /*1f320*/  IADD3 R217, P3, R217, UR17, RZ ;  /* 0x00000011d9d97c10 */ /* 0x000fe2000ff7e0ff */
[----:B-1----:R-:W-:Y:S06]  /*1f330*/  BAR.SYNC.DEFER_BLOCKING 0x0 ;  /* 0x0000000000007b1d */ /* 0x002fec0000010000 */
[----:B0-----:R-:W4:Y:S04]  /*1f340*/  LDL.LU R209, [R1+0x608] ;  /* 0x0006080001d17983 */ /* 0x001f280000300800 */
[----:B------:R-:W4:Y:S04]  /*1f350*/  LDL.LU R206, [R1+0x444] ;  /* 0x0004440001ce7983 */ /* 0x000f280000300800 */
[----:B------:R-:W4:Y:S04]  /*1f360*/  LDL.LU R198, [R1+0x600] ;  /* 0x0006000001c67983 */ /* 0x000f280000300800 */
[----:B------:R-:W-:Y:S04]  /*1f370*/  STL [R1+0x638], R16 ;  /* 0x0006381001007387 */ /* 0x000fe80000100800 */
[----:B------:R0:W-:Y:S01]  /*1f380*/  STL [R1+0x644], R193 ;  /* 0x000644c101007387 */ /* 0x0001e20000100800 */
[----:B------:R-:W-:-:S03]  /*1f390*/  IADD3 R225, P1, R225, UR17, RZ ;  /* 0x00000011e1e17c10 */ /* 0x000fc6000ff3e0ff */
[----:B0-----:R-:W4:Y:S04]  /*1f3a0*/  LDL.LU R193, [R1+0x43c] ;  /* 0x00043c0001c17983 */ /* 0x001f280000300800 */
[----:B------:R0:W-:Y:S04]  /*1f3b0*/  STL [R1+0x634], R217 ;  /* 0x000634d901007387 */ /* 0x0001e80000100800 */
[----:B0-----:R-:W4:Y:S04]  /*1f3c0*/  LDL.LU R217, [R1+0x5f8] ;  /* 0x0005f80001d97983 */ /* 0x001f280000300800 */
[----:B------:R-:W4:Y:S04]  /*1f3d0*/  LDL.LU R188, [R1+0x62c] ;  /* 0x00062c0001bc7983 */ /* 0x000f280000300800 */
[----:B------:R-:W4:Y:S04]  /*1f3e0*/  LDL.LU R184, [R1+0x5f0] ;  /* 0x0005f00001b87983 */ /* 0x000f280000300800 */
[----:B------:R-:W4:Y:S04]  /*1f3f0*/  LDL.LU R180, [R1+0x624] ;  /* 0x0006240001b47983 */ /* 0x000f280000300800 */
[----:B------:R0:W-:Y:S04]  /*1f400*/  STL [R1+0x630], R225 ;  /* 0x000630e101007387 */ /* 0x0001e80000100800 */
[----:B0-----:R-:W4:Y:S04]  /*1f410*/  LDL.LU R225, [R1+0x5e8] ;  /* 0x0005e80001e17983 */ /* 0x001f280000300800 */
[----:B------:R-:W4:Y:S04]  /*1f420*/  LDL.LU R176, [R1+0x614] ;  /* 0x0006140001b07983 */ /* 0x000f280000300800 */
[----:B------:R-:W4:Y:S01]  /*1f430*/  LDL.LU R172, [R1+0x5d8] ;  /* 0x0005d80001ac7983 */ /* 0x000f220000300800 */
[----:B--2---:R-:W-:-:S05]  /*1f440*/  IADD3 R190, P5, R190, UR17, RZ ;  /* 0x00000011bebe7c10 */ /* 0x004fca000ffbe0ff */
[----:B------:R0:W-:Y:S04]  /*1f450*/  STL [R1+0x628], R190 ;  /* 0x000628be01007387 */ /* 0x0001e80000100800 */
[----:B0-----:R-:W2:Y:S04]  /*1f460*/  LDL.LU R190, [R1+0x60c] ;  /* 0x00060c0001be7983 */ /* 0x001ea80000300800 */
[----:B------:R-:W2:Y:S01]  /*1f470*/  LDL.LU R168, [R1+0x5d0] ;  /* 0x0005d00001a87983 */ /* 0x000ea20000300800 */
[----:B---3--:R-:W-:-:S05]  /*1f480*/  IADD3.X R191, R191, UR36, RZ, P0, !PT ;  /* 0x00000024bfbf7c10 */ /* 0x008fca00087fe4ff */
[----:B------:R0:W-:Y:S04]  /*1f490*/  STL [R1+0x640], R191 ;  /* 0x000640bf01007387 */ /* 0x0001e80000100800 */
[----:B0-----:R-:W3:Y:S04]  /*1f4a0*/  LDL.LU R191, [R1+0x604] ;  /* 0x0006040001bf7983 */ /* 0x001ee80000300800 */
[----:B------:R-:W3:Y:S01]  /*1f4b0*/  LDL.LU R164, [R1+0x5c8] ;  /* 0x0005c80001a47983 */ /* 0x000ee20000300800 */
[----:B------:R-:W-:-:S05]  /*1f4c0*/  IADD3 R201, P0, R201, UR17, RZ ;  /* 0x00000011c9c97c10 */ /* 0x000fca000ff1e0ff */
[----:B------:R0:W-:Y:S04]  /*1f4d0*/  STL [R1+0x618], R201 ;  /* 0x000618c901007387 */ /* 0x0001e80000100800 */
[----:B0-----:R-:W3:Y:S04]  /*1f4e0*/  LDL.LU R201, [R1+0x5fc] ;  /* 0x0005fc0001c97983 */ /* 0x001ee80000300800 */
[----:B------:R-:W3:Y:S04]  /*1f4f0*/  LDL.LU R160, [R1+0x620] ;  /* 0x0006200001a07983 */ /* 0x000ee80000300800 */
[----:B------:R-:W3:Y:S04]  /*1f500*/  LDL.LU R156, [R1+0x5f4] ;  /* 0x0005f400019c7983 */ /* 0x000ee80000300800 */
[----:B------:R-:W3:Y:S01]  /*1f510*/  LDL.LU R152, [R1+0x5c0] ;  /* 0x0005c00001987983 */ /* 0x000ee20000300800 */
[----:B----4-:R-:W-:-:S02]  /*1f520*/  IADD3.X R12, R12, UR36, RZ, P6, !PT ;  /* 0x000000240c0c7c10 */ /* 0x010fc4000b7fe4ff */
[----:B------:R-:W-:-:S03]  /*1f530*/  IADD3 R212, P6, R212, UR17, RZ ;  /* 0x00000011d4d47c10 */ /* 0x000fc6000ffde0ff */
[----:B------:R0:W-:Y:S04]  /*1f540*/  STL [R1+0x440], R12 ;  /* 0x0004400c01007387 */ /* 0x0001e80000100800 */
[----:B------:R-:W4:Y:S04]  /*1f550*/  LDL.LU R16, [R1+0x5ec] ;  /* 0x0005ec0001107983 */ /* 0x000f280000300800 */
[----:B0-----:R-:W4:Y:S01]  /*1f560*/  LDL.LU R12, [R1+0x61c] ;  /* 0x00061c00010c7983 */ /* 0x001f220000300800 */
[----:B------:R-:W-:-:S05]  /*1f570*/  IADD3.X R20, R20, UR36, RZ, P2, !PT ;  /* 0x0000002414147c10 */ /* 0x000fca00097fe4ff */
[----:B------:R0:W-:Y:S04]  /*1f580*/  STL [R1+0x448], R20 ;  /* 0x0004481401007387 */ /* 0x0001e80000100800 */
[----:B------:R-:W-:Y:S04]  /*1f590*/  STL [R1+0x610], R212 ;  /* 0x000610d401007387 */ /* 0x000fe80000100800 */
[----:B0-----:R-:W4:Y:S01]  /*1f5a0*/  LDL.LU R20, [R1+0x5e0] ;  /* 0x0005e00001147983 */ /* 0x001f220000300800 */
[----:B------:R-:W-:-:S05]  /*1f5b0*/  IADD3 R209, P2, R209, UR17, RZ ;  /* 0x00000011d1d17c10 */ /* 0x000fca000ff5e0ff */
[----:B------:R0:W-:Y:S04]  /*1f5c0*/  STL [R1+0x608], R209 ;  /* 0x000608d101007387 */ /* 0x0001e80000100800 */
[----:B0-----:R-:W4:Y:S01]  /*1f5d0*/  LDL.LU R209, [R1+0x5b8] ;  /* 0x0005b80001d17983 */ /* 0x001f220000300800 */
[----:B------:R-:W-:Y:S02]  /*1f5e0*/  IADD3.X R206, R206, UR36, RZ, P4, !PT ;  /* 0x00000024cece7c10 */ /* 0x000fe4000a7fe4ff */
[----:B------:R-:W-:-:S05]  /*1f5f0*/  IADD3.X R193, R193, UR36, RZ, P3, !PT ;  /* 0x00000024c1c17c10 */ /* 0x000fca0009ffe4ff */
[----:B------:R0:W-:Y:S01]  /*1f600*/  STL [R1+0x43c], R193 ;  /* 0x00043cc101007387 */ /* 0x0001e20000100800 */
[----:B------:R-:W-:-:S03]  /*1f610*/  IADD3 R198, P4, R198, UR17, RZ ;  /* 0x00000011c6c67c10 */ /* 0x000fc6000ff9e0ff */
[----:B------:R-:W-:Y:S04]  /*1f620*/  STL [R1+0x444], R206 ;  /* 0x000444ce01007387 */ /* 0x000fe80000100800 */
[----:B0-----:R-:W4:Y:S01]  /*1f630*/  LDL.LU R193, [R1+0x5e4] ;  /* 0x0005e40001c17983 */ /* 0x001f220000300800 */
[----:B------:R-:W-:Y:S02]  /*1f640*/  IADD3 R217, P3, R217, UR17, RZ ;  /* 0x00000011d9d97c10 */ /* 0x000fe4000ff7e0ff */
[----:B------:R-:W-:Y:S01]  /*1f650*/  IADD3.X R188, R188, UR36, RZ, P1, !PT ;  /* 0x00000024bcbc7c10 */ /* 0x000fe20008ffe4ff */
[----:B------:R-:W-:Y:S01]  /*1f660*/  STL [R1+0x600], R198 ;  /* 0x000600c601007387 */ /* 0x000fe20000100800 */
[----:B------:R-:W-:-:S03]  /*1f670*/  IADD3 R184, P1, R184, UR17, RZ ;  /* 0x00000011b8b87c10 */ /* 0x000fc6000ff3e0ff */
[----:B------:R0:W-:Y:S01]  /*1f680*/  STL [R1+0x5f8], R217 ;  /* 0x0005f8d901007387 */ /* 0x0001e20000100800 */
[----:B------:R-:W-:-:S03]  /*1f690*/  IADD3.X R180, R180, UR36, RZ, P5, !PT ;  /* 0x00000024b4b47c10 */ /* 0x000fc6000affe4ff */
[----:B0-----:R-:W4:Y:S01]  /*1f6a0*/  LDL.LU R217, [R1+0x5b0] ;  /* 0x0005b00001d97983 */ /* 0x001f220000300800 */
[----:B------:R-:W-:-:S03]  /*1f6b0*/  IADD3 R225, P5, R225, UR17, RZ ;  /* 0x00000011e1e17c10 */ /* 0x000fc6000ffbe0ff */
[----:B------:R-:W-:Y:S01]  /*1f6c0*/  STL [R1+0x62c], R188 ;  /* 0x00062cbc01007387 */ /* 0x000fe20000100800 */
[----:B------:R-:W-:-:S03]  /*1f6d0*/  IADD3.X R176, R176, UR36, RZ, P0, !PT ;  /* 0x00000024b0b07c10 */ /* 0x000fc600087fe4ff */
[----:B------:R0:W-:Y:S04]  /*1f6e0*/  STL [R1+0x5e8], R225 ;  /* 0x0005e8e101007387 */ /* 0x0001e80000100800 */
[----:B------:R-:W-:Y:S01]  /*1f6f0*/  STL [R1+0x5f0], R184 ;  /* 0x0005f0b801007387 */ /* 0x000fe20000100800 */
[----:B------:R-:W-:-:S03]  /*1f700*/  IADD3 R172, P0, R172, UR17, RZ ;  /* 0x00000011acac7c10 */ /* 0x000fc6000ff1e0ff */
[----:B0-----:R-:W4:Y:S04]  /*1f710*/  LDL.LU R225, [R1+0x5dc] ;  /* 0x0005dc0001e17983 */ /* 0x001f280000300800 */
[----:B------:R-:W-:Y:S01]  /*1f720*/  STL [R1+0x624], R180 ;  /* 0x000624b401007387 */ /* 0x000fe20000100800 */
[----:B--2---:R-:W-:-:S05]  /*1f730*/  IADD3.X R190, R190, UR36, RZ, P6, !PT ;  /* 0x00000024bebe7c10 */ /* 0x004fca000b7fe4ff */
[----:B------:R0:W-:Y:S04]  /*1f740*/  STL [R1+0x60c], R190 ;  /* 0x00060cbe01007387 */ /* 0x0001e80000100800 */
[----:B------:R-:W-:Y:S04]  /*1f750*/  STL [R1+0x614], R176 ;  /* 0x000614b001007387 */ /* 0x000fe80000100800 */
[----:B0-----:R-:W2:Y:S04]  /*1f760*/  LDL.LU R190, [R1+0x5a8] ;  /* 0x0005a80001be7983 */ /* 0x001ea80000300800 */
[----:B------:R-:W-:Y:S01]  /*1f770*/  STL [R1+0x5d8], R172 ;  /* 0x0005d8ac01007387 */ /* 0x000fe20000100800 */
[----:B------:R-:W-:-:S02]  /*1f780*/  IADD3 R168, P6, R168, UR17, RZ ;  /* 0x00000011a8a87c10 */ /* 0x000fc4000ffde0ff */
[----:B---3--:R-:W-:-:S05]  /*1f790*/  IADD3.X R191, R191, UR36, RZ, P2, !PT ;  /* 0x00000024bfbf7c10 */ /* 0x008fca00097fe4ff */
[----:B------:R0:W-:Y:S01]  /*1f7a0*/  STL [R1+0x604], R191 ;  /* 0x000604bf01007387 */ /* 0x0001e20000100800 */
[----:B------:R-:W-:-:S03]  /*1f7b0*/  IADD3 R164, P2, R164, UR17, RZ ;  /* 0x00000011a4a47c10 */ /* 0x000fc6000ff5e0ff */
[----:B0-----:R-:W3:Y:S04]  /*1f7c0*/  LDL.LU R191, [R1+0x5d4] ;  /* 0x0005d40001bf7983 */ /* 0x001ee80000300800 */
[----:B------:R-:W-:Y:S01]  /*1f7d0*/  STL [R1+0x5d0], R168 ;  /* 0x0005d0a801007387 */ /* 0x000fe20000100800 */
[----:B------:R-:W-:Y:S02]  /*1f7e0*/  IADD3.X R201, R201, UR36, RZ, P4, !PT ;  /* 0x00000024c9c97c10 */ /* 0x000fe4000a7fe4ff */
[----:B------:R-:W-:-:S03]  /*1f7f0*/  IADD3 R160, P4, R160, UR17, RZ ;  /* 0x00000011a0a07c10 */ /* 0x000fc6000ff9e0ff */
[----:B------:R0:W-:Y:S01]  /*1f800*/  STL [R1+0x5fc], R201 ;  /* 0x0005fcc901007387 */ /* 0x0001e20000100800 */
[----:B------:R-:W-:Y:S02]  /*1f810*/  IADD3.X R156, R156, UR36, RZ, P3, !PT ;  /* 0x000000249c9c7c10 */ /* 0x000fe40009ffe4ff */
[----:B------:R-:W-:Y:S01]  /*1f820*/  IADD3 R152, P3, R152, UR17, RZ ;  /* 0x0000001198987c10 */ /* 0x000fe2000ff7e0ff */
[----:B0-----:R-:W3:Y:S04]  /*1f830*/  LDL.LU R201, [R1+0x598] ;  /* 0x0005980001c97983 */ /* 0x001ee80000300800 */
[----:B------:R-:W-:Y:S04]  /*1f840*/  STL [R1+0x5c8], R164 ;  /* 0x0005c8a401007387 */ /* 0x000fe80000100800 */
[----:B------:R-:W-:Y:S01]  /*1f850*/  STL [R1+0x620], R160 ;  /* 0x000620a001007387 */ /* 0x000fe20000100800 */
[----:B----4-:R-:W-:-:S03]  /*1f860*/  IADD3.X R16, R16, UR36, RZ, P1, !PT ;  /* 0x0000002410107c10 */ /* 0x010fc60008ffe4ff */
[----:B------:R-:W-:Y:S04]  /*1f870*/  STL [R1+0x5f4], R156 ;  /* 0x0005f49c01007387 */ /* 0x000fe80000100800 */
[----:B------:R-:W4:Y:S01]  /*1f880*/  LDL.LU R212, [R1+0x5cc] ;  /* 0x0005cc0001d47983 */ /* 0x000f220000300800 */
[----:B------:R-:W-:-:S03]  /*1f890*/  IADD3.X R12, R12, UR36, RZ, P4, !PT ;  /* 0x000000240c0c7c10 */ /* 0x000fc6000a7fe4ff */
[----:B------:R-:W-:Y:S04]  /*1f8a0*/  STL [R1+0x5c0], R152 ;  /* 0x0005c09801007387 */ /* 0x000fe80000100800 */
[----:B------:R0:W-:Y:S04]  /*1f8b0*/  STL [R1+0x5ec], R16 ;  /* 0x0005ec1001007387 */ /* 0x0001e80000100800 */
[----:B0-----:R-:W4:Y:S01]  /*1f8c0*/  LDL.LU R16, [R1+0x590] ;  /* 0x0005900001107983 */ /* 0x001f220000300800 */
[----:B------:R-:W-:-:S03]  /*1f8d0*/  IADD3 R20, P1, R20, UR17, RZ ;  /* 0x0000001114147c10 */ /* 0x000fc6000ff3e0ff */
[----:B------:R0:W-:Y:S04]  /*1f8e0*/  STL [R1+0x61c], R12 ;  /* 0x00061c0c01007387 */ /* 0x0001e80000100800 */
[----:B0-----:R-:W4:Y:S01]  /*1f8f0*/  LDL.LU R12, [R1+0x5c4] ;  /* 0x0005c400010c7983 */ /* 0x001f220000300800 */
[----:B------:R-:W-:-:S03]  /*1f900*/  IADD3 R209, P4, R209, UR17, RZ ;  /* 0x00000011d1d17c10 */ /* 0x000fc6000ff9e0ff */
[----:B------:R-:W4:Y:S04]  /*1f910*/  LDL.LU R206, [R1+0x588] ;  /* 0x0005880001ce7983 */ /* 0x000f280000300800 */
[----:B------:R-:W4:Y:S04]  /*1f920*/  LDL.LU R198, [R1+0x5bc] ;  /* 0x0005bc0001c67983 */ /* 0x000f280000300800 */
[----:B------:R-:W-:Y:S04]  /*1f930*/  STL [R1+0x5e0], R20 ;  /* 0x0005e01401007387 */ /* 0x000fe80000100800 */
[----:B------:R0:W-:Y:S04]  /*1f940*/  STL [R1+0x5b8], R209 ;  /* 0x0005b8d101007387 */ /* 0x0001e80000100800 */
[----:B0-----:R-:W4:Y:S01]  /*1f950*/  LDL.LU R209, [R1+0x580] ;  /* 0x0005800001d17983 */ /* 0x001f220000300800 */
[----:B------:R-:W-:-:S05]  /*1f960*/  IADD3.X R193, R193, UR36, RZ, P5, !PT ;  /* 0x00000024c1c17c10 */ /* 0x000fca000affe4ff */
[----:B------:R0:W-:Y:S04]  /*1f970*/  STL [R1+0x5e4], R193 ;  /* 0x0005e4c101007387 */ /* 0x0001e80000100800 */
[----:B0-----:R-:W4:Y:S01]  /*1f980*/  LDL.LU R193, [R1+0x5b4] ;  /* 0x0005b40001c17983 */ /* 0x001f220000300800 */
[----:B------:R-:W-:-:S03]  /*1f990*/  IADD3 R217, P5, R217, UR17, RZ ;  /* 0x00000011d9d97c10 */ /* 0x000fc6000ffbe0ff */
[----:B------:R-:W4:Y:S04]  /*1f9a0*/  LDL.LU R188, [R1+0x578] ;  /* 0x0005780001bc7983 */ /* 0x000f280000300800 */
[----:B------:R-:W4:Y:S04]  /*1f9b0*/  LDL.LU R184, [R1+0x5ac] ;  /* 0x0005ac0001b87983 */ /* 0x000f280000300800 */
[----:B------:R-:W4:Y:S04]  /*1f9c0*/  LDL.LU R180, [R1+0x570] ;  /* 0x0005700001b47983 */ /* 0x000f280000300800 */
[----:B------:R0:W-:Y:S01]  /*1f9d0*/  STL [R1+0x5b0], R217 ;  /* 0x0005b0d901007387 */ /* 0x0001e20000100800 */
[----:B------:R-:W-:-:S03]  /*1f9e0*/  IADD3.X R225, R225, UR36, RZ, P1, !PT ;  /* 0x00000024e1e17c10 */ /* 0x000fc60008ffe4ff */
[----:B0-----:R-:W4:Y:S04]  /*1f9f0*/  LDL.LU R217, [R1+0x5a4] ;  /* 0x0005a40001d97983 */ /* 0x001f280000300800 */
[----:B------:R-:W4:Y:S04]  /*1fa00*/  LDL.LU R176, [R1+0x568] ;  /* 0x0005680001b07983 */ /* 0x000f280000300800 */
[----:B------:R-:W4:Y:S04]  /*1fa10*/  LDL.LU R172, [R1+0x594] ;  /* 0x0005940001ac7983 */ /* 0x000f280000300800 */
[----:B------:R0:W-:Y:S04]  /*1fa20*/  STL [R1+0x5dc], R225 ;  /* 0x0005dce101007387 */ /* 0x0001e80000100800 */
[----:B0-----:R-:W4:Y:S04]  /*1fa30*/  LDL.LU R225, [R1+0x558] ;  /* 0x0005580001e17983 */ /* 0x001f280000300800 */
        /* <DEDUP_REMOVED lines=8> */
[----:B------:R-:W3:Y:S04]  /*1fac0*/  LDL.LU R160, [R1+0x57c] ;  /* 0x00057c0001a07983 */ /* 0x000ee80000300800 */
[----:B------:R-:W3:Y:S04]  /*1fad0*/  LDL.LU R156, [R1+0x540] ;  /* 0x00054000019c7983 */ /* 0x000ee80000300800 */
[----:B------:R-:W3:Y:S01]  /*1fae0*/  LDL.LU R152, [R1+0x574] ;  /* 0x0005740001987983 */ /* 0x000ee20000300800 */
[----:B------:R-:W-:-:S05]  /*1faf0*/  IADD3 R201, P0, R201, UR17, RZ ;  /* 0x00000011c9c97c10 */ /* 0x000fca000ff1e0ff */
[----:B------:R0:W-:Y:S04]  /*1fb00*/  STL [R1+0x598], R201 ;  /* 0x000598c901007387 */ /* 0x0001e80000100800 */
[----:B------:R-:W3:Y:S04]  /*1fb10*/  LDL.LU R20, [R1+0x538] ;  /* 0x0005380001147983 */ /* 0x000ee80000300800 */
[----:B0-----:R-:W3:Y:S01]  /*1fb20*/  LDL.LU R201, [R1+0x56c] ;  /* 0x00056c0001c97983 */ /* 0x001ee20000300800 */
[----:B----4-:R-:W-:Y:S02]  /*1fb30*/  IADD3.X R212, R212, UR36, RZ, P6, !PT ;  /* 0x00000024d4d47c10 */ /* 0x010fe4000b7fe4ff */
[----:B------:R-:W-:-:S05]  /*1fb40*/  IADD3 R16, P6, R16, UR17, RZ ;  /* 0x0000001110107c10 */ /* 0x000fca000ffde0ff */
[----:B------:R0:W-:Y:S04]  /*1fb50*/  STL [R1+0x590], R16 ;  /* 0x0005901001007387 */ /* 0x0001e80000100800 */
[----:B------:R-:W-:Y:S01]  /*1fb60*/  STL [R1+0x5cc], R212 ;  /* 0x0005ccd401007387 */ /* 0x000fe20000100800 */
[----:B------:R-:W-:-:S03]  /*1fb70*/  IADD3.X R12, R12, UR36, RZ, P2, !PT ;  /* 0x000000240c0c7c10 */ /* 0x000fc600097fe4ff */
[----:B0-----:R-:W4:Y:S01]  /*1fb80*/  LDL.LU R16, [R1+0x530] ;  /* 0x0005300001107983 */ /* 0x001f220000300800 */
[----:B------:R-:W-:Y:S02]  /*1fb90*/  IADD3 R206, P2, R206, UR17, RZ ;  /* 0x00000011cece7c10 */ /* 0x000fe4000ff5e0ff */
[----:B------:R-:W-:Y:S01]  /*1fba0*/  IADD3.X R198, R198, UR36, RZ, P3, !PT ;  /* 0x00000024c6c67c10 */ /* 0x000fe20009ffe4ff */
[----:B------:R0:W-:Y:S04]  /*1fbb0*/  STL [R1+0x5c4], R12 ;  /* 0x0005c40c01007387 */ /* 0x0001e80000100800 */
[----:B0-----:R-:W4:Y:S01]  /*1fbc0*/  LDL.LU R12, [R1+0x564] ;  /* 0x00056400010c7983 */ /* 0x001f220000300800 */
[----:B------:R-:W-:-:S05]  /*1fbd0*/  IADD3 R209, P3, R209, UR17, RZ ;  /* 0x00000011d1d17c10 */ /* 0x000fca000ff7e0ff */
[----:B------:R0:W-:Y:S04]  /*1fbe0*/  STL [R1+0x580], R209 ;  /* 0x000580d101007387 */ /* 0x0001e80000100800 */
[----:B------:R-:W-:Y:S04]  /*1fbf0*/  STL [R1+0x588], R206 ;  /* 0x000588ce01007387 */ /* 0x000fe80000100800 */
[----:B0-----:R-:W4:Y:S01]  /*1fc00*/  LDL.LU R209, [R1+0x528] ;  /* 0x0005280001d17983 */ /* 0x001f220000300800 */
[----:B------:R-:W-:-:S03]  /*1fc10*/  IADD3.X R193, R193, UR36, RZ, P4, !PT ;  /* 0x00000024c1c17c10 */ /* 0x000fc6000a7fe4ff */
[----:B------:R-:W-:Y:S04]  /*1fc20*/  STL [R1+0x5bc], R198 ;  /* 0x0005bcc601007387 */ /* 0x000fe80000100800 */
[----:B------:R0:W-:Y:S01]  /*1fc30*/  STL [R1+0x5b4], R193 ;  /* 0x0005b4c101007387 */ /* 0x0001e20000100800 */
[----:B------:R-:W-:Y:S02]  /*1fc40*/  IADD3 R188, P4, R188, UR17, RZ ;  /* 0x00000011bcbc7c10 */ /* 0x000fe4000ff9e0ff */
[----:B------:R-:W-:Y:S01]  /*1fc50*/  IADD3.X R184, R184, UR36, RZ, P5, !PT ;  /* 0x00000024b8b87c10 */ /* 0x000fe2000affe4ff */
[----:B0-----:R-:W4:Y:S01]  /*1fc60*/  LDL.LU R193, [R1+0x554] ;  /* 0x0005540001c17983 */ /* 0x001f220000300800 */
[----:B------:R-:W-:-:S03]  /*1fc70*/  IADD3 R180, P5, R180, UR17, RZ ;  /* 0x00000011b4b47c10 */ /* 0x000fc6000ffbe0ff */
[----:B------:R-:W-:Y:S01]  /*1fc80*/  STL [R1+0x578], R188 ;  /* 0x000578bc01007387 */ /* 0x000fe20000100800 */
[----:B------:R-:W-:-:S05]  /*1fc90*/  IADD3.X R217, R217, UR36, RZ, P1, !PT ;  /* 0x00000024d9d97c10 */ /* 0x000fca0008ffe4ff */
[----:B------:R0:W-:Y:S01]  /*1fca0*/  STL [R1+0x5a4], R217 ;  /* 0x0005a4d901007387 */ /* 0x0001e20000100800 */
[----:B------:R-:W-:Y:S02]  /*1fcb0*/  IADD3 R176, P1, R176, UR17, RZ ;  /* 0x00000011b0b07c10 */ /* 0x000fe4000ff3e0ff */
[----:B------:R-:W-:Y:S01]  /*1fcc0*/  IADD3.X R172, R172, UR36, RZ, P0, !PT ;  /* 0x00000024acac7c10 */ /* 0x000fe200087fe4ff */
[----:B------:R-:W-:Y:S04]  /*1fcd0*/  STL [R1+0x5ac], R184 ;  /* 0x0005acb801007387 */ /* 0x000fe80000100800 */
[----:B0-----:R-:W4:Y:S01]  /*1fce0*/  LDL.LU R217, [R1+0x518] ;  /* 0x0005180001d97983 */ /* 0x001f220000300800 */
[----:B------:R-:W-:-:S03]  /*1fcf0*/  IADD3 R225, P0, R225, UR17, RZ ;  /* 0x00000011e1e17c10 */ /* 0x000fc6000ff1e0ff */
[----:B------:R-:W-:Y:S01]  /*1fd00*/  STL [R1+0x570], R180 ;  /* 0x000570b401007387 */ /* 0x000fe20000100800 */
[----:B------:R-:W-:-:S03]  /*1fd10*/  IADD3.X R168, R168, UR36, RZ, P6, !PT ;  /* 0x00000024a8a87c10 */ /* 0x000fc6000b7fe4ff */
[----:B------:R0:W-:Y:S04]  /*1fd20*/  STL [R1+0x558], R225 ;  /* 0x000558e101007387 */ /* 0x0001e80000100800 */
[----:B------:R-:W-:Y:S04]  /*1fd30*/  STL [R1+0x568], R176 ;  /* 0x000568b001007387 */ /* 0x000fe80000100800 */
[----:B0-----:R-:W4:Y:S04]  /*1fd40*/  LDL.LU R225, [R1+0x54c] ;  /* 0x00054c0001e17983 */ /* 0x001f280000300800 */
[----:B------:R-:W-:Y:S01]  /*1fd50*/  STL [R1+0x594], R172 ;  /* 0x000594ac01007387 */ /* 0x000fe20000100800 */
[----:B--2---:R-:W-:-:S02]  /*1fd60*/  IADD3 R190, P6, R190, UR17, RZ ;  /* 0x00000011bebe7c10 */ /* 0x004fc4000ffde0ff */
[----:B------:R-:W-:-:S03]  /*1fd70*/  IADD3.X R164, R164, UR36, RZ, P2, !PT ;  /* 0x00000024a4a47c10 */ /* 0x000fc600097fe4ff */
[----:B------:R0:W-:Y:S04]  /*1fd80*/  STL [R1+0x550], R190 ;  /* 0x000550be01007387 */ /* 0x0001e80000100800 */
[----:B0-----:R-:W2:Y:S04]  /*1fd90*/  LDL.LU R190, [R1+0x510] ;  /* 0x0005100001be7983 */ /* 0x001ea80000300800 */
[----:B------:R-:W-:Y:S01]  /*1fda0*/  STL [R1+0x58c], R168 ;  /* 0x00058ca801007387 */ /* 0x000fe20000100800 */
[----:B---3--:R-:W-:Y:S02]  /*1fdb0*/  IADD3 R191, P2, R191, UR17, RZ ;  /* 0x00000011bfbf7c10 */ /* 0x008fe4000ff5e0ff */
[----:B------:R-:W-:-:S03]  /*1fdc0*/  IADD3.X R160, R160, UR36, RZ, P3, !PT ;  /* 0x00000024a0a07c10 */ /* 0x000fc60009ffe4ff */
[----:B------:R0:W-:Y:S01]  /*1fdd0*/  STL [R1+0x548], R191 ;  /* 0x000548bf01007387 */ /* 0x0001e20000100800 */
[----:B------:R-:W-:Y:S02]  /*1fde0*/  IADD3 R156, P3, R156, UR17, RZ ;  /* 0x000000119c9c7c10 */ /* 0x000fe4000ff7e0ff */
[----:B------:R-:W-:Y:S01]  /*1fdf0*/  IADD3.X R152, R152, UR36, RZ, P4, !PT ;  /* 0x0000002498987c10 */ /* 0x000fe2000a7fe4ff */
[----:B0-----:R-:W3:Y:S04]  /*1fe00*/  LDL.LU R191, [R1+0x544] ;  /* 0x0005440001bf7983 */ /* 0x001ee80000300800 */
[----:B------:R-:W-:Y:S04]  /*1fe10*/  STL [R1+0x584], R164 ;  /* 0x000584a401007387 */ /* 0x000fe80000100800 */
[----:B------:R-:W-:Y:S04]  /*1fe20*/  STL [R1+0x57c], R160 ;  /* 0x00057ca001007387 */ /* 0x000fe80000100800 */
[----:B------:R-:W-:Y:S04]  /*1fe30*/  STL [R1+0x540], R156 ;  /* 0x0005409c01007387 */ /* 0x000fe80000100800 */
[----:B------:R-:W3:Y:S01]  /*1fe40*/  LDL.LU R212, [R1+0x508] ;  /* 0x0005080001d47983 */ /* 0x000ee20000300800 */
[----:B------:R-:W-:-:S03]  /*1fe50*/  IADD3 R20, P4, R20, UR17, RZ ;  /* 0x0000001114147c10 */ /* 0x000fc6000ff9e0ff */
[----:B------:R-:W-:Y:S01]  /*1fe60*/  STL [R1+0x574], R152 ;  /* 0x0005749801007387 */ /* 0x000fe20000100800 */
[----:B------:R-:W-:-:S03]  /*1fe70*/  IADD3.X R201, R201, UR36, RZ, P5, !PT ;  /* 0x00000024c9c97c10 */ /* 0x000fc6000affe4ff */
[----:B------:R0:W-:Y:S04]  /*1fe80*/  STL [R1+0x538], R20 ;  /* 0x0005381401007387 */ /* 0x0001e80000100800 */
[----:B0-----:R-:W3:Y:S04]  /*1fe90*/  LDL.LU R20, [R1+0x53c] ;  /* 0x00053c0001147983 */ /* 0x001ee80000300800 */
[----:B------:R0:W-:Y:S04]  /*1fea0*/  STL [R1+0x56c], R201 ;  /* 0x00056cc901007387 */ /* 0x0001e80000100800 */
[----:B0-----:R-:W3:Y:S04]  /*1feb0*/  LDL.LU R201, [R1+0x500] ;  /* 0x0005000001c97983 */ /* 0x001ee80000300800 */
[----:B------:R-:W3:Y:S04]  /*1fec0*/  LDL.LU R206, [R1+0x534] ;  /* 0x0005340001ce7983 */ /* 0x000ee80000300800 */
[----:B------:R-:W3:Y:S01]  /*1fed0*/  LDL.LU R198, [R1+0x4f8] ;  /* 0x0004f80001c67983 */ /* 0x000ee20000300800 */
[----:B----4-:R-:W-:-:S05]  /*1fee0*/  IADD3 R16, P5, R16, UR17, RZ ;  /* 0x0000001110107c10 */ /* 0x010fca000ffbe0ff */
[----:B------:R0:W-:Y:S04]  /*1fef0*/  STL [R1+0x530], R16 ;  /* 0x0005301001007387 */ /* 0x0001e80000100800 */
[----:B0-----:R-:W4:Y:S01]  /*1ff00*/  LDL.LU R16, [R1+0x52c] ;  /* 0x00052c0001107983 */ /* 0x001f220000300800 */
[----:B------:R-:W-:-:S05]  /*1ff10*/  IADD3.X R12, R12, UR36, RZ, P1, !PT ;  /* 0x000000240c0c7c10 */ /* 0x000fca0008ffe4ff */
[----:B------:R-:W-:Y:S01]  /*1ff20*/  STL [R1+0x564], R12 ;  /* 0x0005640c01007387 */ /* 0x000fe20000100800 */
[----:B------:R-:W-:-:S05]  /*1ff30*/  IADD3 R209, P1, R209, UR17, RZ ;  /* 0x00000011d1d17c10 */ /* 0x000fca000ff3e0ff */
[----:B------:R0:W-:Y:S04]  /*1ff40*/  STL [R1+0x528], R209 ;  /* 0x000528d101007387 */ /* 0x0001e80000100800 */
[----:B0-----:R-:W4:Y:S01]  /*1ff50*/  LDL.LU R209, [R1+0x4f0] ;  /* 0x0004f00001d17983 */ /* 0x001f220000300800 */
[----:B------:R-:W-:-:S03]  /*1ff60*/  IADD3.X R193, R193, UR36, RZ, P0, !PT ;  /* 0x00000024c1c17c10 */ /* 0x000fc600087fe4ff */
[----:B------:R-:W4:Y:S04]  /*1ff70*/  LDL.LU R188, [R1+0x524] ;  /* 0x0005240001bc7983 */ /* 0x000f280000300800 */
[----:B------:R-:W4:Y:S04]  /*1ff80*/  LDL.LU R184, [R1+0x4e8] ;  /* 0x0004e80001b87983 */ /* 0x000f280000300800 */
[----:B------:R-:W4:Y:S04]  /*1ff90*/  LDL.LU R180, [R1+0x514] ;  /* 0x0005140001b47983 */ /* 0x000f280000300800 */
[----:B------:R0:W-:Y:S04]  /*1ffa0*/  STL [R1+0x554], R193 ;  /* 0x000554c101007387 */ /* 0x0001e80000100800 */
[----:B0-----:R-:W4:Y:S04]  /*1ffb0*/  LDL.LU R193, [R1+0x4d8] ;  /* 0x0004d80001c17983 */ /* 0x001f280000300800 */
[----:B------:R-:W4:Y:S01]  /*1ffc0*/  LDL.LU R176, [R1+0x50c] ;  /* 0x00050c0001b07983 */ /* 0x000f220000300800 */
[----:B------:R-:W-:-:S03]  /*1ffd0*/  IADD3 R217, P0, R217, UR17, RZ ;  /* 0x00000011d9d97c10 */ /* 0x000fc6000ff1e0ff */
[----:B------:R-:W4:Y:S04]  /*1ffe0*/  LDL.LU R172, [R1+0x4d0] ;  /* 0x0004d00001ac7983 */ /* 0x000f280000300800 */
[----:B------:R-:W4:Y:S04]  /*1fff0*/  LDL.LU R12, [R1+0x504] ;  /* 0x00050400010c7983 */ /* 0x000f280000300800 */
[----:B------:R0:W-:Y:S04]  /*20000*/  STL [R1+0x518], R217 ;  /* 0x000518d901007387 */ /* 0x0001e80000100800 */
[----:B------:R-:W4:Y:S01]  /*20010*/  LDL.LU R168, [R1+0x4c8] ;  /* 0x0004c80001a87983 */ /* 0x000f220000300800 */
[----:B------:R-:W-:-:S03]  /*20020*/  IADD3.X R225, R225, UR36, RZ, P6, !PT ;  /* 0x00000024e1e17c10 */ /* 0x000fc6000b7fe4ff */
[----:B0-----:R-:W4:Y:S04]  /*20030*/  LDL.LU R217, [R1+0x4fc] ;  /* 0x0004fc0001d97983 */ /* 0x001f280000300800 */
[----:B------:R0:W-:Y:S04]  /*20040*/  STL [R1+0x54c], R225 ;  /* 0x00054ce101007387 */ /* 0x0001e80000100800 */
[----:B------:R-:W4:Y:S04]  /*20050*/  LDL.LU R164, [R1+0x4c0] ;  /* 0x0004c00001a47983 */ /* 0x000f280000300800 */
[----:B0-----:R-:W4:Y:S01]  /*20060*/  LDL.LU R225, [R1+0x4f4] ;  /* 0x0004f40001e17983 */ /* 0x001f220000300800 */
[----:B--2---:R-:W-:-:S05]  /*20070*/  IADD3 R190, P6, R190, UR17, RZ ;  /* 0x00000011bebe7c10 */ /* 0x004fca000ffde0ff */
[----:B------:R0:W-:Y:S04]  /*20080*/  STL [R1+0x510], R190 ;  /* 0x000510be01007387 */ /* 0x0001e80000100800 */
[----:B------:R-:W2:Y:S04]  /*20090*/  LDL.LU R160, [R1+0x4b8] ;  /* 0x0004b80001a07983 */ /* 0x000ea80000300800 */
[----:B------:R-:W2:Y:S04]  /*200a0*/  LDL.LU R156, [R1+0x4ec] ;  /* 0x0004ec00019c7983 */ /* 0x000ea80000300800 */
[----:B------:R-:W2:Y:S01]  /*200b0*/  LDL.LU R152, [R1+0x4b0] ;  /* 0x0004b00001987983 */ /* 0x000ea20000300800 */
[----:B---3--:R-:W-:-:S05]  /*200c0*/  IADD3.X R191, R191, UR36, RZ, P2, !PT ;  /* 0x00000024bfbf7c10 */ /* 0x008fca00097fe4ff */
[----:B------:R1:W-:Y:S04]  /*200d0*/  STL [R1+0x544], R191 ;  /* 0x000544bf01007387 */ /* 0x0003e80000100800 */
[----:B0-----:R-:W3:Y:S04]  /*200e0*/  LDL.LU R190, [R1+0x4e4] ;  /* 0x0004e40001be7983 */ /* 0x001ee80000300800 */
[----:B-1----:R-:W3:Y:S01]  /*200f0*/  LDL.LU R191, [R1+0x4a8] ;  /* 0x0004a80001bf7983 */ /* 0x002ee20000300800 */
[----:B------:R-:W-:Y:S02]  /*20100*/  IADD3 R212, P2, R212, UR17, RZ ;  /* 0x00000011d4d47c10 */ /* 0x000fe4000ff5e0ff */
[----:B------:R-:W-:-:S05]  /*20110*/  IADD3.X R20, R20, UR36, RZ, P3, !PT ;  /* 0x0000002414147c10 */ /* 0x000fca0009ffe4ff */
[----:B------:R0:W-:Y:S04]  /*20120*/  STL [R1+0x53c], R20 ;  /* 0x00053c1401007387 */ /* 0x0001e80000100800 */
[----:B------:R-:W-:Y:S01]  /*20130*/  STL [R1+0x508], R212 ;  /* 0x000508d401007387 */ /* 0x000fe20000100800 */
[----:B------:R-:W-:-:S03]  /*20140*/  IADD3 R201, P3, R201, UR17, RZ ;  /* 0x00000011c9c97c10 */ /* 0x000fc6000ff7e0ff */
[----:B0-----:R-:W3:Y:S04]  /*20150*/  LDL.LU R20, [R1+0x4d4] ;  /* 0x0004d40001147983 */ /* 0x001ee80000300800 */
[----:B------:R0:W-:Y:S01]  /*20160*/  STL [R1+0x500], R201 ;  /* 0x000500c901007387 */ /* 0x0001e20000100800 */
[----:B------:R-:W-:Y:S02]  /*20170*/  IADD3.X R206, R206, UR36, RZ, P4, !PT ;  /* 0x00000024cece7c10 */ /* 0x000fe4000a7fe4ff */
[----:B------:R-:W-:Y:S01]  /*20180*/  IADD3 R198, P4, R198, UR17, RZ ;  /* 0x00000011c6c67c10 */ /* 0x000fe2000ff9e0ff */
[----:B0-----:R-:W3:Y:S01]  /*20190*/  LDL.LU R201, [R1+0x498] ;  /* 0x0004980001c97983 */ /* 0x001ee20000300800 */
[----:B----4-:R-:W-:-:S05]  /*201a0*/  IADD3.X R16, R16, UR36, RZ, P5, !PT ;  /* 0x0000002410107c10 */ /* 0x010fca000affe4ff */
[----:B------:R0:W-:Y:S04]  /*201b0*/  STL [R1+0x52c], R16 ;  /* 0x00052c1001007387 */ /* 0x0001e80000100800 */
[----:B------:R-:W-:Y:S04]  /*201c0*/  STL [R1+0x534], R206 ;  /* 0x000534ce01007387 */ /* 0x000fe80000100800 */
[----:B0-----:R-:W4:Y:S04]  /*201d0*/  LDL.LU R16, [R1+0x4cc] ;  /* 0x0004cc0001107983 */ /* 0x001f280000300800 */
[----:B------:R-:W-:Y:S01]  /*201e0*/  STL [R1+0x4f8], R198 ;  /* 0x0004f8c601007387 */ /* 0x000fe20000100800 */
[----:B------:R-:W-:-:S05]  /*201f0*/  IADD3 R209, P5, R209, UR17, RZ ;  /* 0x00000011d1d17c10 */ /* 0x000fca000ffbe0ff */
[----:B------:R0:W-:Y:S04]  /*20200*/  STL [R1+0x4f0], R209 ;  /* 0x0004f0d101007387 */ /* 0x0001e80000100800 */
[----:B0-----:R-:W4:Y:S01]  /*20210*/  LDL.LU R209, [R1+0x490] ;  /* 0x0004900001d17983 */ /* 0x001f220000300800 */
[----:B------:R-:W-:Y:S02]  /*20220*/  IADD3.X R188, R188, UR36, RZ, P1, !PT ;  /* 0x00000024bcbc7c10 */ /* 0x000fe40008ffe4ff */
[----:B------:R-:W-:Y:S02]  /*20230*/  IADD3.X R180, R180, UR36, RZ, P0, !PT ;  /* 0x00000024b4b47c10 */ /* 0x000fe400087fe4ff */
[----:B------:R-:W-:Y:S01]  /*20240*/  IADD3 R184, P1, R184, UR17, RZ ;  /* 0x00000011b8b87c10 */ /* 0x000fe2000ff3e0ff */
[----:B------:R-:W-:Y:S01]  /*20250*/  STL [R1+0x524], R188 ;  /* 0x000524bc01007387 */ /* 0x000fe20000100800 */
[----:B------:R-:W-:-:S02]  /*20260*/  IADD3 R193, P0, R193, UR17, RZ ;  /* 0x00000011c1c17c10 */ /* 0x000fc4000ff1e0ff */
[----:B------:R-:W-:-:S03]  /*20270*/  IADD3.X R176, R176, UR36, RZ, P6, !PT ;  /* 0x00000024b0b07c10 */ /* 0x000fc6000b7fe4ff */
[----:B------:R0:W-:Y:S04]  /*20280*/  STL [R1+0x4d8], R193 ;  /* 0x0004d8c101007387 */ /* 0x0001e80000100800 */
[----:B------:R-:W-:Y:S01]  /*20290*/  STL [R1+0x4e8], R184 ;  /* 0x0004e8b801007387 */ /* 0x000fe20000100800 */
[----:B------:R-:W-:-:S03]  /*202a0*/  IADD3.X R12, R12, UR36, RZ, P2, !PT ;  /* 0x000000240c0c7c10 */ /* 0x000fc600097fe4ff */
[----:B0-----:R-:W4:Y:S01]  /*202b0*/  LDL.LU R193, [R1+0x4c4] ;  /* 0x0004c40001c17983 */ /* 0x001f220000300800 */
[----:B------:R-:W-:-:S03]  /*202c0*/  IADD3 R172, P6, R172, UR17, RZ ;  /* 0x00000011acac7c10 */ /* 0x000fc6000ffde0ff */
[----:B------:R-:W-:Y:S04]  /*202d0*/  STL [R1+0x514], R180 ;  /* 0x000514b401007387 */ /* 0x000fe80000100800 */
[----:B------:R0:W-:Y:S01]  /*202e0*/  STL [R1+0x504], R12 ;  /* 0x0005040c01007387 */ /* 0x0001e20000100800 */
[----:B------:R-:W-:-:S03]  /*202f0*/  IADD3.X R217, R217, UR36, RZ, P3, !PT ;  /* 0x00000024d9d97c10 */ /* 0x000fc60009ffe4ff */
[----:B------:R-:W-:Y:S01]  /*20300*/  STL [R1+0x50c], R176 ;  /* 0x00050cb001007387 */ /* 0x000fe20000100800 */
[----:B------:R-:W-:-:S03]  /*20310*/  IADD3 R168, P2, R168, UR17, RZ ;  /* 0x00000011a8a87c10 */ /* 0x000fc6000ff5e0ff */
[----:B0-----:R-:W4:Y:S04]  /*20320*/  LDL.LU R12, [R1+0x488] ;  /* 0x00048800010c7983 */ /* 0x001f280000300800 */
[----:B------:R-:W-:Y:S01]  /*20330*/  STL [R1+0x4d0], R172 ;  /* 0x0004d0ac01007387 */ /* 0x000fe20000100800 */
[----:B------:R-:W-:Y:S02]  /*20340*/  IADD3 R164, P3, R164, UR17, RZ ;  /* 0x00000011a4a47c10 */ /* 0x000fe4000ff7e0ff */
[----:B------:R-:W-:Y:S01]  /*20350*/  IADD3.X R225, R225, UR36, RZ, P4, !PT ;  /* 0x00000024e1e17c10 */ /* 0x000fe2000a7fe4ff */
[----:B------:R0:W-:Y:S04]  /*20360*/  STL [R1+0x4fc], R217 ;  /* 0x0004fcd901007387 */ /* 0x0001e80000100800 */
[----:B0-----:R-:W4:Y:S04]  /*20370*/  LDL.LU R217, [R1+0x4bc] ;  /* 0x0004bc0001d97983 */ /* 0x001f280000300800 */
[----:B------:R-:W-:Y:S04]  /*20380*/  STL [R1+0x4c8], R168 ;  /* 0x0004c8a801007387 */ /* 0x000fe80000100800 */
[----:B------:R0:W-:Y:S04]  /*20390*/  STL [R1+0x4f4], R225 ;  /* 0x0004f4e101007387 */ /* 0x0001e80000100800 */
[----:B0-----:R-:W4:Y:S04]  /*203a0*/  LDL.LU R225, [R1+0x480] ;  /* 0x0004800001e17983 */ /* 0x001f280000300800 */
[----:B------:R-:W-:Y:S01]  /*203b0*/  STL [R1+0x4c0], R164 ;  /* 0x0004c0a401007387 */ /* 0x000fe20000100800 */
[----:B--2---:R-:W-:-:S02]  /*203c0*/  IADD3 R160, P4, R160, UR17, RZ ;  /* 0x00000011a0a07c10 */ /* 0x004fc4000ff9e0ff */
[----:B------:R-:W-:-:S03]  /*203d0*/  IADD3.X R156, R156, UR36, RZ, P5, !PT ;  /* 0x000000249c9c7c10 */ /* 0x000fc6000affe4ff */
[----:B------:R-:W-:Y:S01]  /*203e0*/  STL [R1+0x4b8], R160 ;  /* 0x0004b8a001007387 */ /* 0x000fe20000100800 */
[----:B------:R-:W-:-:S03]  /*203f0*/  IADD3 R152, P5, R152, UR17, RZ ;  /* 0x0000001198987c10 */ /* 0x000fc6000ffbe0ff */
[----:B------:R-:W-:Y:S04]  /*20400*/  STL [R1+0x4ec], R156 ;  /* 0x0004ec9c01007387 */ /* 0x000fe80000100800 */
[----:B------:R-:W2:Y:S04]  /*20410*/  LDL.LU R212, [R1+0x4b4] ;  /* 0x0004b40001d47983 */ /* 0x000ea80000300800 */
[----:B------:R-:W-:Y:S01]  /*20420*/  STL [R1+0x4b0], R152 ;  /* 0x0004b09801007387 */ /* 0x000fe20000100800 */
[----:B---3--:R-:W-:-:S05]  /*20430*/  IADD3.X R190, R190, UR36, RZ, P1, !PT ;  /* 0x00000024bebe7c10 */ /* 0x008fca0008ffe4ff */
[----:B------:R0:W-:Y:S01]  /*20440*/  STL [R1+0x4e4], R190 ;  /* 0x0004e4be01007387 */ /* 0x0001e20000100800 */
[----:B------:R-:W-:-:S03]  /*20450*/  IADD3 R191, P1, R191, UR17, RZ ;  /* 0x00000011bfbf7c10 */ /* 0x000fc6000ff3e0ff */
[----:B0-----:R-:W3:Y:S04]  /*20460*/  LDL.LU R190, [R1+0x478] ;  /* 0x0004780001be7983 */ /* 0x001ee80000300800 */
[----:B------:R0:W-:Y:S04]  /*20470*/  STL [R1+0x4a8], R191 ;  /* 0x0004a8bf01007387 */ /* 0x0001e80000100800 */
[----:B0-----:R-:W3:Y:S04]  /*20480*/  LDL.LU R191, [R1+0x4ac] ;  /* 0x0004ac0001bf7983 */ /* 0x001ee80000300800 */
[----:B------:R-:W3:Y:S04]  /*20490*/  LDL.LU R206, [R1+0x470] ;  /* 0x0004700001ce7983 */ /* 0x000ee80000300800 */
[----:B------:R-:W3:Y:S01]  /*204a0*/  LDL.LU R198, [R1+0x4a4] ;  /* 0x0004a40001c67983 */ /* 0x000ee20000300800 */
[----:B------:R-:W-:-:S05]  /*204b0*/  IADD3.X R20, R20, UR36, RZ, P0, !PT ;  /* 0x0000002414147c10 */ /* 0x000fca00087fe4ff */
[----:B------:R-:W-:Y:S01]  /*204c0*/  STL [R1+0x4d4], R20 ;  /* 0x0004d41401007387 */ /* 0x000fe20000100800 */
[----:B------:R-:W-:-:S05]  /*204d0*/  IADD3 R201, P0, R201, UR17, RZ ;  /* 0x00000011c9c97c10 */ /* 0x000fca000ff1e0ff */
[----:B------:R0:W-:Y:S04]  /*204e0*/  STL [R1+0x498], R201 ;  /* 0x000498c901007387 */ /* 0x0001e80000100800 */
[----:B0-----:R-:W3:Y:S04]  /*204f0*/  LDL.LU R201, [R1+0x468] ;  /* 0x0004680001c97983 */ /* 0x001ee80000300800 */
[----:B------:R-:W3:Y:S04]  /*20500*/  LDL.LU R188, [R1+0x494] ;  /* 0x0004940001bc7983 */ /* 0x000ee80000300800 */
[----:B------:R-:W3:Y:S01]  /*20510*/  LDL.LU R184, [R1+0x48c] ;  /* 0x00048c0001b87983 */ /* 0x000ee20000300800 */
[----:B----4-:R-:W-:-:S05]  /*20520*/  IADD3.X R16, R16, UR36, RZ, P6, !PT ;  /* 0x0000002410107c10 */ /* 0x010fca000b7fe4ff */
[----:B------:R-:W-:Y:S04]  /*20530*/  STL [R1+0x4cc], R16 ;  /* 0x0004cc1001007387 */ /* 0x000fe80000100800 */
[----:B------:R-:W4:Y:S04]  /*20540*/  LDL.LU R180, [R1+0x5a0] ;  /* 0x0005a00001b47983 */ /* 0x000f280000300800 */
[----:B------:R-:W4:Y:S01]  /*20550*/  LDL.LU R176, [R1+0x484] ;  /* 0x0004840001b07983 */ /* 0x000f220000300800 */
[----:B------:R-:W-:-:S05]  /*20560*/  IADD3 R209, P6, R209, UR17, RZ ;  /* 0x00000011d1d17c10 */ /* 0x000fca000ffde0ff */
[----:B------:R0:W-:Y:S04]  /*20570*/  STL [R1+0x490], R209 ;  /* 0x000490d101007387 */ /* 0x0001e80000100800 */
[----:B0-----:R-:W4:Y:S04]  /*20580*/  LDL.LU R209, [R1+0x560] ;  /* 0x0005600001d17983 */ /* 0x001f280000300800 */
[----:B------:R-:W4:Y:S04]  /*20590*/  LDL.LU R172, [R1+0x47c] ;  /* 0x00047c0001ac7983 */ /* 0x000f280000300800 */
[----:B------:R-:W4:Y:S01]  /*205a0*/  LDL.LU R168, [R1+0x520] ;  /* 0x0005200001a87983 */ /* 0x000f220000300800 */
[----:B------:R-:W-:-:S05]  /*205b0*/  IADD3.X R193, R193, UR36, RZ, P2, !PT ;  /* 0x00000024c1c17c10 */ /* 0x000fca00097fe4ff */
[----:B------:R0:W-:Y:S04]  /*205c0*/  STL [R1+0x4c4], R193 ;  /* 0x0004c4c101007387 */ /* 0x0001e80000100800 */
[----:B0-----:R-:W4:Y:S01]  /*205d0*/  LDL.LU R193, [R1+0x474] ;  /* 0x0004740001c17983 */ /* 0x001f220000300800 */
[----:B------:R-:W-:-:S03]  /*205e0*/  IADD3 R12, P2, R12, UR17, RZ ;  /* 0x000000110c0c7c10 */ /* 0x000fc6000ff5e0ff */
[----:B------:R-:W4:Y:S04]  /*205f0*/  LDL.LU R164, [R1+0x4e0] ;  /* 0x0004e00001a47983 */ /* 0x000f280000300800 */
[----:B------:R0:W-:Y:S04]  /*20600*/  STL [R1+0x488], R12 ;  /* 0x0004880c01007387 */ /* 0x0001e80000100800 */
[----:B0-----:R-:W4:Y:S01]  /*20610*/  LDL.LU R12, [R1+0x46c] ;  /* 0x00046c00010c7983 */ /* 0x001f220000300800 */
[----:B------:R-:W-:-:S03]  /*20620*/  IADD3.X R217, R217, UR36, RZ, P3, !PT ;  /* 0x00000024d9d97c10 */ /* 0x000fc60009ffe4ff */
[----:B------:R-:W4:Y:S04]  /*20630*/  LDL.LU R160, [R1+0x4a0] ;  /* 0x0004a00001a07983 */ /* 0x000f280000300800 */
[----:B------:R0:W-:Y:S04]  /*20640*/  STL [R1+0x4bc], R217 ;  /* 0x0004bcd901007387 */ /* 0x0001e80000100800 */
[----:B0-----:R-:W4:Y:S01]  /*20650*/  LDL.LU R217, [R1+0x464] ;  /* 0x0004640001d97983 */ /* 0x001f220000300800 */
[----:B------:R-:W-:-:S03]  /*20660*/  IADD3 R225, P3, R225, UR17, RZ ;  /* 0x00000011e1e17c10 */ /* 0x000fc6000ff7e0ff */
[----:B------:R-:W4:Y:S04]  /*20670*/  LDL.LU R156, [R1+0x59c] ;  /* 0x00059c00019c7983 */ /* 0x000f280000300800 */
[----:B------:R-:W4:Y:S04]  /*20680*/  LDL.LU R152, [R1+0x460] ;  /* 0x0004600001987983 */ /* 0x000f280000300800 */
[----:B------:R-:W4:Y:S04]  /*20690*/  LDL.LU R20, [R1+0x55c] ;  /* 0x00055c0001147983 */ /* 0x000f280000300800 */
[----:B------:R0:W-:Y:S04]  /*206a0*/  STL [R1+0x480], R225 ;  /* 0x000480e101007387 */ /* 0x0001e80000100800 */
[----:B------:R-:W4:Y:S04]  /*206b0*/  LDL.LU R16, [R1+0xa58] ;  /* 0x000a580001107983 */ /* 0x000f280000300800 */
[----:B0-----:R-:W4:Y:S01]  /*206c0*/  LDL.LU R225, [R1+0x51c] ;  /* 0x00051c0001e17983 */ /* 0x001f220000300800 */
[----:B--2---:R-:W-:-:S02]  /*206d0*/  IADD3.X R212, R212, UR36, RZ, P4, !PT ;  /* 0x00000024d4d47c10 */ /* 0x004fc4000a7fe4ff */
[----:B---3--:R-:W-:-:S05]  /*206e0*/  IADD3 R190, P4, R190, UR17, RZ ;  /* 0x00000011bebe7c10 */ /* 0x008fca000ff9e0ff */
[----:B------:R0:W-:Y:S04]  /*206f0*/  STL [R1+0x478], R190 ;  /* 0x000478be01007387 */ /* 0x0001e80000100800 */
[----:B------:R-:W-:Y:S01]  /*20700*/  STL [R1+0x4b4], R212 ;  /* 0x0004b4d401007387 */ /* 0x000fe20000100800 */
[----:B------:R-:W-:-:S03]  /*20710*/  IADD3.X R191, R191, UR36, RZ, P5, !PT ;  /* 0x00000024bfbf7c10 */ /* 0x000fc6000affe4ff */
[----:B0-----:R-:W2:Y:S04]  /*20720*/  LDL.LU R190, [R1+0x65c] ;  /* 0x00065c0001be7983 */ /* 0x001ea80000300800 */
[----:B------:R0:W-:Y:S01]  /*20730*/  STL [R1+0x4ac], R191 ;  /* 0x0004acbf01007387 */ /* 0x0001e20000100800 */
[----:B------:R-:W-:Y:S02]  /*20740*/  IADD3 R206, P5, R206, UR17, RZ ;  /* 0x00000011cece7c10 */ /* 0x000fe4000ffbe0ff */
[----:B------:R-:W-:Y:S01]  /*20750*/  IADD3.X R198, R198, UR36, RZ, P1, !PT ;  /* 0x00000024c6c67c10 */ /* 0x000fe20008ffe4ff */
[----:B0-----:R-:W3:Y:S01]  /*20760*/  LDL.LU R191, [R1+0x4dc] ;  /* 0x0004dc0001bf7983 */ /* 0x001ee20000300800 */
[----:B------:R-:W-:-:S05]  /*20770*/  IADD3 R201, P1, R201, UR17, RZ ;  /* 0x00000011c9c97c10 */ /* 0x000fca000ff3e0ff */
[----:B------:R0:W-:Y:S01]  /*20780*/  STL [R1+0x468], R201 ;  /* 0x000468c901007387 */ /* 0x0001e20000100800 */
[----:B------:R-:W-:-:S03]  /*20790*/  IADD3.X R188, R188, UR36, RZ, P0, !PT ;  /* 0x00000024bcbc7c10 */ /* 0x000fc600087fe4ff */
[----:B------:R-:W-:Y:S01]  /*207a0*/  STL [R1+0x470], R206 ;  /* 0x000470ce01007387 */ /* 0x000fe20000100800 */
[----:B------:R-:W-:-:S03]  /*207b0*/  IADD3.X R184, R184, UR36, RZ, P6, !PT ;  /* 0x00000024b8b87c10 */ /* 0x000fc6000b7fe4ff */
[----:B0-----:R-:W3:Y:S04]  /*207c0*/  LDL.LU R201, [R1+0xa50] ;  /* 0x000a500001c97983 */ /* 0x001ee80000300800 */
[----:B------:R-:W-:Y:S01]  /*207d0*/  STL [R1+0x4a4], R198 ;  /* 0x0004a4c601007387 */ /* 0x000fe20000100800 */
[----:B----4-:R-:W-:Y:S02]  /*207e0*/  IADD3 R180, P6, R180, UR17, RZ ;  /* 0x00000011b4b47c10 */ /* 0x010fe4000ffde0ff */
[----:B------:R-:W-:Y:S01]  /*207f0*/  IADD3.X R176, R176, UR36, RZ, P2, !PT ;  /* 0x00000024b0b07c10 */ /* 0x000fe200097fe4ff */
[----:B------:R-:W-:Y:S04]  /*20800*/  STL [R1+0x494], R188 ;  /* 0x000494bc01007387 */ /* 0x000fe80000100800 */
[----:B------:R-:W-:Y:S01]  /*20810*/  STL [R1+0x48c], R184 ;  /* 0x00048cb801007387 */ /* 0x000fe20000100800 */
[----:B------:R-:W-:-:S05]  /*20820*/  IADD3 R209, P2, R209, UR17, RZ ;  /* 0x00000011d1d17c10 */ /* 0x000fca000ff5e0ff */
[----:B------:R0:W-:Y:S04]  /*20830*/  STL [R1+0x560], R209 ;  /* 0x000560d101007387 */ /* 0x0001e80000100800 */
[----:B------:R-:W-:Y:S04]  /*20840*/  STL [R1+0x5a0], R180 ;  /* 0x0005a0b401007387 */ /* 0x000fe80000100800 */
[----:B0-----:R-:W4:Y:S01]  /*20850*/  LDL.LU R209, [R1+0x49c] ;  /* 0x00049c0001d17983 */ /* 0x001f220000300800 */
[----:B------:R-:W-:Y:S02]  /*20860*/  IADD3.X R172, R172, UR36, RZ, P3, !PT ;  /* 0x00000024acac7c10 */ /* 0x000fe40009ffe4ff */
[----:B------:R-:W-:Y:S01]  /*20870*/  IADD3 R168, P3, R168, UR17, RZ ;  /* 0x00000011a8a87c10 */ /* 0x000fe2000ff7e0ff */
[----:B------:R-:W-:Y:S01]  /*20880*/  STL [R1+0x484], R176 ;  /* 0x000484b001007387 */ /* 0x000fe20000100800 */
[----:B------:R-:W-:-:S05]  /*20890*/  IADD3.X R193, R193, UR36, RZ, P4, !PT ;  /* 0x00000024c1c17c10 */ /* 0x000fca000a7fe4ff */
[----:B------:R0:W-:Y:S01]  /*208a0*/  STL [R1+0x474], R193 ;  /* 0x000474c101007387 */ /* 0x0001e20000100800 */
[----:B------:R-:W-:-:S03]  /*208b0*/  IADD3 R164, P4, R164, UR17, RZ ;  /* 0x00000011a4a47c10 */ /* 0x000fc6000ff9e0ff */
[----:B------:R-:W-:Y:S04]  /*208c0*/  STL [R1+0x47c], R172 ;  /* 0x00047cac01007387 */ /* 0x000fe80000100800 */
[----:B0-----:R-:W4:Y:S01]  /*208d0*/  LDL.LU R193, [R1+0xa4c] ;  /* 0x000a4c0001c17983 */ /* 0x001f220000300800 */
[----:B------:R-:W-:-:S03]  /*208e0*/  IADD3.X R12, R12, UR36, RZ, P5, !PT ;  /* 0x000000240c0c7c10 */ /* 0x000fc6000affe4ff */
[----:B------:R-:W-:Y:S04]  /*208f0*/  STL [R1+0x520], R168 ;  /* 0x000520a801007387 */ /* 0x000fe80000100800 */
[----:B------:R0:W-:Y:S01]  /*20900*/  STL [R1+0x46c], R12 ;  /* 0x00046c0c01007387 */ /* 0x0001e20000100800 */
[----:B------:R-:W-:-:S03]  /*20910*/  IADD3 R160, P5, R160, UR17, RZ ;  /* 0x00000011a0a07c10 */ /* 0x000fc6000ffbe0ff */
[----:B0-----:R-:W4:Y:S01]  /*20920*/  LDL.LU R12, [R1+0xa48] ;  /* 0x000a4800010c7983 */ /* 0x001f220000300800 */
[----:B------:R-:W-:-:S03]  /*20930*/  IADD3.X R217, R217, UR36, RZ, P1, !PT ;  /* 0x00000024d9d97c10 */ /* 0x000fc60008ffe4ff */
[----:B------:R-:W-:Y:S01]  /*20940*/  STL [R1+0x4e0], R164 ;  /* 0x0004e0a401007387 */ /* 0x000fe20000100800 */
[----:B------:R-:W-:-:S03]  /*20950*/  IADD3.X R156, R156, UR36, RZ, P6, !PT ;  /* 0x000000249c9c7c10 */ /* 0x000fc6000b7fe4ff */
[----:B------:R0:W-:Y:S01]  /*20960*/  STL [R1+0x464], R217 ;  /* 0x000464d901007387 */ /* 0x0001e20000100800 */
[----:B------:R-:W-:Y:S02]  /*20970*/  IADD3 R152, P1, R152, UR17, RZ ;  /* 0x0000001198987c10 */ /* 0x000fe4000ff3e0ff */
[----:B------:R-:W-:Y:S01]  /*20980*/  IADD3.X R20, R20, UR36, RZ, P2, !PT ;  /* 0x0000002414147c10 */ /* 0x000fe200097fe4ff */
[----:B0-----:R-:W4:Y:S04]  /*20990*/  LDL.LU R217, [R1+0x45c] ;  /* 0x00045c0001d97983 */ /* 0x001f280000300800 */
[----:B------:R-:W-:Y:S01]  /*209a0*/  STL [R1+0x4a0], R160 ;  /* 0x0004a0a001007387 */ /* 0x000fe20000100800 */
[----:B------:R-:W-:-:S03]  /*209b0*/  IADD3 R16, P2, R16, UR18, RZ ;  /* 0x0000001210107c10 */ /* 0x000fc6000ff5e0ff */
[----:B------:R-:W-:Y:S01]  /*209c0*/  STL [R1+0x59c], R156 ;  /* 0x00059c9c01007387 */ /* 0x000fe20000100800 */
[----:B------:R-:W-:-:S03]  /*209d0*/  IADD3.X R225, R225, UR36, RZ, P3, !PT ;  /* 0x00000024e1e17c10 */ /* 0x000fc60009ffe4ff */
[----:B------:R-:W-:Y:S04]  /*209e0*/  STL [R1+0x460], R152 ;  /* 0x0004609801007387 */ /* 0x000fe80000100800 */
[----:B------:R-:W4:Y:S04]  /*209f0*/  LDL.LU R212, [R1+0xa44] ;  /* 0x000a440001d47983 */ /* 0x000f280000300800 */
[----:B------:R0:W-:Y:S04]  /*20a00*/  STL [R1+0x55c], R20 ;  /* 0x00055c1401007387 */ /* 0x0001e80000100800 */
[----:B0-----:R-:W4:Y:S04]  /*20a10*/  LDL.LU R20, [R1+0xa54] ;  /* 0x000a540001147983 */ /* 0x001f280000300800 */
[----:B------:R-:W-:Y:S04]  /*20a20*/  STL [R1+0xa58], R16 ;  /* 0x000a581001007387 */ /* 0x000fe80000100800 */
[----:B------:R0:W-:Y:S04]  /*20a30*/  STL [R1+0x51c], R225 ;  /* 0x00051ce101007387 */ /* 0x0001e80000100800 */
[----:B0-----:R-:W4:Y:S01]  /*20a40*/  LDL.LU R225, [R1+0xa40] ;  /* 0x000a400001e17983 */ /* 0x001f220000300800 */
[----:B--2---:R-:W-:-:S05]  /*20a50*/  IADD3 R190, P3, R190, UR18, RZ ;  /* 0x00000012bebe7c10 */ /* 0x004fca000ff7e0ff */
[----:B------:R0:W-:Y:S01]  /*20a60*/  STL [R1+0x65c], R190 ;  /* 0x00065cbe01007387 */ /* 0x0001e20000100800 */
[----:B---3--:R-:W-:-:S03]  /*20a70*/  IADD3.X R191, R191, UR36, RZ, P4, !PT ;  /* 0x00000024bfbf7c10 */ /* 0x008fc6000a7fe4ff */
[----:B0-----:R-:W2:Y:S04]  /*20a80*/  LDL.LU R190, [R1+0x458] ;  /* 0x0004580001be7983 */ /* 0x001ea80000300800 */
        /* <DEDUP_REMOVED lines=8> */
[----:B------:R-:W3:Y:S04]  /*20b10*/  LDL.LU R180, [R1+0x650] ;  /* 0x0006500001b47983 */ /* 0x000ee80000300800 */
[----:B0-----:R-:W3:Y:S04]  /*20b20*/  LDL.LU R201, [R1+0xa28] ;  /* 0x000a280001c97983 */ /* 0x001ee80000300800 */
[----:B------:R-:W3:Y:S04]  /*20b30*/  LDL.LU R176, [R1+0x64c] ;  /* 0x00064c0001b07983 */ /* 0x000ee80000300800 */
[----:B------:R-:W3:Y:S01]  /*20b40*/  LDL.LU R172, [R1+0xa20] ;  /* 0x000a200001ac7983 */ /* 0x000ee20000300800 */
[----:B----4-:R-:W-:-:S05]  /*20b50*/  IADD3.X R209, R209, UR36, RZ, P5, !PT ;  /* 0x00000024d1d17c10 */ /* 0x010fca000affe4ff */
[----:B------:R0:W-:Y:S04]  /*20b60*/  STL [R1+0x49c], R209 ;  /* 0x00049cd101007387 */ /* 0x0001e80000100800 */
[----:B0-----:R-:W4:Y:S04]  /*20b70*/  LDL.LU R209, [R1+0x648] ;  /* 0x0006480001d17983 */ /* 0x001f280000300800 */
[----:B------:R-:W4:Y:S01]  /*20b80*/  LDL.LU R168, [R1+0xa18] ;  /* 0x000a180001a87983 */ /* 0x000f220000300800 */
[----:B------:R-:W-:-:S05]  /*20b90*/  IADD3 R193, P5, R193, UR18, RZ ;  /* 0x00000012c1c17c10 */ /* 0x000fca000ffbe0ff */
        /* <DEDUP_REMOVED lines=8> */
[----:B------:R-:W4:Y:S04]  /*20c20*/  LDL.LU R156, [R1+0xa2c] ;  /* 0x000a2c00019c7983 */ /* 0x000f280000300800 */
[----:B------:R-:W4:Y:S04]  /*20c30*/  LDL.LU R152, [R1+0xa00] ;  /* 0x000a000001987983 */ /* 0x000f280000300800 */
[----:B------:R0:W-:Y:S01]  /*20c40*/  STL [R1+0x45c], R217 ;  /* 0x00045cd901007387 */ /* 0x0001e20000100800 */
[----:B------:R-:W-:-:S03]  /*20c50*/  IADD3 R212, P1, R212, UR18, RZ ;  /* 0x00000012d4d47c10 */ /* 0x000fc6000ff3e0ff */
        /* <DEDUP_REMOVED lines=9> */
[----:B--2---:R-:W-:-:S05]  /*20cf0*/  IADD3.X R190, R190, UR37, RZ, P3, !PT ;  /* 0x00000025bebe7c10 */ /* 0x004fca0009ffe4ff */
[----:B------:R0:W-:Y:S01]  /*20d00*/  STL [R1+0x458], R190 ;  /* 0x000458be01007387 */ /* 0x0001e20000100800 */
[----:B---3--:R-:W-:-:S03]  /*20d10*/  IADD3 R191, P3, R191, UR18, RZ ;  /* 0x00000012bfbf7c10 */ /* 0x008fc6000ff7e0ff */
[----:B0-----:R-:W2:Y:S01]  /*20d20*/  LDL.LU R190, [R1+0xa14] ;  /* 0x000a140001be7983 */ /* 0x001ea20000300800 */
[----:B------:R-:W-:-:S03]  /*20d30*/  IADD3.X R206, R206, UR37, RZ, P4, !PT ;  /* 0x00000025cece7c10 */ /* 0x000fc6000a7fe4ff */
[----:B------:R0:W-:Y:S01]  /*20d40*/  STL [R1+0xa3c], R191 ;  /* 0x000a3cbf01007387 */ /* 0x0001e20000100800 */
[----:B------:R-:W-:Y:S02]  /*20d50*/  IADD3 R198, P4, R198, UR18, RZ ;  /* 0x00000012c6c67c10 */ /* 0x000fe4000ff9e0ff */
[----:B------:R-:W-:Y:S01]  /*20d60*/  IADD3.X R188, R188, UR37, RZ, P5, !PT ;  /* 0x00000025bcbc7c10 */ /* 0x000fe2000affe4ff */
[----:B0-----:R-:W3:Y:S04]  /*20d70*/  LDL.LU R191, [R1+0x9e8] ;  /* 0x0009e80001bf7983 */ /* 0x001ee80000300800 */
[----:B------:R-:W-:Y:S04]  /*20d80*/  STL [R1+0x658], R206 ;  /* 0x000658ce01007387 */ /* 0x000fe80000100800 */
[----:B------:R-:W-:Y:S04]  /*20d90*/  STL [R1+0xa38], R198 ;  /* 0x000a38c601007387 */ /* 0x000fe80000100800 */
[----:B------:R-:W-:Y:S01]  /*20da0*/  STL [R1+0x654], R188 ;  /* 0x000654bc01007387 */ /* 0x000fe20000100800 */
[----:B------:R-:W-:-:S02]  /*20db0*/  IADD3 R184, P5, R184, UR18, RZ ;  /* 0x00000012b8b87c10 */ /* 0x000fc4000ffbe0ff */
[----:B------:R-:W-:Y:S02]  /*20dc0*/  IADD3.X R180, R180, UR37, RZ, P6, !PT ;  /* 0x00000025b4b47c10 */ /* 0x000fe4000b7fe4ff */
[----:B------:R-:W-:-:S05]  /*20dd0*/  IADD3 R201, P6, R201, UR18, RZ ;  /* 0x00000012c9c97c10 */ /* 0x000fca000ffde0ff */
[----:B------:R0:W-:Y:S04]  /*20de0*/  STL [R1+0xa28], R201 ;  /* 0x000a28c901007387 */ /* 0x0001e80000100800 */
[----:B------:R-:W-:Y:S01]  /*20df0*/  STL [R1+0xa30], R184 ;  /* 0x000a30b801007387 */ /* 0x000fe20000100800 */
[----:B------:R-:W-:-:S03]  /*20e00*/  IADD3.X R176, R176, UR37, RZ, P1, !PT ;  /* 0x00000025b0b07c10 */ /* 0x000fc60008ffe4ff */
[----:B0-----:R-:W3:Y:S04]  /*20e10*/  LDL.LU R201, [R1+0xa0c] ;  /* 0x000a0c0001c97983 */ /* 0x001ee80000300800 */
[----:B------:R-:W-:Y:S01]  /*20e20*/  STL [R1+0x650], R180 ;  /* 0x000650b401007387 */ /* 0x000fe20000100800 */
[----:B----4-:R-:W-:-:S05]  /*20e30*/  IADD3.X R209, R209, UR37, RZ, P2, !PT ;  /* 0x00000025d1d17c10 */ /* 0x010fca00097fe4ff */
[----:B------:R0:W-:Y:S04]  /*20e40*/  STL [R1+0x648], R209 ;  /* 0x000648d101007387 */ /* 0x0001e80000100800 */
[----:B------:R-:W-:Y:S04]  /*20e50*/  STL [R1+0x64c], R176 ;  /* 0x00064cb001007387 */ /* 0x000fe80000100800 */
[----:B0-----:R-:W4:Y:S01]  /*20e60*/  LDL.LU R209, [R1+0x9e0] ;  /* 0x0009e00001d17983 */ /* 0x001f220000300800 */
[----:B------:R-:W-:Y:S02]  /*20e70*/  IADD3 R172, P1, R172, UR18, RZ ;  /* 0x00000012acac7c10 */ /* 0x000fe4000ff3e0ff */
[----:B------:R-:W-:-:S03]  /*20e80*/  IADD3 R168, P2, R168, UR18, RZ ;  /* 0x00000012a8a87c10 */ /* 0x000fc6000ff5e0ff */
[----:B------:R-:W-:Y:S01]  /*20e90*/  STL [R1+0xa20], R172 ;  /* 0x000a20ac01007387 */ /* 0x000fe20000100800 */
[----:B------:R-:W-:Y:S02]  /*20ea0*/  IADD3.X R193, R193, UR37, RZ, P3, !PT ;  /* 0x00000025c1c17c10 */ /* 0x000fe40009ffe4ff */
[----:B------:R-:W-:-:S03]  /*20eb0*/  IADD3 R164, P3, R164, UR18, RZ ;  /* 0x00000012a4a47c10 */ /* 0x000fc6000ff7e0ff */
[----:B------:R0:W-:Y:S04]  /*20ec0*/  STL [R1+0x454], R193 ;  /* 0x000454c101007387 */ /* 0x0001e80000100800 */
[----:B0-----:R-:W4:Y:S01]  /*20ed0*/  LDL.LU R193, [R1+0xa04] ;  /* 0x000a040001c17983 */ /* 0x001f220000300800 */
[----:B------:R-:W-:-:S03]  /*20ee0*/  IADD3.X R12, R12, UR37, RZ, P4, !PT ;  /* 0x000000250c0c7c10 */ /* 0x000fc6000a7fe4ff */
[----:B------:R-:W-:Y:S01]  /*20ef0*/  STL [R1+0xa18], R168 ;  /* 0x000a18a801007387 */ /* 0x000fe20000100800 */
[----:B------:R-:W-:-:S03]  /*20f00*/  IADD3 R160, P4, R160, UR18, RZ ;  /* 0x00000012a0a07c10 */ /* 0x000fc6000ff9e0ff */
[----:B------:R0:W-:Y:S01]  /*20f10*/  STL [R1+0xa34], R12 ;  /* 0x000a340c01007387 */ /* 0x0001e20000100800 */
[----:B------:R-:W-:Y:S02]  /*20f20*/  IADD3.X R156, R156, UR37, RZ, P5, !PT ;  /* 0x000000259c9c7c10 */ /* 0x000fe4000affe4ff */
[----:B------:R-:W-:Y:S01]  /*20f30*/  IADD3 R152, P5, R152, UR18, RZ ;  /* 0x0000001298987c10 */ /* 0x000fe2000ffbe0ff */
[----:B0-----:R-:W4:Y:S04]  /*20f40*/  LDL.LU R12, [R1+0x9d8] ;  /* 0x0009d800010c7983 */ /* 0x001f280000300800 */
[----:B------:R-:W-:Y:S01]  /*20f50*/  STL [R1+0xa10], R164 ;  /* 0x000a10a401007387 */ /* 0x000fe20000100800 */
[----:B------:R-:W-:-:S03]  /*20f60*/  IADD3.X R16, R16, UR37, RZ, P6, !PT ;  /* 0x0000002510107c10 */ /* 0x000fc6000b7fe4ff */
[----:B------:R-:W-:Y:S01]  /*20f70*/  STL [R1+0xa08], R160 ;  /* 0x000a08a001007387 */ /* 0x000fe20000100800 */
[----:B------:R-:W-:-:S03]  /*20f80*/  IADD3 R217, P6, R217, UR18, RZ ;  /* 0x00000012d9d97c10 */ /* 0x000fc6000ffde0ff */
[----:B------:R-:W-:Y:S04]  /*20f90*/  STL [R1+0xa2c], R156 ;  /* 0x000a2c9c01007387 */ /* 0x000fe80000100800 */
[----:B------:R-:W4:Y:S04]  /*20fa0*/  LDL.LU R212, [R1+0x9fc] ;  /* 0x0009fc0001d47983 */ /* 0x000f280000300800 */
[----:B------:R-:W-:Y:S04]  /*20fb0*/  STL [R1+0xa00], R152 ;  /* 0x000a009801007387 */ /* 0x000fe80000100800 */
[----:B------:R0:W-:Y:S01]  /*20fc0*/  STL [R1+0xa24], R16 ;  /* 0x000a241001007387 */ /* 0x0001e20000100800 */
[----:B------:R-:W-:-:S03]  /*20fd0*/  IADD3.X R20, R20, UR37, RZ, P1, !PT ;  /* 0x0000002514147c10 */ /* 0x000fc60008ffe4ff */
[----:B0-----:R-:W4:Y:S04]  /*20fe0*/  LDL.LU R16, [R1+0x9d0] ;  /* 0x0009d00001107983 */ /* 0x001f280000300800 */
[----:B------:R0:W-:Y:S04]  /*20ff0*/  STL [R1+0x9f8], R217 ;  /* 0x0009f8d901007387 */ /* 0x0001e80000100800 */
[----:B0-----:R-:W4:Y:S01]  /*21000*/  LDL.LU R217, [R1+0x9f4] ;  /* 0x0009f40001d97983 */ /* 0x001f220000300800 */
[----:B------:R-:W-:-:S05]  /*21010*/  IADD3 R225, P1, R225, UR18, RZ ;  /* 0x00000012e1e17c10 */ /* 0x000fca000ff3e0ff */
[----:B------:R0:W-:Y:S04]  /*21020*/  STL [R1+0x9f0], R225 ;  /* 0x0009f0e101007387 */ /* 0x0001e80000100800 */
[----:B0-----:R-:W4:Y:S04]  /*21030*/  LDL.LU R225, [R1+0x9c8] ;  /* 0x0009c80001e17983 */ /* 0x001f280000300800 */
[----:B------:R-:W-:Y:S01]  /*21040*/  STL [R1+0xa1c], R20 ;  /* 0x000a1c1401007387 */ /* 0x000fe20000100800 */
[----:B--2---:R-:W-:-:S05]  /*21050*/  IADD3.X R190, R190, UR37, RZ, P2, !PT ;  /* 0x00000025bebe7c10 */ /* 0x004fca00097fe4ff */
[----:B------:R0:W-:Y:S01]  /*21060*/  STL [R1+0xa14], R190 ;  /* 0x000a14be01007387 */ /* 0x0001e20000100800 */
[----:B---3--:R-:W-:-:S03]  /*21070*/  IADD3 R191, P2, R191, UR18, RZ ;  /* 0x00000012bfbf7c10 */ /* 0x008fc6000ff5e0ff */
[----:B0-----:R-:W2:Y:S04]  /*21080*/  LDL.LU R190, [R1+0x9ec] ;  /* 0x0009ec0001be7983 */ /* 0x001ea80000300800 */
[----:B------:R-:W3:Y:S04]  /*21090*/  LDL.LU R206, [R1+0x9c0] ;  /* 0x0009c00001ce7983 */ /* 0x000ee80000300800 */
[----:B------:R-:W3:Y:S04]  /*210a0*/  LDL.LU R198, [R1+0x9e4] ;  /* 0x0009e40001c67983 */ /* 0x000ee80000300800 */
[----:B------:R-:W3:Y:S04]  /*210b0*/  LDL.LU R188, [R1+0x9b8] ;  /* 0x0009b80001bc7983 */ /* 0x000ee80000300800 */
[----:B------:R0:W-:Y:S04]  /*210c0*/  STL [R1+0x9e8], R191 ;  /* 0x0009e8bf01007387 */ /* 0x0001e80000100800 */
[----:B------:R-:W3:Y:S04]  /*210d0*/  LDL.LU R184, [R1+0x9dc] ;  /* 0x0009dc0001b87983 */ /* 0x000ee80000300800 */
[----:B------:R-:W3:Y:S04]  /*210e0*/  LDL.LU R180, [R1+0x9b0] ;  /* 0x0009b00001b47983 */ /* 0x000ee80000300800 */
[----:B0-----:R-:W3:Y:S04]  /*210f0*/  LDL.LU R191, [R1+0x9d4] ;  /* 0x0009d40001bf7983 */ /* 0x001ee80000300800 */
[----:B------:R-:W3:Y:S04]  /*21100*/  LDL.LU R176, [R1+0x9a8] ;  /* 0x0009a80001b07983 */ /* 0x000ee80000300800 */
[----:B------:R-:W3:Y:S01]  /*21110*/  LDL.LU R172, [R1+0x9cc] ;  /* 0x0009cc0001ac7983 */ /* 0x000ee20000300800 */
[----:B------:R-:W-:-:S05]  /*21120*/  IADD3.X R201, R201, UR37, RZ, P3, !PT ;  /* 0x00000025c9c97c10 */ /* 0x000fca0009ffe4ff */
[----:B------:R0:W-:Y:S04]  /*21130*/  STL [R1+0xa0c], R201 ;  /* 0x000a0cc901007387 */ /* 0x0001e80000100800 */
[----:B0-----:R-:W3:Y:S04]  /*21140*/  LDL.LU R201, [R1+0x9a0] ;  /* 0x0009a00001c97983 */ /* 0x001ee80000300800 */
[----:B------:R-:W3:Y:S01]  /*21150*/  LDL.LU R168, [R1+0x9c4] ;  /* 0x0009c40001a87983 */ /* 0x000ee20000300800 */
[----:B----4-:R-:W-:-:S05]  /*21160*/  IADD3 R209, P3, R209, UR18, RZ ;  /* 0x00000012d1d17c10 */ /* 0x010fca000ff7e0ff */
[----:B------:R0:W-:Y:S04]  /*21170*/  STL [R1+0x9e0], R209 ;  /* 0x0009e0d101007387 */ /* 0x0001e80000100800 */
[----:B0-----:R-:W4:Y:S04]  /*21180*/  LDL.LU R209, [R1+0x998] ;  /* 0x0009980001d17983 */ /* 0x001f280000300800 */
[----:B------:R-:W4:Y:S01]  /*21190*/  LDL.LU R164, [R1+0x9bc] ;  /* 0x0009bc0001a47983 */ /* 0x000f220000300800 */
        /* <DEDUP_REMOVED lines=9> */
[----:B------:R-:W4:Y:S04]  /*21230*/  LDL.LU R20, [R1+0x980] ;  /* 0x0009800001147983 */ /* 0x000f280000300800 */
[----:B0-----:R-:W4:Y:S01]  /*21240*/  LDL.LU R12, [R1+0x9a4] ;  /* 0x0009a400010c7983 */ /* 0x001f220000300800 */
[----:B------:R-:W-:-:S05]  /*21250*/  IADD3 R16, P5, R16, UR18, RZ ;  /* 0x0000001210107c10 */ /* 0x000fca000ffbe0ff */
[----:B------:R0:W-:Y:S04]  /*21260*/  STL [R1+0x9d0], R16 ;  /* 0x0009d01001007387 */ /* 0x0001e80000100800 */
[----:B------:R-:W-:Y:S01]  /*21270*/  STL [R1+0x9fc], R212 ;  /* 0x0009fcd401007387 */ /* 0x000fe20000100800 */
[----:B------:R-:W-:-:S03]  /*21280*/  IADD3.X R217, R217, UR37, RZ, P6, !PT ;  /* 0x00000025d9d97c10 */ /* 0x000fc6000b7fe4ff */
[----:B0-----:R-:W4:Y:S04]  /*21290*/  LDL.LU R16, [R1+0x978] ;  /* 0x0009780001107983 */ /* 0x001f280000300800 */
[----:B------:R0:W-:Y:S04]  /*212a0*/  STL [R1+0x9f4], R217 ;  /* 0x0009f4d901007387 */ /* 0x0001e80000100800 */
[----:B0-----:R-:W4:Y:S01]  /*212b0*/  LDL.LU R217, [R1+0x99c] ;  /* 0x00099c0001d97983 */ /* 0x001f220000300800 */
[----:B------:R-:W-:-:S05]  /*212c0*/  IADD3 R225, P6, R225, UR18, RZ ;  /* 0x00000012e1e17c10 */ /* 0x000fca000ffde0ff */
[----:B------:R0:W-:Y:S04]  /*212d0*/  STL [R1+0x9c8], R225 ;  /* 0x0009c8e101007387 */ /* 0x0001e80000100800 */
[----:B0-----:R-:W4:Y:S01]  /*212e0*/  LDL.LU R225, [R1+0x970] ;  /* 0x0009700001e17983 */ /* 0x001f220000300800 */
[----:B--2---:R-:W-:Y:S02]  /*212f0*/  IADD3.X R190, R190, UR37, RZ, P1, !PT ;  /* 0x00000025bebe7c10 */ /* 0x004fe40008ffe4ff */
[----:B---3--:R-:W-:-:S03]  /*21300*/  IADD3 R206, P1, R206, UR18, RZ ;  /* 0x00000012cece7c10 */ /* 0x008fc6000ff3e0ff */
[----:B------:R0:W-:Y:S01]  /*21310*/  STL [R1+0x9ec], R190 ;  /* 0x0009ecbe01007387 */ /* 0x0001e20000100800 */
[----:B------:R-:W-:Y:S02]  /*21320*/  IADD3.X R198, R198, UR37, RZ, P2, !PT ;  /* 0x00000025c6c67c10 */ /* 0x000fe400097fe4ff */
[----:B------:R-:W-:Y:S01]  /*21330*/  IADD3 R188, P2, R188, UR18, RZ ;  /* 0x00000012bcbc7c10 */ /* 0x000fe2000ff5e0ff */
[----:B0-----:R-:W2:Y:S04]  /*21340*/  LDL.LU R190, [R1+0x994] ;  /* 0x0009940001be7983 */ /* 0x001ea80000300800 */
[----:B------:R-:W-:Y:S01]  /*21350*/  STL [R1+0x9c0], R206 ;  /* 0x0009c0ce01007387 */ /* 0x000fe20000100800 */
[----:B------:R-:W-:-:S03]  /*21360*/  IADD3.X R184, R184, UR37, RZ, P3, !PT ;  /* 0x00000025b8b87c10 */ /* 0x000fc60009ffe4ff */
[----:B------:R-:W-:Y:S01]  /*21370*/  STL [R1+0x9e4], R198 ;  /* 0x0009e4c601007387 */ /* 0x000fe20000100800 */
[----:B------:R-:W-:-:S03]  /*21380*/  IADD3.X R191, R191, UR37, RZ, P4, !PT ;  /* 0x00000025bfbf7c10 */ /* 0x000fc6000a7fe4ff */
[----:B------:R-:W-:Y:S01]  /*21390*/  STL [R1+0x9b8], R188 ;  /* 0x0009b8bc01007387 */ /* 0x000fe20000100800 */
[----:B------:R-:W-:-:S03]  /*213a0*/  IADD3 R180, P3, R180, UR18, RZ ;  /* 0x00000012b4b47c10 */ /* 0x000fc6000ff7e0ff */
[----:B------:R0:W-:Y:S01]  /*213b0*/  STL [R1+0x9d4], R191 ;  /* 0x0009d4bf01007387 */ /* 0x0001e20000100800 */
[----:B------:R-:W-:Y:S02]  /*213c0*/  IADD3 R176, P4, R176, UR18, RZ ;  /* 0x00000012b0b07c10 */ /* 0x000fe4000ff9e0ff */
[----:B------:R-:W-:Y:S01]  /*213d0*/  IADD3.X R172, R172, UR37, RZ, P5, !PT ;  /* 0x00000025acac7c10 */ /* 0x000fe2000affe4ff */
[----:B------:R-:W-:Y:S04]  /*213e0*/  STL [R1+0x9dc], R184 ;  /* 0x0009dcb801007387 */ /* 0x000fe80000100800 */
[----:B0-----:R-:W3:Y:S04]  /*213f0*/  LDL.LU R191, [R1+0x968] ;  /* 0x0009680001bf7983 */ /* 0x001ee80000300800 */
[----:B------:R-:W-:Y:S01]  /*21400*/  STL [R1+0x9b0], R180 ;  /* 0x0009b0b401007387 */ /* 0x000fe20000100800 */
[----:B------:R-:W-:-:S05]  /*21410*/  IADD3 R201, P5, R201, UR18, RZ ;  /* 0x00000012c9c97c10 */ /* 0x000fca000ffbe0ff */
[----:B------:R0:W-:Y:S01]  /*21420*/  STL [R1+0x9a0], R201 ;  /* 0x0009a0c901007387 */ /* 0x0001e20000100800 */
[----:B------:R-:W-:-:S03]  /*21430*/  IADD3.X R168, R168, UR37, RZ, P6, !PT ;  /* 0x00000025a8a87c10 */ /* 0x000fc6000b7fe4ff */
[----:B------:R-:W-:Y:S04]  /*21440*/  STL [R1+0x9a8], R176 ;  /* 0x0009a8b001007387 */ /* 0x000fe80000100800 */
[----:B0-----:R-:W3:Y:S04]  /*21450*/  LDL.LU R201, [R1+0x98c] ;  /* 0x00098c0001c97983 */ /* 0x001ee80000300800 */
[----:B------:R-:W-:Y:S01]  /*21460*/  STL [R1+0x9cc], R172 ;  /* 0x0009ccac01007387 */ /* 0x000fe20000100800 */
[----:B----4-:R-:W-:-:S05]  /*21470*/  IADD3 R209, P6, R209, UR18, RZ ;  /* 0x00000012d1d17c10 */ /* 0x010fca000ffde0ff */
[----:B------:R0:W-:Y:S04]  /*21480*/  STL [R1+0x998], R209 ;  /* 0x000998d101007387 */ /* 0x0001e80000100800 */
[----:B0-----:R-:W4:Y:S01]  /*21490*/  LDL.LU R209, [R1+0x960] ;  /* 0x0009600001d17983 */ /* 0x001f220000300800 */
[----:B------:R-:W-:-:S03]  /*214a0*/  IADD3.X R164, R164, UR37, RZ, P1, !PT ;  /* 0x00000025a4a47c10 */ /* 0x000fc60008ffe4ff */
[----:B------:R-:W-:Y:S01]  /*214b0*/  STL [R1+0x9c4], R168 ;  /* 0x0009c4a801007387 */ /* 0x000fe20000100800 */
[----:B------:R-:W-:Y:S02]  /*214c0*/  IADD3 R193, P1, R193, UR18, RZ ;  /* 0x00000012c1c17c10 */ /* 0x000fe4000ff3e0ff */
        /* <DEDUP_REMOVED lines=11> */
[----:B------:R-:W-:Y:S04]  /*21580*/  STL [R1+0x9ac], R152 ;  /* 0x0009ac9801007387 */ /* 0x000fe80000100800 */
[----:B------:R0:W-:Y:S04]  /*21590*/  STL [R1+0x980], R20 ;  /* 0x0009801401007387 */ /* 0x0001e80000100800 */
[----:B0-----:R-:W4:Y:S04]  /*215a0*/  LDL.LU R20, [R1+0x97c] ;  /* 0x00097c0001147983 */ /* 0x001f280000300800 */
[----:B------:R0:W-:Y:S01]  /*215b0*/  STL [R1+0x9a4], R12 ;  /* 0x0009a40c01007387 */ /* 0x0001e20000100800 */
[----:B------:R-:W-:-:S03]  /*215c0*/  IADD3 R16, P4, R16, UR18, RZ ;  /* 0x0000001210107c10 */ /* 0x000fc6000ff9e0ff */
[----:B0-----:R-:W4:Y:S01]  /*215d0*/  LDL.LU R12, [R1+0x950] ;  /* 0x00095000010c7983 */ /* 0x001f220000300800 */
[----:B------:R-:W-:-:S05]  /*215e0*/  IADD3.X R217, R217, UR37, RZ, P5, !PT ;  /* 0x00000025d9d97c10 */ /* 0x000fca000affe4ff */
[----:B------:R0:W-:Y:S04]  /*215f0*/  STL [R1+0x99c], R217 ;  /* 0x00099cd901007387 */ /* 0x0001e80000100800 */
[----:B0-----:R-:W4:Y:S01]  /*21600*/  LDL.LU R217, [R1+0x974] ;  /* 0x0009740001d97983 */ /* 0x001f220000300800 */
[----:B------:R-:W-:-:S03]  /*21610*/  IADD3 R225, P5, R225, UR18, RZ ;  /* 0x00000012e1e17c10 */ /* 0x000fc6000ffbe0ff */
[----:B------:R-:W-:Y:S04]  /*21620*/  STL [R1+0x978], R16 ;  /* 0x0009781001007387 */ /* 0x000fe80000100800 */
[----:B------:R0:W-:Y:S04]  /*21630*/  STL [R1+0x970], R225 ;  /* 0x000970e101007387 */ /* 0x0001e80000100800 */
[----:B0-----:R-:W4:Y:S04]  /*21640*/  LDL.LU R225, [R1+0x948] ;  /* 0x0009480001e17983 */ /* 0x001f280000300800 */
[----:B------:R-:W4:Y:S04]  /*21650*/  LDL.LU R206, [R1+0x96c] ;  /* 0x00096c0001ce7983 */ /* 0x000f280000300800 */
[----:B------:R-:W4:Y:S04]  /*21660*/  LDL.LU R198, [R1+0x940] ;  /* 0x0009400001c67983 */ /* 0x000f280000300800 */
[----:B------:R-:W4:Y:S01]  /*21670*/  LDL.LU R188, [R1+0x964] ;  /* 0x0009640001bc7983 */ /* 0x000f220000300800 */
[----:B--2---:R-:W-:-:S05]  /*21680*/  IADD3.X R190, R190, UR37, RZ, P6, !PT ;  /* 0x00000025bebe7c10 */ /* 0x004fca000b7fe4ff */
[----:B------:R0:W-:Y:S04]  /*21690*/  STL [R1+0x994], R190 ;  /* 0x000994be01007387 */ /* 0x0001e80000100800 */
[----:B------:R-:W2:Y:S04]  /*216a0*/  LDL.LU R184, [R1+0x938] ;  /* 0x0009380001b87983 */ /* 0x000ea80000300800 */
[----:B------:R-:W2:Y:S04]  /*216b0*/  LDL.LU R180, [R1+0x95c] ;  /* 0x00095c0001b47983 */ /* 0x000ea80000300800 */
[----:B0-----:R-:W2:Y:S04]  /*216c0*/  LDL.LU R190, [R1+0x930] ;  /* 0x0009300001be7983 */ /* 0x001ea80000300800 */
[----:B------:R-:W2:Y:S04]  /*216d0*/  LDL.LU R176, [R1+0x954] ;  /* 0x0009540001b07983 */ /* 0x000ea80000300800 */
[----:B------:R-:W2:Y:S01]  /*216e0*/  LDL.LU R172, [R1+0x928] ;  /* 0x0009280001ac7983 */ /* 0x000ea20000300800 */
[----:B---3--:R-:W-:-:S05]  /*216f0*/  IADD3 R191, P6, R191, UR18, RZ ;  /* 0x00000012bfbf7c10 */ /* 0x008fca000ffde0ff */
[----:B------:R0:W-:Y:S04]  /*21700*/  STL [R1+0x968], R191 ;  /* 0x000968bf01007387 */ /* 0x0001e80000100800 */
[----:B0-----:R-:W3:Y:S04]  /*21710*/  LDL.LU R191, [R1+0x94c] ;  /* 0x00094c0001bf7983 */ /* 0x001ee80000300800 */
        /* <DEDUP_REMOVED lines=8> */
[----:B------:R-:W4:Y:S04]  /*217a0*/  LDL.LU R160, [R1+0x910] ;  /* 0x0009100001a07983 */ /* 0x000f280000300800 */
[----:B------:R-:W4:Y:S01]  /*217b0*/  LDL.LU R156, [R1+0x934] ;  /* 0x00093400019c7983 */ /* 0x000f220000300800 */
[----:B------:R-:W-:-:S03]  /*217c0*/  IADD3.X R193, R193, UR37, RZ, P2, !PT ;  /* 0x00000025c1c17c10 */ /* 0x000fc600097fe4ff */
[----:B------:R-:W4:Y:S04]  /*217d0*/  LDL.LU R152, [R1+0x908] ;  /* 0x0009080001987983 */ /* 0x000f280000300800 */
[----:B------:R0:W-:Y:S04]  /*217e0*/  STL [R1+0x984], R193 ;  /* 0x000984c101007387 */ /* 0x0001e80000100800 */
[----:B------:R-:W4:Y:S04]  /*217f0*/  LDL.LU R16, [R1+0x92c] ;  /* 0x00092c0001107983 */ /* 0x000f280000300800 */
[----:B0-----:R-:W4:Y:S01]  /*21800*/  LDL.LU R193, [R1+0x900] ;  /* 0x0009000001c17983 */ /* 0x001f220000300800 */
[----:B------:R-:W-:-:S02]  /*21810*/  IADD3 R212, P2, R212, UR18, RZ ;  /* 0x00000012d4d47c10 */ /* 0x000fc4000ff5e0ff */
[----:B------:R-:W-:-:S05]  /*21820*/  IADD3.X R20, R20, UR37, RZ, P3, !PT ;  /* 0x0000002514147c10 */ /* 0x000fca0009ffe4ff */
[----:B------:R0:W-:Y:S04]  /*21830*/  STL [R1+0x97c], R20 ;  /* 0x00097c1401007387 */ /* 0x0001e80000100800 */
[----:B------:R-:W-:Y:S01]  /*21840*/  STL [R1+0x958], R212 ;  /* 0x000958d401007387 */ /* 0x000fe20000100800 */
[----:B------:R-:W-:-:S03]  /*21850*/  IADD3 R12, P3, R12, UR18, RZ ;  /* 0x000000120c0c7c10 */ /* 0x000fc6000ff7e0ff */
[----:B0-----:R-:W4:Y:S04]  /*21860*/  LDL.LU R20, [R1+0x924] ;  /* 0x0009240001147983 */ /* 0x001f280000300800 */
[----:B------:R0:W-:Y:S04]  /*21870*/  STL [R1+0x950], R12 ;  /* 0x0009500c01007387 */ /* 0x0001e80000100800 */
[----:B0-----:R-:W4:Y:S01]  /*21880*/  LDL.LU R12, [R1+0x8f8] ;  /* 0x0008f800010c7983 */ /* 0x001f220000300800 */
[----:B------:R-:W-:-:S05]  /*21890*/  IADD3.X R217, R217, UR37, RZ, P4, !PT ;  /* 0x00000025d9d97c10 */ /* 0x000fca000a7fe4ff */
[----:B------:R0:W-:Y:S04]  /*218a0*/  STL [R1+0x974], R217 ;  /* 0x000974d901007387 */ /* 0x0001e80000100800 */
[----:B0-----:R-:W4:Y:S01]  /*218b0*/  LDL.LU R217, [R1+0x91c] ;  /* 0x00091c0001d97983 */ /* 0x001f220000300800 */
[----:B------:R-:W-:Y:S02]  /*218c0*/  IADD3 R225, P4, R225, UR18, RZ ;  /* 0x00000012e1e17c10 */ /* 0x000fe4000ff9e0ff */
[----:B------:R-:W-:-:S03]  /*218d0*/  IADD3.X R206, R206, UR37, RZ, P5, !PT ;  /* 0x00000025cece7c10 */ /* 0x000fc6000affe4ff */
[----:B------:R0:W-:Y:S01]  /*218e0*/  STL [R1+0x948], R225 ;  /* 0x000948e101007387 */ /* 0x0001e20000100800 */
[----:B------:R-:W-:Y:S02]  /*218f0*/  IADD3 R198, P5, R198, UR18, RZ ;  /* 0x00000012c6c67c10 */ /* 0x000fe4000ffbe0ff */
[----:B------:R-:W-:Y:S01]  /*21900*/  IADD3.X R188, R188, UR37, RZ, P6, !PT ;  /* 0x00000025bcbc7c10 */ /* 0x000fe2000b7fe4ff */
[----:B0-----:R-:W4:Y:S04]  /*21910*/  LDL.LU R225, [R1+0x8f0] ;  /* 0x0008f00001e17983 */ /* 0x001f280000300800 */
[----:B------:R-:W-:Y:S04]  /*21920*/  STL [R1+0x96c], R206 ;  /* 0x00096cce01007387 */ /* 0x000fe80000100800 */
[----:B------:R-:W-:Y:S04]  /*21930*/  STL [R1+0x940], R198 ;  /* 0x000940c601007387 */ /* 0x000fe80000100800 */
[----:B------:R-:W-:Y:S01]  /*21940*/  STL [R1+0x964], R188 ;  /* 0x000964bc01007387 */ /* 0x000fe20000100800 */
[----:B--2---:R-:W-:-:S02]  /*21950*/  IADD3 R184, P6, R184, UR18, RZ ;  /* 0x00000012b8b87c10 */ /* 0x004fc4000ffde0ff */
[----:B------:R-:W-:Y:S02]  /*21960*/  IADD3.X R180, R180, UR37, RZ, P1, !PT ;  /* 0x00000025b4b47c10 */ /* 0x000fe40008ffe4ff */
[----:B------:R-:W-:-:S05]  /*21970*/  IADD3 R190, P1, R190, UR18, RZ ;  /* 0x00000012bebe7c10 */ /* 0x000fca000ff3e0ff */
[----:B------:R0:W-:Y:S01]  /*21980*/  STL [R1+0x930], R190 ;  /* 0x000930be01007387 */ /* 0x0001e20000100800 */
[----:B------:R-:W-:-:S03]  /*21990*/  IADD3.X R176, R176, UR37, RZ, P2, !PT ;  /* 0x00000025b0b07c10 */ /* 0x000fc600097fe4ff */
[----:B------:R-:W-:Y:S04]  /*219a0*/  STL [R1+0x938], R184 ;  /* 0x000938b801007387 */ /* 0x000fe80000100800 */
[----:B0-----:R-:W2:Y:S01]  /*219b0*/  LDL.LU R190, [R1+0x914] ;  /* 0x0009140001be7983 */ /* 0x001ea20000300800 */
[----:B------:R-:W-:-:S03]  /*219c0*/  IADD3 R172, P2, R172, UR18, RZ ;  /* 0x00000012acac7c10 */ /* 0x000fc6000ff5e0ff */
[----:B------:R-:W-:Y:S01]  /*219d0*/  STL [R1+0x95c], R180 ;  /* 0x00095cb401007387 */ /* 0x000fe20000100800 */
[----:B---3--:R-:W-:-:S05]  /*219e0*/  IADD3.X R191, R191, UR37, RZ, P3, !PT ;  /* 0x00000025bfbf7c10 */ /* 0x008fca0009ffe4ff */
[----:B------:R0:W-:Y:S04]  /*219f0*/  STL [R1+0x94c], R191 ;  /* 0x00094cbf01007387 */ /* 0x0001e80000100800 */
[----:B------:R-:W-:Y:S04]  /*21a00*/  STL [R1+0x954], R176 ;  /* 0x000954b001007387 */ /* 0x000fe80000100800 */
[----:B0-----:R-:W3:Y:S01]  /*21a10*/  LDL.LU R191, [R1+0x8e8] ;  /* 0x0008e80001bf7983 */ /* 0x001ee20000300800 */
[----:B------:R-:W-:-:S03]  /*21a20*/  IADD3 R168, P3, R168, UR18, RZ ;  /* 0x00000012a8a87c10 */ /* 0x000fc6000ff7e0ff */
[----:B------:R-:W-:Y:S01]  /*21a30*/  STL [R1+0x928], R172 ;  /* 0x000928ac01007387 */ /* 0x000fe20000100800 */
[----:B------:R-:W-:-:S05]  /*21a40*/  IADD3.X R201, R201, UR37, RZ, P4, !PT ;  /* 0x00000025c9c97c10 */ /* 0x000fca000a7fe4ff */
[----:B------:R0:W-:Y:S04]  /*21a50*/  STL [R1+0x944], R201 ;  /* 0x000944c901007387 */ /* 0x0001e80000100800 */
[----:B0-----:R-:W3:Y:S04]  /*21a60*/  LDL.LU R201, [R1+0x90c] ;  /* 0x00090c0001c97983 */ /* 0x001ee80000300800 */
[----:B------:R-:W-:Y:S01]  /*21a70*/  STL [R1+0x920], R168 ;  /* 0x000920a801007387 */ /* 0x000fe20000100800 */
[----:B----4-:R-:W-:-:S05]  /*21a80*/  IADD3.X R209, R209, UR37, RZ, P5, !PT ;  /* 0x00000025d1d17c10 */ /* 0x010fca000affe4ff */
[----:B------:R0:W-:Y:S04]  /*21a90*/  STL [R1+0x93c], R209 ;  /* 0x00093cd101007387 */ /* 0x0001e80000100800 */
[----:B0-----:R-:W4:Y:S01]  /*21aa0*/  LDL.LU R209, [R1+0x8e0] ;  /* 0x0008e00001d17983 */ /* 0x001f220000300800 */
[----:B------:R-:W-:Y:S02]  /*21ab0*/  IADD3 R164, P4, R164, UR18, RZ ;  /* 0x00000012a4a47c10 */ /* 0x000fe4000ff9e0ff */
[----:B------:R-:W-:Y:S02]  /*21ac0*/  IADD3 R160, P5, R160, UR18, RZ ;  /* 0x00000012a0a07c10 */ /* 0x000fe4000ffbe0ff */
[----:B------:R-:W-:Y:S01]  /*21ad0*/  IADD3.X R156, R156, UR37, RZ, P6, !PT ;  /* 0x000000259c9c7c10 */ /* 0x000fe2000b7fe4ff */
[----:B------:R-:W-:Y:S01]  /*21ae0*/  STL [R1+0x918], R164 ;  /* 0x000918a401007387 */ /* 0x000fe20000100800 */
[----:B------:R-:W-:-:S02]  /*21af0*/  IADD3 R152, P6, R152, UR18, RZ ;  /* 0x0000001298987c10 */ /* 0x000fc4000ffde0ff */
[----:B------:R-:W-:Y:S01]  /*21b00*/  IADD3.X R16, R16, UR37, RZ, P1, !PT ;  /* 0x0000002510107c10 */ /* 0x000fe20008ffe4ff */
[----:B------:R-:W-:Y:S01]  /*21b10*/  STL [R1+0x910], R160 ;  /* 0x000910a001007387 */ /* 0x000fe20000100800 */
[----:B------:R-:W-:-:S03]  /*21b20*/  IADD3 R193, P1, R193, UR18, RZ ;  /* 0x00000012c1c17c10 */ /* 0x000fc6000ff3e0ff */
[----:B------:R-:W-:Y:S04]  /*21b30*/  STL [R1+0x934], R156 ;  /* 0x0009349c01007387 */ /* 0x000fe80000100800 */
[----:B------:R-:W4:Y:S04]  /*21b40*/  LDL.LU R212, [R1+0x904] ;  /* 0x0009040001d47983 */ /* 0x000f280000300800 */
[----:B------:R-:W-:Y:S04]  /*21b50*/  STL [R1+0x908], R152 ;  /* 0x0009089801007387 */ /* 0x000fe80000100800 */
[----:B------:R0:W-:Y:S04]  /*21b60*/  STL [R1+0x92c], R16 ;  /* 0x00092c1001007387 */ /* 0x0001e80000100800 */
[----:B0-----:R-:W4:Y:S04]  /*21b70*/  LDL.LU R16, [R1+0x8d8] ;  /* 0x0008d80001107983 */ /* 0x001f280000300800 */
[----:B------:R0:W-:Y:S01]  /*21b80*/  STL [R1+0x900], R193 ;  /* 0x000900c101007387 */ /* 0x0001e20000100800 */
[----:B------:R-:W-:-:S03]  /*21b90*/  IADD3.X R20, R20, UR37, RZ, P2, !PT ;  /* 0x0000002514147c10 */ /* 0x000fc600097fe4ff */
[----:B0-----:R-:W4:Y:S01]  /*21ba0*/  LDL.LU R193, [R1+0x8fc] ;  /* 0x0008fc0001c17983 */ /* 0x001f220000300800 */
[----:B------:R-:W-:-:S05]  /*21bb0*/  IADD3 R12, P2, R12, UR18, RZ ;  /* 0x000000120c0c7c10 */ /* 0x000fca000ff5e0ff */
[----:B------:R0:W-:Y:S04]  /*21bc0*/  STL [R1+0x8f8], R12 ;  /* 0x0008f80c01007387 */ /* 0x0001e80000100800 */
[----:B0-----:R-:W4:Y:S01]  /*21bd0*/  LDL.LU R12, [R1+0x8d0] ;  /* 0x0008d000010c7983 */ /* 0x001f220000300800 */
[----:B------:R-:W-:-:S03]  /*21be0*/  IADD3.X R217, R217, UR37, RZ, P3, !PT ;  /* 0x00000025d9d97c10 */ /* 0x000fc60009ffe4ff */
[----:B------:R-:W-:Y:S04]  /*21bf0*/  STL [R1+0x924], R20 ;  /* 0x0009241401007387 */ /* 0x000fe80000100800 */
        /* <DEDUP_REMOVED lines=8> */
[----:B------:R-:W4:Y:S04]  /*21c80*/  LDL.LU R180, [R1+0x8b8] ;  /* 0x0008b80001b47983 */ /* 0x000f280000300800 */
[----:B0-----:R-:W4:Y:S04]  /*21c90*/  LDL.LU R225, [R1+0x8dc] ;  /* 0x0008dc0001e17983 */ /* 0x001f280000300800 */
[----:B------:R-:W4:Y:S04]  /*21ca0*/  LDL.LU R176, [R1+0x8b0] ;  /* 0x0008b00001b07983 */ /* 0x000f280000300800 */
[----:B------:R-:W4:Y:S01]  /*21cb0*/  LDL.LU R172, [R1+0x8d4] ;  /* 0x0008d40001ac7983 */ /* 0x000f220000300800 */
[----:B--2---:R-:W-:-:S05]  /*21cc0*/  IADD3.X R190, R190, UR37, RZ, P4, !PT ;  /* 0x00000025bebe7c10 */ /* 0x004fca000a7fe4ff */
[----:B------:R0:W-:Y:S04]  /*21cd0*/  STL [R1+0x914], R190 ;  /* 0x000914be01007387 */ /* 0x0001e80000100800 */
[----:B0-----:R-:W2:Y:S04]  /*21ce0*/  LDL.LU R190, [R1+0x8a8] ;  /* 0x0008a80001be7983 */ /* 0x001ea80000300800 */
        /* <DEDUP_REMOVED lines=8> */
[----:B------:R-:W3:Y:S04]  /*21d70*/  LDL.LU R160, [R1+0x8bc] ;  /* 0x0008bc0001a07983 */ /* 0x000ee80000300800 */
[----:B------:R-:W3:Y:S04]  /*21d80*/  LDL.LU R156, [R1+0x890] ;  /* 0x00089000019c7983 */ /* 0x000ee80000300800 */
[----:B------:R-:W3:Y:S01]  /*21d90*/  LDL.LU R152, [R1+0x8b4] ;  /* 0x0008b40001987983 */ /* 0x000ee20000300800 */
[----:B----4-:R-:W-:-:S05]  /*21da0*/  IADD3 R209, P5, R209, UR18, RZ ;  /* 0x00000012d1d17c10 */ /* 0x010fca000ffbe0ff */
[----:B------:R0:W-:Y:S04]  /*21db0*/  STL [R1+0x8e0], R209 ;  /* 0x0008e0d101007387 */ /* 0x0001e80000100800 */
[----:B------:R-:W4:Y:S04]  /*21dc0*/  LDL.LU R20, [R1+0x888] ;  /* 0x0008880001147983 */ /* 0x000f280000300800 */
[----:B0-----:R-:W4:Y:S01]  /*21dd0*/  LDL.LU R209, [R1+0x8ac] ;  /* 0x0008ac0001d17983 */ /* 0x001f220000300800 */
[----:B------:R-:W-:Y:S02]  /*21de0*/  IADD3.X R212, R212, UR37, RZ, P6, !PT ;  /* 0x00000025d4d47c10 */ /* 0x000fe4000b7fe4ff */
        /* <DEDUP_REMOVED lines=10> */
[----:B------:R-:W-:Y:S02]  /*21e90*/  IADD3.X R217, R217, UR37, RZ, P2, !PT ;  /* 0x00000025d9d97c10 */ /* 0x000fe400097fe4ff */
        /* <DEDUP_REMOVED lines=15> */
[----:B0-----:R-:W4:Y:S04]  /*21f90*/  LDL.LU R225, [R1+0x870] ;  /* 0x0008700001e17983 */ /* 0x001f280000300800 */
[----:B------:R-:W-:Y:S01]  /*21fa0*/  STL [R1+0x8b8], R180 ;  /* 0x0008b8b401007387 */ /* 0x000fe20000100800 */
[----:B--2---:R-:W-:-:S02]  /*21fb0*/  IADD3 R190, P6, R190, UR18, RZ ;  /* 0x00000012bebe7c10 */ /* 0x004fc4000ffde0ff */
[----:B------:R-:W-:-:S03]  /*21fc0*/  IADD3.X R168, R168, UR37, RZ, P1, !PT ;  /* 0x00000025a8a87c10 */ /* 0x000fc60008ffe4ff */
[----:B------:R0:W-:Y:S04]  /*21fd0*/  STL [R1+0x8a8], R190 ;  /* 0x0008a8be01007387 */ /* 0x0001e80000100800 */
[----:B------:R-:W-:Y:S04]  /*21fe0*/  STL [R1+0x8b0], R176 ;  /* 0x0008b0b001007387 */ /* 0x000fe80000100800 */
[----:B0-----:R-:W2:Y:S04]  /*21ff0*/  LDL.LU R190, [R1+0x894] ;  /* 0x0008940001be7983 */ /* 0x001ea80000300800 */
[----:B------:R-:W-:Y:S01]  /*22000*/  STL [R1+0x8d4], R172 ;  /* 0x0008d4ac01007387 */ /* 0x000fe20000100800 */
[----:B---3--:R-:W-:-:S02]  /*22010*/  IADD3 R191, P1, R191, UR18, RZ ;  /* 0x00000012bfbf7c10 */ /* 0x008fc4000ff3e0ff */
[----:B------:R-:W-:-:S03]  /*22020*/  IADD3.X R164, R164, UR37, RZ, P2, !PT ;  /* 0x00000025a4a47c10 */ /* 0x000fc600097fe4ff */
[----:B------:R0:W-:Y:S04]  /*22030*/  STL [R1+0x8a0], R191 ;  /* 0x0008a0bf01007387 */ /* 0x0001e80000100800 */
[----:B0-----:R-:W3:Y:S04]  /*22040*/  LDL.LU R191, [R1+0x868] ;  /* 0x0008680001bf7983 */ /* 0x001ee80000300800 */
[----:B------:R-:W-:Y:S01]  /*22050*/  STL [R1+0x8cc], R168 ;  /* 0x0008cca801007387 */ /* 0x000fe20000100800 */
[----:B------:R-:W-:Y:S02]  /*22060*/  IADD3 R201, P2, R201, UR18, RZ ;  /* 0x00000012c9c97c10 */ /* 0x000fe4000ff5e0ff */
        /* <DEDUP_REMOVED lines=8> */
[----:B------:R-:W3:Y:S04]  /*220f0*/  LDL.LU R212, [R1+0x860] ;  /* 0x0008600001d47983 */ /* 0x000ee80000300800 */
[----:B------:R-:W-:Y:S01]  /*22100*/  STL [R1+0x8b4], R152 ;  /* 0x0008b49801007387 */ /* 0x000fe20000100800 */
[----:B----4-:R-:W-:-:S02]  /*22110*/  IADD3 R20, P4, R20, UR18, RZ ;  /* 0x0000001214147c10 */ /* 0x010fc4000ff9e0ff */
[----:B------:R-:W-:-:S03]  /*22120*/  IADD3.X R209, R209, UR37, RZ, P5, !PT ;  /* 0x00000025d1d17c10 */ /* 0x000fc6000affe4ff */
[----:B------:R0:W-:Y:S04]  /*22130*/  STL [R1+0x888], R20 ;  /* 0x0008881401007387 */ /* 0x0001e80000100800 */
[----:B0-----:R-:W4:Y:S04]  /*22140*/  LDL.LU R20, [R1+0x884] ;  /* 0x0008840001147983 */ /* 0x001f280000300800 */
[----:B------:R0:W-:Y:S04]  /*22150*/  STL [R1+0x8ac], R209 ;  /* 0x0008acd101007387 */ /* 0x0001e80000100800 */
[----:B0-----:R-:W4:Y:S01]  /*22160*/  LDL.LU R209, [R1+0x858] ;  /* 0x0008580001d17983 */ /* 0x001f220000300800 */
[----:B------:R-:W-:-:S02]  /*22170*/  IADD3 R16, P5, R16, UR18, RZ ;  /* 0x0000001210107c10 */ /* 0x000fc4000ffbe0ff */
[----:B------:R-:W-:-:S05]  /*22180*/  IADD3.X R193, R193, UR37, RZ, P6, !PT ;  /* 0x00000025c1c17c10 */ /* 0x000fca000b7fe4ff */
[----:B------:R0:W-:Y:S04]  /*22190*/  STL [R1+0x8a4], R193 ;  /* 0x0008a4c101007387 */ /* 0x0001e80000100800 */
[----:B0-----:R-:W4:Y:S04]  /*221a0*/  LDL.LU R193, [R1+0x87c] ;  /* 0x00087c0001c17983 */ /* 0x001f280000300800 */
        /* <DEDUP_REMOVED lines=9> */
[----:B------:R-:W4:Y:S04]  /*22240*/  LDL.LU R184, [R1+0x840] ;  /* 0x0008400001b87983 */ /* 0x000f280000300800 */
[----:B------:R-:W4:Y:S04]  /*22250*/  LDL.LU R180, [R1+0x864] ;  /* 0x0008640001b47983 */ /* 0x000f280000300800 */
[----:B0-----:R-:W4:Y:S01]  /*22260*/  LDL.LU R217, [R1+0x838] ;  /* 0x0008380001d97983 */ /* 0x001f220000300800 */
[----:B------:R-:W-:-:S03]  /*22270*/  IADD3 R225, P1, R225, UR18, RZ ;  /* 0x00000012e1e17c10 */ /* 0x000fc6000ff3e0ff */
[----:B------:R-:W4:Y:S04]  /*22280*/  LDL.LU R176, [R1+0x85c] ;  /* 0x00085c0001b07983 */ /* 0x000f280000300800 */
[----:B------:R-:W4:Y:S04]  /*22290*/  LDL.LU R172, [R1+0x830] ;  /* 0x0008300001ac7983 */ /* 0x000f280000300800 */
[----:B------:R0:W-:Y:S04]  /*222a0*/  STL [R1+0x870], R225 ;  /* 0x000870e101007387 */ /* 0x0001e80000100800 */
[----:B0-----:R-:W4:Y:S04]  /*222b0*/  LDL.LU R225, [R1+0x854] ;  /* 0x0008540001e17983 */ /* 0x001f280000300800 */
        /* <DEDUP_REMOVED lines=8> */
[----:B------:R-:W3:Y:S04]  /*22340*/  LDL.LU R160, [R1+0x818] ;  /* 0x0008180001a07983 */ /* 0x000ee80000300800 */
[----:B------:R-:W3:Y:S04]  /*22350*/  LDL.LU R156, [R1+0x83c] ;  /* 0x00083c00019c7983 */ /* 0x000ee80000300800 */
[----:B------:R-:W3:Y:S01]  /*22360*/  LDL.LU R152, [R1+0x810] ;  /* 0x0008100001987983 */ /* 0x000ee20000300800 */
[----:B------:R-:W-:-:S05]  /*22370*/  IADD3.X R201, R201, UR37, RZ, P3, !PT ;  /* 0x00000025c9c97c10 */ /* 0x000fca0009ffe4ff */
[----:B------:R0:W-:Y:S04]  /*22380*/  STL [R1+0x88c], R201 ;  /* 0x00088cc901007387 */ /* 0x0001e80000100800 */
[----:B------:R-:W3:Y:S04]  /*22390*/  LDL.LU R16, [R1+0x834] ;  /* 0x0008340001107983 */ /* 0x000ee80000300800 */
[----:B0-----:R-:W3:Y:S01]  /*223a0*/  LDL.LU R201, [R1+0x808] ;  /* 0x0008080001c97983 */ /* 0x001ee20000300800 */
[----:B------:R-:W-:Y:S02]  /*223b0*/  IADD3 R212, P3, R212, UR18, RZ ;  /* 0x00000012d4d47c10 */ /* 0x000fe4000ff7e0ff */
[----:B----4-:R-:W-:-:S05]  /*223c0*/  IADD3.X R20, R20, UR37, RZ, P4, !PT ;  /* 0x0000002514147c10 */ /* 0x010fca000a7fe4ff */
        /* <DEDUP_REMOVED lines=15> */
[----:B------:R-:W-:Y:S01]  /*224c0*/  STL [R1+0x874], R206 ;  /* 0x000874ce01007387 */ /* 0x000fe20000100800 */
[----:B------:R-:W-:Y:S02]  /*224d0*/  IADD3 R184, P1, R184, UR18, RZ ;  /* 0x00000012b8b87c10 */ /* 0x000fe4000ff3e0ff */
[----:B------:R-:W-:Y:S01]  /*224e0*/  IADD3.X R180, R180, UR37, RZ, P2, !PT ;  /* 0x00000025b4b47c10 */ /* 0x000fe200097fe4ff */
[----:B------:R-:W-:Y:S01]  /*224f0*/  STL [R1+0x848], R198 ;  /* 0x000848c601007387 */ /* 0x000fe20000100800 */
[----:B------:R-:W-:-:S03]  /*22500*/  IADD3 R217, P2, R217, UR18, RZ ;  /* 0x00000012d9d97c10 */ /* 0x000fc6000ff5e0ff */
[----:B------:R-:W-:Y:S01]  /*22510*/  STL [R1+0x86c], R188 ;  /* 0x00086cbc01007387 */ /* 0x000fe20000100800 */
[----:B------:R-:W-:-:S03]  /*22520*/  IADD3.X R176, R176, UR37, RZ, P3, !PT ;  /* 0x00000025b0b07c10 */ /* 0x000fc60009ffe4ff */
[----:B------:R0:W-:Y:S04]  /*22530*/  STL [R1+0x838], R217 ;  /* 0x000838d901007387 */ /* 0x0001e80000100800 */
[----:B------:R-:W-:Y:S01]  /*22540*/  STL [R1+0x840], R184 ;  /* 0x000840b801007387 */ /* 0x000fe20000100800 */
[----:B------:R-:W-:-:S03]  /*22550*/  IADD3 R172, P3, R172, UR18, RZ ;  /* 0x00000012acac7c10 */ /* 0x000fc6000ff7e0ff */
[----:B0-----:R-:W4:Y:S01]  /*22560*/  LDL.LU R217, [R1+0x81c] ;  /* 0x00081c0001d97983 */ /* 0x001f220000300800 */
[----:B------:R-:W-:-:S03]  /*22570*/  IADD3.X R225, R225, UR37, RZ, P4, !PT ;  /* 0x00000025e1e17c10 */ /* 0x000fc6000a7fe4ff */
[----:B------:R-:W-:Y:S04]  /*22580*/  STL [R1+0x864], R180 ;  /* 0x000864b401007387 */ /* 0x000fe80000100800 */
[----:B------:R0:W-:Y:S04]  /*22590*/  STL [R1+0x854], R225 ;  /* 0x000854e101007387 */ /* 0x0001e80000100800 */
[----:B------:R-:W-:Y:S01]  /*225a0*/  STL [R1+0x85c], R176 ;  /* 0x00085cb001007387 */ /* 0x000fe20000100800 */
[----:B------:R-:W-:-:S03]  /*225b0*/  IADD3 R168, P4, R168, UR18, RZ ;  /* 0x00000012a8a87c10 */ /* 0x000fc6000ff9e0ff */
[----:B0-----:R-:W4:Y:S04]  /*225c0*/  LDL.LU R225, [R1+0x7f0] ;  /* 0x0007f00001e17983 */ /* 0x001f280000300800 */
[----:B------:R-:W-:Y:S01]  /*225d0*/  STL [R1+0x830], R172 ;  /* 0x000830ac01007387 */ /* 0x000fe20000100800 */
[----:B--2---:R-:W-:-:S05]  /*225e0*/  IADD3.X R190, R190, UR37, RZ, P5, !PT ;  /* 0x00000025bebe7c10 */ /* 0x004fca000affe4ff */
[----:B------:R0:W-:Y:S01]  /*225f0*/  STL [R1+0x84c], R190 ;  /* 0x00084cbe01007387 */ /* 0x0001e20000100800 */
[----:B------:R-:W-:-:S03]  /*22600*/  IADD3 R164, P5, R164, UR18, RZ ;  /* 0x00000012a4a47c10 */ /* 0x000fc6000ffbe0ff */
[----:B0-----:R-:W2:Y:S04]  /*22610*/  LDL.LU R190, [R1+0x814] ;  /* 0x0008140001be7983 */ /* 0x001ea80000300800 */
[----:B------:R-:W-:Y:S01]  /*22620*/  STL [R1+0x828], R168 ;  /* 0x000828a801007387 */ /* 0x000fe20000100800 */
[----:B---3--:R-:W-:Y:S02]  /*22630*/  IADD3.X R191, R191, UR37, RZ, P6, !PT ;  /* 0x00000025bfbf7c10 */ /* 0x008fe4000b7fe4ff */
[----:B------:R-:W-:-:S03]  /*22640*/  IADD3 R160, P6, R160, UR18, RZ ;  /* 0x00000012a0a07c10 */ /* 0x000fc6000ffde0ff */
[----:B------:R0:W-:Y:S01]  /*22650*/  STL [R1+0x844], R191 ;  /* 0x000844bf01007387 */ /* 0x0001e20000100800 */
[----:B------:R-:W-:Y:S02]  /*22660*/  IADD3.X R156, R156, UR37, RZ, P1, !PT ;  /* 0x000000259c9c7c10 */ /* 0x000fe40008ffe4ff */
[----:B------:R-:W-:Y:S01]  /*22670*/  IADD3 R152, P1, R152, UR18, RZ ;  /* 0x0000001298987c10 */ /* 0x000fe2000ff3e0ff */
[----:B0-----:R-:W3:Y:S04]  /*22680*/  LDL.LU R191, [R1+0x7e8] ;  /* 0x0007e80001bf7983 */ /* 0x001ee80000300800 */
[----:B------:R-:W-:Y:S04]  /*22690*/  STL [R1+0x820], R164 ;  /* 0x000820a401007387 */ /* 0x000fe80000100800 */
[----:B------:R-:W-:Y:S01]  /*226a0*/  STL [R1+0x818], R160 ;  /* 0x000818a001007387 */ /* 0x000fe20000100800 */
[----:B------:R-:W-:-:S03]  /*226b0*/  IADD3.X R16, R16, UR37, RZ, P2, !PT ;  /* 0x0000002510107c10 */ /* 0x000fc600097fe4ff */
[----:B------:R-:W-:Y:S01]  /*226c0*/  STL [R1+0x83c], R156 ;  /* 0x00083c9c01007387 */ /* 0x000fe20000100800 */
[----:B------:R-:W-:-:S03]  /*226d0*/  IADD3 R201, P2, R201, UR18, RZ ;  /* 0x00000012c9c97c10 */ /* 0x000fc6000ff5e0ff */
[----:B------:R-:W3:Y:S04]  /*226e0*/  LDL.LU R212, [R1+0x80c] ;  /* 0x00080c0001d47983 */ /* 0x000ee80000300800 */
[----:B------:R-:W-:Y:S04]  /*226f0*/  STL [R1+0x810], R152 ;  /* 0x0008109801007387 */ /* 0x000fe80000100800 */
[----:B------:R0:W-:Y:S04]  /*22700*/  STL [R1+0x834], R16 ;  /* 0x0008341001007387 */ /* 0x0001e80000100800 */
[----:B0-----:R-:W3:Y:S04]  /*22710*/  LDL.LU R16, [R1+0x7e0] ;  /* 0x0007e00001107983 */ /* 0x001ee80000300800 */
[----:B------:R0:W-:Y:S04]  /*22720*/  STL [R1+0x808], R201 ;  /* 0x000808c901007387 */ /* 0x0001e80000100800 */
[----:B0-----:R-:W3:Y:S01]  /*22730*/  LDL.LU R201, [R1+0x804] ;  /* 0x0008040001c97983 */ /* 0x001ee20000300800 */
[----:B----4-:R-:W-:-:S02]  /*22740*/  IADD3.X R20, R20, UR37, RZ, P3, !PT ;  /* 0x0000002514147c10 */ /* 0x010fc40009ffe4ff */
[----:B------:R-:W-:-:S05]  /*22750*/  IADD3 R209, P3, R209, UR18, RZ ;  /* 0x00000012d1d17c10 */ /* 0x000fca000ff7e0ff */
[----:B------:R0:W-:Y:S04]  /*22760*/  STL [R1+0x800], R209 ;  /* 0x000800d101007387 */ /* 0x0001e80000100800 */
[----:B0-----:R-:W4:Y:S04]  /*22770*/  LDL.LU R209, [R1+0x7d8] ;  /* 0x0007d80001d17983 */ /* 0x001f280000300800 */
[----:B------:R-:W-:Y:S01]  /*22780*/  STL [R1+0x82c], R20 ;  /* 0x00082c1401007387 */ /* 0x000fe20000100800 */
[----:B------:R-:W-:-:S05]  /*22790*/  IADD3.X R193, R193, UR37, RZ, P4, !PT ;  /* 0x00000025c1c17c10 */ /* 0x000fca000a7fe4ff */
[----:B------:R0:W-:Y:S04]  /*227a0*/  STL [R1+0x824], R193 ;  /* 0x000824c101007387 */ /* 0x0001e80000100800 */
[----:B0-----:R-:W4:Y:S04]  /*227b0*/  LDL.LU R193, [R1+0x7fc] ;  /* 0x0007fc0001c17983 */ /* 0x001f280000300800 */
[----:B------:R-:W4:Y:S04]  /*227c0*/  LDL.LU R206, [R1+0x7d0] ;  /* 0x0007d00001ce7983 */ /* 0x000f280000300800 */
[----:B------:R-:W4:Y:S01]  /*227d0*/  LDL.LU R198, [R1+0x7f4] ;  /* 0x0007f40001c67983 */ /* 0x000f220000300800 */
[----:B------:R-:W-:-:S03]  /*227e0*/  IADD3 R12, P4, R12, UR18, RZ ;  /* 0x000000120c0c7c10 */ /* 0x000fc6000ff9e0ff */
[----:B------:R-:W4:Y:S04]  /*227f0*/  LDL.LU R188, [R1+0x7c8] ;  /* 0x0007c80001bc7983 */ /* 0x000f280000300800 */
[----:B------:R-:W-:Y:S04]  /*22800*/  STL [R1+0x7f8], R12 ;  /* 0x0007f80c01007387 */ /* 0x000fe80000100800 */
[----:B------:R-:W4:Y:S04]  /*22810*/  LDL.LU R184, [R1+0x7ec] ;  /* 0x0007ec0001b87983 */ /* 0x000f280000300800 */
[----:B------:R-:W4:Y:S04]  /*22820*/  LDL.LU R180, [R1+0x7c0] ;  /* 0x0007c00001b47983 */ /* 0x000f280000300800 */
[----:B------:R-:W4:Y:S04]  /*22830*/  LDL.LU R176, [R1+0x7e4] ;  /* 0x0007e40001b07983 */ /* 0x000f280000300800 */
[----:B------:R-:W4:Y:S04]  /*22840*/  LDL.LU R172, [R1+0x7b8] ;  /* 0x0007b80001ac7983 */ /* 0x000f280000300800 */
[----:B------:R-:W4:Y:S01]  /*22850*/  LDL.LU R168, [R1+0x7dc] ;  /* 0x0007dc0001a87983 */ /* 0x000f220000300800 */
[----:B------:R-:W-:-:S05]  /*22860*/  IADD3.X R217, R217, UR37, RZ, P5, !PT ;  /* 0x00000025d9d97c10 */ /* 0x000fca000affe4ff */
[----:B------:R0:W-:Y:S04]  /*22870*/  STL [R1+0x81c], R217 ;  /* 0x00081cd901007387 */ /* 0x0001e80000100800 */
[----:B0-----:R-:W4:Y:S04]  /*22880*/  LDL.LU R217, [R1+0x7b0] ;  /* 0x0007b00001d97983 */ /* 0x001f280000300800 */
[----:B------:R-:W4:Y:S01]  /*22890*/  LDL.LU R164, [R1+0x7d4] ;  /* 0x0007d40001a47983 */ /* 0x000f220000300800 */
[----:B------:R-:W-:-:S05]  /*228a0*/  IADD3 R225, P5, R225, UR18, RZ ;  /* 0x00000012e1e17c10 */ /* 0x000fca000ffbe0ff */
[----:B------:R0:W-:Y:S04]  /*228b0*/  STL [R1+0x7f0], R225 ;  /* 0x0007f0e101007387 */ /* 0x0001e80000100800 */
[----:B0-----:R-:W4:Y:S04]  /*228c0*/  LDL.LU R225, [R1+0x7a8] ;  /* 0x0007a80001e17983 */ /* 0x001f280000300800 */
[----:B------:R-:W4:Y:S01]  /*228d0*/  LDL.LU R160, [R1+0x7cc] ;  /* 0x0007cc0001a07983 */ /* 0x000f220000300800 */
[----:B--2---:R-:W-:-:S05]  /*228e0*/  IADD3.X R190, R190, UR37, RZ, P6, !PT ;  /* 0x00000025bebe7c10 */ /* 0x004fca000b7fe4ff */
[----:B------:R0:W-:Y:S04]  /*228f0*/  STL [R1+0x814], R190 ;  /* 0x000814be01007387 */ /* 0x0001e80000100800 */
[----:B0-----:R-:W2:Y:S04]  /*22900*/  LDL.LU R190, [R1+0x7a0] ;  /* 0x0007a00001be7983 */ /* 0x001ea80000300800 */
[----:B------:R-:W2:Y:S04]  /*22910*/  LDL.LU R156, [R1+0x7c4] ;  /* 0x0007c400019c7983 */ /* 0x000ea80000300800 */
[----:B------:R-:W2:Y:S01]  /*22920*/  LDL.LU R152, [R1+0x798] ;  /* 0x0007980001987983 */ /* 0x000ea20000300800 */
[----:B---3--:R-:W-:-:S03]  /*22930*/  IADD3 R191, P6, R191, UR18, RZ ;  /* 0x00000012bfbf7c10 */ /* 0x008fc6000ffde0ff */
[----:B------:R-:W3:Y:S04]  /*22940*/  LDL.LU R20, [R1+0x7bc] ;  /* 0x0007bc0001147983 */ /* 0x000ee80000300800 */
[----:B------:R0:W-:Y:S04]  /*22950*/  STL [R1+0x7e8], R191 ;  /* 0x0007e8bf01007387 */ /* 0x0001e80000100800 */
[----:B------:R-:W3:Y:S04]  /*22960*/  LDL.LU R12, [R1+0x790] ;  /* 0x00079000010c7983 */ /* 0x000ee80000300800 */
[----:B0-----:R-:W3:Y:S01]  /*22970*/  LDL.LU R191, [R1+0x7b4] ;  /* 0x0007b40001bf7983 */ /* 0x001ee20000300800 */
[----:B------:R-:W-:-:S02]  /*22980*/  IADD3.X R212, R212, UR37, RZ, P1, !PT ;  /* 0x00000025d4d47c10 */ /* 0x000fc40008ffe4ff */
[----:B------:R-:W-:-:S05]  /*22990*/  IADD3 R16, P1, R16, UR18, RZ ;  /* 0x0000001210107c10 */ /* 0x000fca000ff3e0ff */
[----:B------:R0:W-:Y:S04]  /*229a0*/  STL [R1+0x7e0], R16 ;  /* 0x0007e01001007387 */ /* 0x0001e80000100800 */
[----:B------:R-:W-:Y:S01]  /*229b0*/  STL [R1+0x80c], R212 ;  /* 0x00080cd401007387 */ /* 0x000fe20000100800 */
[----:B------:R-:W-:-:S03]  /*229c0*/  IADD3.X R201, R201, UR37, RZ, P2, !PT ;  /* 0x00000025c9c97c10 */ /* 0x000fc600097fe4ff */
[----:B0-----:R-:W3:Y:S04]  /*229d0*/  LDL.LU R16, [R1+0x788] ;  /* 0x0007880001107983 */ /* 0x001ee80000300800 */
[----:B------:R0:W-:Y:S04]  /*229e0*/  STL [R1+0x804], R201 ;  /* 0x000804c901007387 */ /* 0x0001e80000100800 */
[----:B0-----:R-:W3:Y:S01]  /*229f0*/  LDL.LU R201, [R1+0x7ac] ;  /* 0x0007ac0001c97983 */ /* 0x001ee20000300800 */
[----:B----4-:R-:W-:-:S05]  /*22a00*/  IADD3 R209, P2, R209, UR18, RZ ;  /* 0x00000012d1d17c10 */ /* 0x010fca000ff5e0ff */
[----:B------:R0:W-:Y:S04]  /*22a10*/  STL [R1+0x7d8], R209 ;  /* 0x0007d8d101007387 */ /* 0x0001e80000100800 */
[----:B0-----:R-:W4:Y:S01]  /*22a20*/  LDL.LU R209, [R1+0x780] ;  /* 0x0007800001d17983 */ /* 0x001f220000300800 */
[----:B------:R-:W-:Y:S02]  /*22a30*/  IADD3.X R193, R193, UR37, RZ, P3, !PT ;  /* 0x00000025c1c17c10 */ /* 0x000fe40009ffe4ff */
[----:B------:R-:W-:-:S03]  /*22a40*/  IADD3 R206, P3, R206, UR18, RZ ;  /* 0x00000012cece7c10 */ /* 0x000fc6000ff7e0ff */
[----:B------:R0:W-:Y:S01]  /*22a50*/  STL [R1+0x7fc], R193 ;  /* 0x0007fcc101007387 */ /* 0x0001e20000100800 */
[----:B------:R-:W-:Y:S02]  /*22a60*/  IADD3.X R198, R198, UR37, RZ, P4, !PT ;  /* 0x00000025c6c67c10 */ /* 0x000fe4000a7fe4ff */
[----:B------:R-:W-:Y:S01]  /*22a70*/  IADD3 R188, P4, R188, UR18, RZ ;  /* 0x00000012bcbc7c10 */ /* 0x000fe2000ff9e0ff */
[----:B0-----:R-:W4:Y:S01]  /*22a80*/  LDL.LU R193, [R1+0x7a4] ;  /* 0x0007a40001c17983 */ /* 0x001f220000300800 */
[----:B------:R-:W-:-:S03]  /*22a90*/  IADD3.X R184, R184, UR37, RZ, P5, !PT ;  /* 0x00000025b8b87c10 */ /* 0x000fc6000affe4ff */
[----:B------:R-:W-:Y:S01]  /*22aa0*/  STL [R1+0x7d0], R206 ;  /* 0x0007d0ce01007387 */ /* 0x000fe20000100800 */
[----:B------:R-:W-:-:S03]  /*22ab0*/  IADD3 R180, P5, R180, UR18, RZ ;  /* 0x00000012b4b47c10 */ /* 0x000fc6000ffbe0ff */
[----:B------:R-:W-:Y:S01]  /*22ac0*/  STL [R1+0x7f4], R198 ;  /* 0x0007f4c601007387 */ /* 0x000fe20000100800 */
[----:B------:R-:W-:-:S03]  /*22ad0*/  IADD3.X R176, R176, UR37, RZ, P6, !PT ;  /* 0x00000025b0b07c10 */ /* 0x000fc6000b7fe4ff */
[----:B------:R-:W-:Y:S01]  /*22ae0*/  STL [R1+0x7c8], R188 ;  /* 0x0007c8bc01007387 */ /* 0x000fe20000100800 */
[----:B------:R-:W-:-:S03]  /*22af0*/  IADD3 R172, P6, R172, UR18, RZ ;  /* 0x00000012acac7c10 */ /* 0x000fc6000ffde0ff */
[----:B------:R-:W-:Y:S01]  /*22b00*/  STL [R1+0x7ec], R184 ;  /* 0x0007ecb801007387 */ /* 0x000fe20000100800 */
[----:B------:R-:W-:-:S03]  /*22b10*/  IADD3.X R168, R168, UR37, RZ, P1, !PT ;  /* 0x00000025a8a87c10 */ /* 0x000fc60008ffe4ff */
[----:B------:R-:W-:Y:S04]  /*22b20*/  STL [R1+0x7c0], R180 ;  /* 0x0007c0b401007387 */ /* 0x000fe80000100800 */
[----:B------:R-:W-:Y:S01]  /*22b30*/  STL [R1+0x7e4], R176 ;  /* 0x0007e4b001007387 */ /* 0x000fe20000100800 */
[----:B------:R-:W-:Y:S02]  /*22b40*/  IADD3 R217, P1, R217, UR18, RZ ;  /* 0x00000012d9d97c10 */ /* 0x000fe4000ff3e0ff */
[----:B------:R-:W-:-:S03]  /*22b50*/  IADD3.X R164, R164, UR37, RZ, P2, !PT ;  /* 0x00000025a4a47c10 */ /* 0x000fc600097fe4ff */
[----:B------:R0:W-:Y:S04]  /*22b60*/  STL [R1+0x7b0], R217 ;  /* 0x0007b0d901007387 */ /* 0x0001e80000100800 */
[----:B------:R-:W-:Y:S04]  /*22b70*/  STL [R1+0x7b8], R172 ;  /* 0x0007b8ac01007387 */ /* 0x000fe80000100800 */
[----:B0-----:R-:W4:Y:S01]  /*22b80*/  LDL.LU R217, [R1+0x778] ;  /* 0x0007780001d97983 */ /* 0x001f220000300800 */
[----:B------:R-:W-:-:S03]  /*22b90*/  IADD3 R225, P2, R225, UR18, RZ ;  /* 0x00000012e1e17c10 */ /* 0x000fc6000ff5e0ff */
[----:B------:R-:W-:Y:S01]  /*22ba0*/  STL [R1+0x7dc], R168 ;  /* 0x0007dca801007387 */ /* 0x000fe20000100800 */
[----:B------:R-:W-:-:S03]  /*22bb0*/  IADD3.X R160, R160, UR37, RZ, P3, !PT ;  /* 0x00000025a0a07c10 */ /* 0x000fc60009ffe4ff */
[----:B------:R0:W-:Y:S04]  /*22bc0*/  STL [R1+0x7a8], R225 ;  /* 0x0007a8e101007387 */ /* 0x0001e80000100800 */
[----:B0-----:R-:W4:Y:S04]  /*22bd0*/  LDL.LU R225, [R1+0x79c] ;  /* 0x00079c0001e17983 */ /* 0x001f280000300800 */
[----:B------:R-:W-:Y:S01]  /*22be0*/  STL [R1+0x7d4], R164 ;  /* 0x0007d4a401007387 */ /* 0x000fe20000100800 */
[----:B--2---:R-:W-:Y:S02]  /*22bf0*/  IADD3 R190, P3, R190, UR18, RZ ;  /* 0x00000012bebe7c10 */ /* 0x004fe4000ff7e0ff */
[----:B------:R-:W-:-:S03]  /*22c00*/  IADD3.X R156, R156, UR37, RZ, P4, !PT ;  /* 0x000000259c9c7c10 */ /* 0x000fc6000a7fe4ff */
[----:B------:R0:W-:Y:S01]  /*22c10*/  STL [R1+0x7a0], R190 ;  /* 0x0007a0be01007387 */ /* 0x0001e20000100800 */
[----:B------:R-:W-:Y:S02]  /*22c20*/  IADD3 R152, P4, R152, UR18, RZ ;  /* 0x0000001298987c10 */ /* 0x000fe4000ff9e0ff */
[----:B---3--:R-:W-:Y:S01]  /*22c30*/  IADD3.X R20, R20, UR37, RZ, P5, !PT ;  /* 0x0000002514147c10 */ /* 0x008fe2000affe4ff */
[----:B0-----:R-:W2:Y:S04]  /*22c40*/  LDL.LU R190, [R1+0x770] ;  /* 0x0007700001be7983 */ /* 0x001ea80000300800 */
[----:B------:R-:W-:Y:S01]  /*22c50*/  STL [R1+0x7cc], R160 ;  /* 0x0007cca001007387 */ /* 0x000fe20000100800 */
[----:B------:R-:W-:-:S03]  /*22c60*/  IADD3 R12, P5, R12, UR18, RZ ;  /* 0x000000120c0c7c10 */ /* 0x000fc6000ffbe0ff */
[----:B------:R-:W-:Y:S01]  /*22c70*/  STL [R1+0x7c4], R156 ;  /* 0x0007c49c01007387 */ /* 0x000fe20000100800 */
[----:B------:R-:W-:-:S03]  /*22c80*/  IADD3.X R191, R191, UR37, RZ, P6, !PT ;  /* 0x00000025bfbf7c10 */ /* 0x000fc6000b7fe4ff */
[----:B------:R-:W-:Y:S04]  /*22c90*/  STL [R1+0x798], R152 ;  /* 0x0007989801007387 */ /* 0x000fe80000100800 */
[----:B------:R-:W3:Y:S04]  /*22ca0*/  LDL.LU R214, [R1+0x794] ;  /* 0x0007940001d67983 */ /* 0x000ee80000300800 */
[----:B------:R-:W-:Y:S04]  /*22cb0*/  STL [R1+0x7bc], R20 ;  /* 0x0007bc1401007387 */ /* 0x000fe80000100800 */
[----:B------:R0:W-:Y:S04]  /*22cc0*/  STL [R1+0x790], R12 ;  /* 0x0007900c01007387 */ /* 0x0001e80000100800 */
[----:B0-----:R-:W3:Y:S04]  /*22cd0*/  LDL.LU R12, [R1+0x768] ;  /* 0x00076800010c7983 */ /* 0x001ee80000300800 */
[----:B------:R0:W-:Y:S04]  /*22ce0*/  STL [R1+0x7b4], R191 ;  /* 0x0007b4bf01007387 */ /* 0x0001e80000100800 */
[----:B0-----:R-:W3:Y:S01]  /*22cf0*/  LDL.LU R191, [R1+0x78c] ;  /* 0x00078c0001bf7983 */ /* 0x001ee20000300800 */
[----:B------:R-:W-:-:S02]  /*22d00*/  IADD3 R16, P6, R16, UR18, RZ ;  /* 0x0000001210107c10 */ /* 0x000fc4000ffde0ff */
[----:B------:R-:W-:-:S05]  /*22d10*/  IADD3.X R201, R201, UR37, RZ, P1, !PT ;  /* 0x00000025c9c97c10 */ /* 0x000fca0008ffe4ff */
[----:B------:R0:W-:Y:S04]  /*22d20*/  STL [R1+0x7ac], R201 ;  /* 0x0007acc901007387 */ /* 0x0001e80000100800 */
[----:B0-----:R-:W3:Y:S04]  /*22d30*/  LDL.LU R201, [R1+0x760] ;  /* 0x0007600001c97983 */ /* 0x001ee80000300800 */
[----:B------:R-:W-:Y:S01]  /*22d40*/  STL [R1+0x788], R16 ;  /* 0x0007881001007387 */ /* 0x000fe20000100800 */
[----:B----4-:R-:W-:-:S05]  /*22d50*/  IADD3 R209, P1, R209, UR18, RZ ;  /* 0x00000012d1d17c10 */ /* 0x010fca000ff3e0ff */
[----:B------:R0:W-:Y:S04]  /*22d60*/  STL [R1+0x780], R209 ;  /* 0x000780d101007387 */ /* 0x0001e80000100800 */
[----:B0-----:R-:W4:Y:S04]  /*22d70*/  LDL.LU R209, [R1+0x784] ;  /* 0x0007840001d17983 */ /* 0x001f280000300800 */
[----:B------:R-:W4:Y:S04]  /*22d80*/  LDL.LU R212, [R1+0x758] ;  /* 0x0007580001d47983 */ /* 0x000f280000300800 */
[----:B------:R-:W4:Y:S04]  /*22d90*/  LDL.LU R206, [R1+0x77c] ;  /* 0x00077c0001ce7983 */ /* 0x000f280000300800 */
[----:B------:R-:W4:Y:S01]  /*22da0*/  LDL.LU R198, [R1+0x750] ;  /* 0x0007500001c67983 */ /* 0x000f220000300800 */
[----:B------:R-:W-:-:S05]  /*22db0*/  IADD3.X R193, R193, UR37, RZ, P2, !PT ;  /* 0x00000025c1c17c10 */ /* 0x000fca00097fe4ff */
[----:B------:R0:W-:Y:S04]  /*22dc0*/  STL [R1+0x7a4], R193 ;  /* 0x0007a4c101007387 */ /* 0x0001e80000100800 */
[----:B------:R-:W4:Y:S04]  /*22dd0*/  LDL.LU R188, [R1+0x774] ;  /* 0x0007740001bc7983 */ /* 0x000f280000300800 */
[----:B------:R-:W4:Y:S04]  /*22de0*/  LDL.LU R184, [R1+0x748] ;  /* 0x0007480001b87983 */ /* 0x000f280000300800 */
[----:B------:R-:W4:Y:S04]  /*22df0*/  LDL.LU R180, [R1+0x76c] ;  /* 0x00076c0001b47983 */ /* 0x000f280000300800 */
[----:B------:R-:W4:Y:S04]  /*22e00*/  LDL.LU R176, [R1+0x740] ;  /* 0x0007400001b07983 */ /* 0x000f280000300800 */
[----:B------:R-:W4:Y:S04]  /*22e10*/  LDL.LU R172, [R1+0x764] ;  /* 0x0007640001ac7983 */ /* 0x000f280000300800 */
[----:B------:R-:W4:Y:S04]  /*22e20*/  LDL.LU R168, [R1+0x738] ;  /* 0x0007380001a87983 */ /* 0x000f280000300800 */
[----:B0-----:R-:W4:Y:S04]  /*22e30*/  LDL.LU R193, [R1+0x75c] ;  /* 0x00075c0001c17983 */ /* 0x001f280000300800 */
[----:B------:R-:W4:Y:S01]  /*22e40*/  LDL.LU R164, [R1+0x730] ;  /* 0x0007300001a47983 */ /* 0x000f220000300800 */
[----:B------:R-:W-:-:S05]  /*22e50*/  IADD3 R217, P2, R217, UR18, RZ ;  /* 0x00000012d9d97c10 */ /* 0x000fca000ff5e0ff */
[----:B------:R0:W-:Y:S04]  /*22e60*/  STL [R1+0x778], R217 ;  /* 0x000778d901007387 */ /* 0x0001e80000100800 */
[----:B0-----:R-:W4:Y:S04]  /*22e70*/  LDL.LU R217, [R1+0x754] ;  /* 0x0007540001d97983 */ /* 0x001f280000300800 */
[----:B------:R-:W4:Y:S01]  /*22e80*/  LDL.LU R160, [R1+0x728] ;  /* 0x0007280001a07983 */ /* 0x000f220000300800 */
[----:B------:R-:W-:-:S05]  /*22e90*/  IADD3.X R225, R225, UR37, RZ, P3, !PT ;  /* 0x00000025e1e17c10 */ /* 0x000fca0009ffe4ff */
[----:B------:R0:W-:Y:S04]  /*22ea0*/  STL [R1+0x79c], R225 ;  /* 0x00079ce101007387 */ /* 0x0001e80000100800 */
[----:B0-----:R-:W4:Y:S04]  /*22eb0*/  LDL.LU R225, [R1+0x74c] ;  /* 0x00074c0001e17983 */ /* 0x001f280000300800 */
[----:B------:R-:W4:Y:S04]  /*22ec0*/  LDL.LU R156, [R1+0x720] ;  /* 0x00072000019c7983 */ /* 0x000f280000300800 */
[----:B------:R-:W4:Y:S04]  /*22ed0*/  LDL.LU R152, [R1+0x744] ;  /* 0x0007440001987983 */ /* 0x000f280000300800 */
[----:B------:R-:W4:Y:S01]  /*22ee0*/  LDL.LU R20, [R1+0x718] ;  /* 0x0007180001147983 */ /* 0x000f220000300800 */
[----:B--2---:R-:W-:-:S05]  /*22ef0*/  IADD3 R190, P3, R190, UR18, RZ ;  /* 0x00000012bebe7c10 */ /* 0x004fca000ff7e0ff */
[----:B------:R0:W-:Y:S04]  /*22f00*/  STL [R1+0x770], R190 ;  /* 0x000770be01007387 */ /* 0x0001e80000100800 */
[----:B------:R-:W2:Y:S04]  /*22f10*/  LDL.LU R16, [R1+0x73c] ;  /* 0x00073c0001107983 */ /* 0x000ea80000300800 */
[----:B0-----:R-:W2:Y:S01]  /*22f20*/  LDL.LU R190, [R1+0x710] ;  /* 0x0007100001be7983 */ /* 0x001ea20000300800 */
[----:B---3--:R-:W-:Y:S02]  /*22f30*/  IADD3.X R214, R214, UR37, RZ, P4, !PT ;  /* 0x00000025d6d67c10 */ /* 0x008fe4000a7fe4ff */
[----:B------:R-:W-:-:S05]  /*22f40*/  IADD3 R12, P4, R12, UR18, RZ ;  /* 0x000000120c0c7c10 */ /* 0x000fca000ff9e0ff */
[----:B------:R0:W-:Y:S04]  /*22f50*/  STL [R1+0x768], R12 ;  /* 0x0007680c01007387 */ /* 0x0001e80000100800 */
[----:B------:R-:W-:Y:S01]  /*22f60*/  STL [R1+0x794], R214 ;  /* 0x000794d601007387 */ /* 0x000fe20000100800 */
[----:B------:R-:W-:-:S03]  /*22f70*/  IADD3.X R191, R191, UR37, RZ, P5, !PT ;  /* 0x00000025bfbf7c10 */ /* 0x000fc6000affe4ff */
[----:B0-----:R-:W3:Y:S04]  /*22f80*/  LDL.LU R12, [R1+0x734] ;  /* 0x00073400010c7983 */ /* 0x001ee80000300800 */
[----:B------:R0:W-:Y:S04]  /*22f90*/  STL [R1+0x78c], R191 ;  /* 0x00078cbf01007387 */ /* 0x0001e80000100800 */
[----:B0-----:R-:W3:Y:S01]  /*22fa0*/  LDL.LU R191, [R1+0x708] ;  /* 0x0007080001bf7983 */ /* 0x001ee20000300800 */
[----:B------:R-:W-:-:S05]  /*22fb0*/  IADD3 R201, P5, R201, UR18, RZ ;  /* 0x00000012c9c97c10 */ /* 0x000fca000ffbe0ff */
[----:B------:R0:W-:Y:S04]  /*22fc0*/  STL [R1+0x760], R201 ;  /* 0x000760c901007387 */ /* 0x0001e80000100800 */
[----:B0-----:R-:W3:Y:S01]  /*22fd0*/  LDL.LU R201, [R1+0x72c] ;  /* 0x00072c0001c97983 */ /* 0x001ee20000300800 */
[----:B----4-:R-:W-:-:S05]  /*22fe0*/  IADD3.X R209, R209, UR37, RZ, P6, !PT ;  /* 0x00000025d1d17c10 */ /* 0x010fca000b7fe4ff */
[----:B------:R0:W-:Y:S04]  /*22ff0*/  STL [R1+0x784], R209 ;  /* 0x000784d101007387 */ /* 0x0001e80000100800 */
[----:B0-----:R-:W4:Y:S01]  /*23000*/  LDL.LU R209, [R1+0x700] ;  /* 0x0007000001d17983 */ /* 0x001f220000300800 */
[----:B------:R-:W-:Y:S02]  /*23010*/  IADD3 R212, P6, R212, UR18, RZ ;  /* 0x00000012d4d47c10 */ /* 0x000fe4000ffde0ff */
[----:B------:R-:W-:Y:S02]  /*23020*/  IADD3.X R206, R206, UR37, RZ, P1, !PT ;  /* 0x00000025cece7c10 */ /* 0x000fe40008ffe4ff */
[----:B------:R-:W-:Y:S01]  /*23030*/  IADD3 R198, P1, R198, UR18, RZ ;  /* 0x00000012c6c67c10 */ /* 0x000fe2000ff3e0ff */
[----:B------:R-:W-:Y:S04]  /*23040*/  STL [R1+0x758], R212 ;  /* 0x000758d401007387 */ /* 0x000fe80000100800 */
[----:B------:R-:W-:Y:S04]  /*23050*/  STL [R1+0x77c], R206 ;  /* 0x00077cce01007387 */ /* 0x000fe80000100800 */
[----:B------:R-:W-:Y:S01]  /*23060*/  STL [R1+0x750], R198 ;  /* 0x000750c601007387 */ /* 0x000fe20000100800 */
[----:B------:R-:W-:-:S02]  /*23070*/  IADD3.X R188, R188, UR37, RZ, P2, !PT ;  /* 0x00000025bcbc7c10 */ /* 0x000fc400097fe4ff */
[----:B------:R-:W-:-:S03]  /*23080*/  IADD3 R184, P2, R184, UR18, RZ ;  /* 0x00000012b8b87c10 */ /* 0x000fc6000ff5e0ff */
[----:B------:R-:W-:Y:S01]  /*23090*/  STL [R1+0x774], R188 ;  /* 0x000774bc01007387 */ /* 0x000fe20000100800 */
[----:B------:R-:W-:-:S03]  /*230a0*/  IADD3.X R180, R180, UR37, RZ, P3, !PT ;  /* 0x00000025b4b47c10 */ /* 0x000fc60009ffe4ff */
[----:B------:R-:W-:Y:S01]  /*230b0*/  STL [R1+0x748], R184 ;  /* 0x000748b801007387 */ /* 0x000fe20000100800 */
[----:B------:R-:W-:-:S03]  /*230c0*/  IADD3 R176, P3, R176, UR18, RZ ;  /* 0x00000012b0b07c10 */ /* 0x000fc6000ff7e0ff */
[----:B------:R-:W-:Y:S01]  /*230d0*/  STL [R1+0x76c], R180 ;  /* 0x00076cb401007387 */ /* 0x000fe20000100800 */
[----:B------:R-:W-:-:S03]  /*230e0*/  IADD3.X R172, R172, UR37, RZ, P4, !PT ;  /* 0x00000025acac7c10 */ /* 0x000fc6000a7fe4ff */
[----:B------:R-:W-:Y:S01]  /*230f0*/  STL [R1+0x740], R176 ;  /* 0x000740b001007387 */ /* 0x000fe20000100800 */
[----:B------:R-:W-:Y:S02]  /*23100*/  IADD3.X R193, R193, UR37, RZ, P5, !PT ;  /* 0x00000025c1c17c10 */ /* 0x000fe4000affe4ff */
[----:B------:R-:W-:-:S03]  /*23110*/  IADD3 R168, P4, R168, UR18, RZ ;  /* 0x00000012a8a87c10 */ /* 0x000fc6000ff9e0ff */
[----:B------:R0:W-:Y:S01]  /*23120*/  STL [R1+0x75c], R193 ;  /* 0x00075cc101007387 */ /* 0x0001e20000100800 */
[----:B------:R-:W-:-:S03]  /*23130*/  IADD3 R164, P5, R164, UR18, RZ ;  /* 0x00000012a4a47c10 */ /* 0x000fc6000ffbe0ff */
[----:B------:R-:W-:Y:S04]  /*23140*/  STL [R1+0x764], R172 ;  /* 0x000764ac01007387 */ /* 0x000fe80000100800 */
[----:B0-----:R-:W4:Y:S04]  /*23150*/  LDL.LU R193, [R1+0x724] ;  /* 0x0007240001c17983 */ /* 0x001f280000300800 */
        /* <DEDUP_REMOVED lines=12> */
[----:B------:R-:W-:Y:S04]  /*23220*/  STL [R1+0x728], R160 ;  /* 0x000728a001007387 */ /* 0x000fe80000100800 */
[----:B------:R-:W-:Y:S04]  /*23230*/  STL [R1+0x720], R156 ;  /* 0x0007209c01007387 */ /* 0x000fe80000100800 */
[----:B------:R-:W-:Y:S04]  /*23240*/  STL [R1+0x744], R152 ;  /* 0x0007449801007387 */ /* 0x000fe80000100800 */
[----:B------:R-:W4:Y:S04]  /*23250*/  LDL.LU R214, [R1+0x6f0] ;  /* 0x0006f00001d67983 */ /* 0x000f280000300800 */
[----:B------:R-:W-:Y:S01]  /*23260*/  STL [R1+0x718], R20 ;  /* 0x0007181401007387 */ /* 0x000fe20000100800 */
[----:B--2---:R-:W-:-:S02]  /*23270*/  IADD3.X R16, R16, UR37, RZ, P3, !PT ;  /* 0x0000002510107c10 */ /* 0x004fc40009ffe4ff */
[----:B------:R-:W-:-:S03]  /*23280*/  IADD3 R190, P3, R190, UR18, RZ ;  /* 0x00000012bebe7c10 */ /* 0x000fc6000ff7e0ff */
[----:B------:R0:W-:Y:S04]  /*23290*/  STL [R1+0x73c], R16 ;  /* 0x00073c1001007387 */ /* 0x0001e80000100800 */
[----:B0-----:R-:W2:Y:S04]  /*232a0*/  LDL.LU R16, [R1+0x714] ;  /* 0x0007140001107983 */ /* 0x001ea80000300800 */
[----:B------:R0:W-:Y:S04]  /*232b0*/  STL [R1+0x710], R190 ;  /* 0x000710be01007387 */ /* 0x0001e80000100800 */
[----:B0-----:R-:W2:Y:S01]  /*232c0*/  LDL.LU R190, [R1+0x6e8] ;  /* 0x0006e80001be7983 */ /* 0x001ea20000300800 */
[----:B---3--:R-:W-:-:S02]  /*232d0*/  IADD3.X R12, R12, UR37, RZ, P4, !PT ;  /* 0x000000250c0c7c10 */ /* 0x008fc4000a7fe4ff */
[----:B------:R-:W-:-:S05]  /*232e0*/  IADD3 R191, P4, R191, UR18, RZ ;  /* 0x00000012bfbf7c10 */ /* 0x000fca000ff9e0ff */
[----:B------:R0:W-:Y:S04]  /*232f0*/  STL [R1+0x708], R191 ;  /* 0x000708bf01007387 */ /* 0x0001e80000100800 */
[----:B0-----:R-:W3:Y:S04]  /*23300*/  LDL.LU R191, [R1+0x70c] ;  /* 0x00070c0001bf7983 */ /* 0x001ee80000300800 */
[----:B------:R-:W-:Y:S01]  /*23310*/  STL [R1+0x734], R12 ;  /* 0x0007340c01007387 */ /* 0x000fe20000100800 */
        /* <DEDUP_REMOVED lines=24> */
[----:B------:R-:W-:-:S03]  /*234a0*/  IADD3.X R225, R225, UR37, RZ, P1, !PT ;  /* 0x00000025e1e17c10 */ /* 0x000fc60008ffe4ff */
[----:B------:R-:W4:Y:S04]  /*234b0*/  LDL.LU R152, [R1+0x6a0] ;  /* 0x0006a00001987983 */ /* 0x000f280000300800 */
[----:B------:R-:W4:Y:S04]  /*234c0*/  LDL.LU R20, [R1+0x6c4] ;  /* 0x0006c40001147983 */ /* 0x000f280000300800 */
[----:B------:R0:W-:Y:S04]  /*234d0*/  STL [R1+0x71c], R225 ;  /* 0x00071ce101007387 */ /* 0x0001e80000100800 */
[----:B------:R-:W4:Y:S01]  /*234e0*/  LDL.LU R12, [R1+0x698] ;  /* 0x00069800010c7983 */ /* 0x000f220000300800 */
[----:B------:R-:W-:-:S03]  /*234f0*/  IADD3 R214, P1, R214, UR18, RZ ;  /* 0x00000012d6d67c10 */ /* 0x000fc6000ff3e0ff */
[----:B0-----:R-:W4:Y:S01]  /*23500*/  LDL.LU R225, [R1+0x6bc] ;  /* 0x0006bc0001e17983 */ /* 0x001f220000300800 */
[----:B--2---:R-:W-:-:S05]  /*23510*/  IADD3.X R16, R16, UR37, RZ, P2, !PT ;  /* 0x0000002510107c10 */ /* 0x004fca00097fe4ff */
[----:B------:R0:W-:Y:S04]  /*23520*/  STL [R1+0x714], R16 ;  /* 0x0007141001007387 */ /* 0x0001e80000100800 */
[----:B------:R-:W-:Y:S01]  /*23530*/  STL [R1+0x6f0], R214 ;  /* 0x0006f0d601007387 */ /* 0x000fe20000100800 */
[----:B------:R-:W-:-:S03]  /*23540*/  IADD3 R190, P2, R190, UR18, RZ ;  /* 0x00000012bebe7c10 */ /* 0x000fc6000ff5e0ff */
[----:B0-----:R-:W2:Y:S04]  /*23550*/  LDL.LU R16, [R1+0x690] ;  /* 0x0006900001107983 */ /* 0x001ea80000300800 */
[----:B------:R0:W-:Y:S04]  /*23560*/  STL [R1+0x6e8], R190 ;  /* 0x0006e8be01007387 */ /* 0x0001e80000100800 */
[----:B0-----:R-:W2:Y:S01]  /*23570*/  LDL.LU R190, [R1+0x6b4] ;  /* 0x0006b40001be7983 */ /* 0x001ea20000300800 */
[----:B---3--:R-:W-:-:S05]  /*23580*/  IADD3.X R191, R191, UR37, RZ, P3, !PT ;  /* 0x00000025bfbf7c10 */ /* 0x008fca0009ffe4ff */
[----:B------:R0:W-:Y:S04]  /*23590*/  STL [R1+0x70c], R191 ;  /* 0x00070cbf01007387 */ /* 0x0001e80000100800 */
[----:B0-----:R-:W3:Y:S01]  /*235a0*/  LDL.LU R191, [R1+0x688] ;  /* 0x0006880001bf7983 */ /* 0x001ee20000300800 */
[----:B------:R-:W-:-:S05]  /*235b0*/  IADD3 R201, P3, R201, UR18, RZ ;  /* 0x00000012c9c97c10 */ /* 0x000fca000ff7e0ff */
[----:B------:R0:W-:Y:S01]  /*235c0*/  STL [R1+0x6e0], R201 ;  /* 0x0006e0c901007387 */ /* 0x0001e20000100800 */
[----:B------:R-:W-:Y:S02]  /*235d0*/  IADD3.X R212, R212, UR37, RZ, P4, !PT ;  /* 0x00000025d4d47c10 */ /* 0x000fe4000a7fe4ff */
[----:B------:R-:W-:Y:S02]  /*235e0*/  IADD3 R206, P4, R206, UR18, RZ ;  /* 0x00000012cece7c10 */ /* 0x000fe4000ff9e0ff */
[----:B------:R-:W-:Y:S01]  /*235f0*/  IADD3.X R198, R198, UR37, RZ, P5, !PT ;  /* 0x00000025c6c67c10 */ /* 0x000fe2000affe4ff */
[----:B0-----:R-:W3:Y:S04]  /*23600*/  LDL.LU R201, [R1+0x6ac] ;  /* 0x0006ac0001c97983 */ /* 0x001ee80000300800 */
[----:B------:R-:W-:Y:S04]  /*23610*/  STL [R1+0x704], R212 ;  /* 0x000704d401007387 */ /* 0x000fe80000100800 */
[----:B------:R-:W-:Y:S04]  /*23620*/  STL [R1+0x6d8], R206 ;  /* 0x0006d8ce01007387 */ /* 0x000fe80000100800 */
[----:B------:R-:W-:Y:S01]  /*23630*/  STL [R1+0x6fc], R198 ;  /* 0x0006fcc601007387 */ /* 0x000fe20000100800 */
[----:B----4-:R-:W-:-:S02]  /*23640*/  IADD3 R188, P5, R188, UR18, RZ ;  /* 0x00000012bcbc7c10 */ /* 0x010fc4000ffbe0ff */
[----:B------:R-:W-:-:S03]  /*23650*/  IADD3.X R184, R184, UR37, RZ, P6, !PT ;  /* 0x00000025b8b87c10 */ /* 0x000fc6000b7fe4ff */
[----:B------:R-:W-:Y:S01]  /*23660*/  STL [R1+0x6d0], R188 ;  /* 0x0006d0bc01007387 */ /* 0x000fe20000100800 */
[----:B------:R-:W-:-:S03]  /*23670*/  IADD3 R180, P6, R180, UR18, RZ ;  /* 0x00000012b4b47c10 */ /* 0x000fc6000ffde0ff */
[----:B------:R-:W-:Y:S01]  /*23680*/  STL [R1+0x6f4], R184 ;  /* 0x0006f4b801007387 */ /* 0x000fe20000100800 */
[----:B------:R-:W-:-:S03]  /*23690*/  IADD3.X R176, R176, UR37, RZ, P1, !PT ;  /* 0x00000025b0b07c10 */ /* 0x000fc60008ffe4ff */
[----:B------:R-:W-:Y:S01]  /*236a0*/  STL [R1+0x6c8], R180 ;  /* 0x0006c8b401007387 */ /* 0x000fe20000100800 */
[----:B------:R-:W-:Y:S02]  /*236b0*/  IADD3 R172, P1, R172, UR18, RZ ;  /* 0x00000012acac7c10 */ /* 0x000fe4000ff3e0ff */
[----:B------:R-:W-:Y:S02]  /*236c0*/  IADD3.X R168, R168, UR37, RZ, P2, !PT ;  /* 0x00000025a8a87c10 */ /* 0x000fe400097fe4ff */
[----:B------:R-:W-:Y:S01]  /*236d0*/  IADD3 R209, P2, R209, UR18, RZ ;  /* 0x00000012d1d17c10 */ /* 0x000fe2000ff5e0ff */
[----:B------:R-:W-:Y:S04]  /*236e0*/  STL [R1+0x6ec], R176 ;  /* 0x0006ecb001007387 */ /* 0x000fe80000100800 */
[----:B------:R0:W-:Y:S04]  /*236f0*/  STL [R1+0x6b8], R209 ;  /* 0x0006b8d101007387 */ /* 0x0001e80000100800 */
[----:B------:R-:W-:Y:S04]  /*23700*/  STL [R1+0x6c0], R172 ;  /* 0x0006c0ac01007387 */ /* 0x000fe80000100800 */
[----:B0-----:R-:W4:Y:S01]  /*23710*/  LDL.LU R209, [R1+0x680] ;  /* 0x0006800001d17983 */ /* 0x001f220000300800 */
[----:B------:R-:W-:-:S03]  /*23720*/  IADD3.X R164, R164, UR37, RZ, P3, !PT ;  /* 0x00000025a4a47c10 */ /* 0x000fc60009ffe4ff */
[----:B------:R-:W-:Y:S01]  /*23730*/  STL [R1+0x6e4], R168 ;  /* 0x0006e4a801007387 */ /* 0x000fe20000100800 */
[----:B------:R-:W-:Y:S02]  /*23740*/  IADD3 R193, P3, R193, UR18, RZ ;  /* 0x00000012c1c17c10 */ /* 0x000fe4000ff7e0ff */
[----:B------:R-:W-:-:S03]  /*23750*/  IADD3.X R160, R160, UR37, RZ, P4, !PT ;  /* 0x00000025a0a07c10 */ /* 0x000fc6000a7fe4ff */
[----:B------:R0:W-:Y:S04]  /*23760*/  STL [R1+0x6b0], R193 ;  /* 0x0006b0c101007387 */ /* 0x0001e80000100800 */
[----:B0-----:R-:W4:Y:S04]  /*23770*/  LDL.LU R193, [R1+0x6a4] ;  /* 0x0006a40001c17983 */ /* 0x001f280000300800 */
        /* <DEDUP_REMOVED lines=16> */
[----:B------:R0:W-:Y:S04]  /*23880*/  STL [R1+0x6bc], R225 ;  /* 0x0006bce101007387 */ /* 0x0001e80000100800 */
[----:B0-----:R-:W4:Y:S01]  /*23890*/  LDL.LU R225, [R1+0x694] ;  /* 0x0006940001e17983 */ /* 0x001f220000300800 */
[----:B--2---:R-:W-:-:S02]  /*238a0*/  IADD3 R16, P1, R16, UR18, RZ ;  /* 0x0000001210107c10 */ /* 0x004fc4000ff3e0ff */
[----:B------:R-:W-:-:S05]  /*238b0*/  IADD3.X R190, R190, UR37, RZ, P2, !PT ;  /* 0x00000025bebe7c10 */ /* 0x000fca00097fe4ff */
[----:B------:R0:W-:Y:S04]  /*238c0*/  STL [R1+0x6b4], R190 ;  /* 0x0006b4be01007387 */ /* 0x0001e80000100800 */
[----:B0-----:R-:W2:Y:S04]  /*238d0*/  LDL.LU R190, [R1+0x668] ;  /* 0x0006680001be7983 */ /* 0x001ea80000300800 */
[----:B------:R-:W-:Y:S01]  /*238e0*/  STL [R1+0x690], R16 ;  /* 0x0006901001007387 */ /* 0x000fe20000100800 */
[----:B---3--:R-:W-:-:S05]  /*238f0*/  IADD3 R191, P2, R191, UR18, RZ ;  /* 0x00000012bfbf7c10 */ /* 0x008fca000ff5e0ff */
[----:B------:R0:W-:Y:S04]  /*23900*/  STL [R1+0x688], R191 ;  /* 0x000688bf01007387 */ /* 0x0001e80000100800 */
[----:B0-----:R-:W3:Y:S04]  /*23910*/  LDL.LU R191, [R1+0x68c] ;  /* 0x00068c0001bf7983 */ /* 0x001ee80000300800 */
[----:B------:R-:W3:Y:S04]  /*23920*/  LDL.LU R212, [R1+0x660] ;  /* 0x0006600001d47983 */ /* 0x000ee80000300800 */
[----:B------:R-:W3:Y:S01]  /*23930*/  LDL.LU R206, [R1+0x684] ;  /* 0x0006840001ce7983 */ /* 0x000ee20000300800 */
[----:B------:R-:W-:-:S03]  /*23940*/  IADD3.X R201, R201, UR37, RZ, P3, !PT ;  /* 0x00000025c9c97c10 */ /* 0x000fc60009ffe4ff */
[----:B------:R-:W3:Y:S04]  /*23950*/  LDL.LU R198, [R1+0x438] ;  /* 0x0004380001c67983 */ /* 0x000ee80000300800 */
[----:B------:R0:W-:Y:S04]  /*23960*/  STL [R1+0x6ac], R201 ;  /* 0x0006acc901007387 */ /* 0x0001e80000100800 */
[----:B------:R-:W3:Y:S04]  /*23970*/  LDL.LU R188, [R1+0x67c] ;  /* 0x00067c0001bc7983 */ /* 0x000ee80000300800 */
[----:B------:R-:W3:Y:S04]  /*23980*/  LDL.LU R184, [R1+0x430] ;  /* 0x0004300001b87983 */ /* 0x000ee80000300800 */
[----:B------:R-:W3:Y:S04]  /*23990*/  LDL.LU R180, [R1+0x674] ;  /* 0x0006740001b47983 */ /* 0x000ee80000300800 */
[----:B------:R-:W3:Y:S04]  /*239a0*/  LDL.LU R176, [R1+0x428] ;  /* 0x0004280001b07983 */ /* 0x000ee80000300800 */
[----:B------:R-:W3:Y:S04]  /*239b0*/  LDL.LU R172, [R1+0x66c] ;  /* 0x00066c0001ac7983 */ /* 0x000ee80000300800 */
[----:B------:R-:W3:Y:S04]  /*239c0*/  LDL.LU R168, [R1+0x420] ;  /* 0x0004200001a87983 */ /* 0x000ee80000300800 */
        /* <DEDUP_REMOVED lines=12> */
[----:B------:R-:W-:-:S05]  /*23a90*/  IADD3 R217, P4, R217, UR18, RZ ;  /* 0x00000012d9d97c10 */ /* 0x000fca000ff9e0ff */
        /* <DEDUP_REMOVED lines=11> */
[----:B--2---:R-:W-:-:S05]  /*23b50*/  IADD3 R190, P6, R190, UR18, RZ ;  /* 0x00000012bebe7c10 */ /* 0x004fca000ffde0ff */
[----:B------:R0:W-:Y:S04]  /*23b60*/  STL [R1+0x668], R190 ;  /* 0x000668be01007387 */ /* 0x0001e80000100800 */
[----:B0-----:R-:W2:Y:S01]  /*23b70*/  LDL.LU R190, [R1+0x414] ;  /* 0x0004140001be7983 */ /* 0x001ea20000300800 */
[----:B---3--:R-:W-:Y:S02]  /*23b80*/  IADD3.X R191, R191, UR37, RZ, P1, !PT ;  /* 0x00000025bfbf7c10 */ /* 0x008fe40008ffe4ff */
[----:B------:R-:W-:-:S03]  /*23b90*/  IADD3 R212, P1, R212, UR18, RZ ;  /* 0x00000012d4d47c10 */ /* 0x000fc6000ff3e0ff */
[----:B------:R0:W-:Y:S01]  /*23ba0*/  STL [R1+0x68c], R191 ;  /* 0x00068cbf01007387 */ /* 0x0001e20000100800 */
[----:B------:R-:W-:Y:S02]  /*23bb0*/  IADD3.X R206, R206, UR37, RZ, P2, !PT ;  /* 0x00000025cece7c10 */ /* 0x000fe400097fe4ff */
[----:B------:R-:W-:Y:S01]  /*23bc0*/  IADD3 R198, P2, R198, UR18, RZ ;  /* 0x00000012c6c67c10 */ /* 0x000fe2000ff5e0ff */
[----:B0-----:R-:W3:Y:S01]  /*23bd0*/  LDL.LU R191, [R1+0x3e8] ;  /* 0x0003e80001bf7983 */ /* 0x001ee20000300800 */
        /* <DEDUP_REMOVED lines=11> */
[----:B------:R-:W-:-:S03]  /*23c90*/  IADD3.X R201, R201, UR37, RZ, P6, !PT ;  /* 0x00000025c9c97c10 */ /* 0x000fc6000b7fe4ff */
[----:B------:R-:W-:Y:S01]  /*23ca0*/  STL [R1+0x428], R176 ;  /* 0x000428b001007387 */ /* 0x000fe20000100800 */
[----:B------:R-:W-:-:S03]  /*23cb0*/  IADD3 R168, P5, R168, UR18, RZ ;  /* 0x00000012a8a87c10 */ /* 0x000fc6000ffbe0ff */
[----:B------:R0:W-:Y:S04]  /*23cc0*/  STL [R1+0x664], R201 ;  /* 0x000664c901007387 */ /* 0x0001e80000100800 */
[----:B------:R-:W-:Y:S04]  /*23cd0*/  STL [R1+0x66c], R172 ;  /* 0x00066cac01007387 */ /* 0x000fe80000100800 */
[----:B0-----:R-:W3:Y:S04]  /*23ce0*/  LDL.LU R201, [R1+0x40c] ;  /* 0x00040c0001c97983 */ /* 0x001ee80000300800 */
[----:B------:R-:W-:Y:S01]  /*23cf0*/  STL [R1+0x420], R168 ;  /* 0x000420a801007387 */ /* 0x000fe20000100800 */
[----:B----4-:R-:W-:-:S05]  /*23d00*/  IADD3.X R209, R209, UR37, RZ, P1, !PT ;  /* 0x00000025d1d17c10 */ /* 0x010fca0008ffe4ff */
[----:B------:R0:W-:Y:S04]  /*23d10*/  STL [R1+0x450], R209 ;  /* 0x000450d101007387 */ /* 0x0001e80000100800 */
[----:B0-----:R-:W4:Y:S01]  /*23d20*/  LDL.LU R209, [R1+0x3e0] ;  /* 0x0003e00001d17983 */ /* 0x001f220000300800 */
[----:B------:R-:W-:Y:S02]  /*23d30*/  IADD3 R164, P6, R164, UR18, RZ ;  /* 0x00000012a4a47c10 */ /* 0x000fe4000ffde0ff */
[----:B------:R-:W-:-:S03]  /*23d40*/  IADD3 R160, P1, R160, UR18, RZ ;  /* 0x00000012a0a07c10 */ /* 0x000fc6000ff3e0ff */
[----:B------:R-:W-:Y:S01]  /*23d50*/  STL [R1+0x418], R164 ;  /* 0x000418a401007387 */ /* 0x000fe20000100800 */
[----:B------:R-:W-:Y:S02]  /*23d60*/  IADD3.X R193, R193, UR37, RZ, P2, !PT ;  /* 0x00000025c1c17c10 */ /* 0x000fe400097fe4ff */
[----:B------:R-:W-:-:S03]  /*23d70*/  IADD3 R156, P2, R156, UR18, RZ ;  /* 0x000000129c9c7c10 */ /* 0x000fc6000ff5e0ff */
[----:B------:R0:W-:Y:S01]  /*23d80*/  STL [R1+0x434], R193 ;  /* 0x000434c101007387 */ /* 0x0001e20000100800 */
[----:B------:R-:W-:Y:S02]  /*23d90*/  IADD3.X R152, R152, UR37, RZ, P3, !PT ;  /* 0x0000002598987c10 */ /* 0x000fe40009ffe4ff */
[----:B------:R-:W-:Y:S01]  /*23da0*/  IADD3 R20, P3, R20, UR18, RZ ;  /* 0x0000001214147c10 */ /* 0x000fe2000ff7e0ff */
[----:B0-----:R-:W4:Y:S04]  /*23db0*/  LDL.LU R193, [R1+0x404] ;  /* 0x0004040001c17983 */ /* 0x001f280000300800 */
[----:B------:R-:W-:Y:S04]  /*23dc0*/  STL [R1+0x410], R160 ;  /* 0x000410a001007387 */ /* 0x000fe80000100800 */
[----:B------:R-:W-:Y:S01]  /*23dd0*/  STL [R1+0x408], R156 ;  /* 0x0004089c01007387 */ /* 0x000fe20000100800 */
[----:B------:R-:W-:-:S03]  /*23de0*/  IADD3.X R16, R16, UR37, RZ, P4, !PT ;  /* 0x0000002510107c10 */ /* 0x000fc6000a7fe4ff */
[----:B------:R-:W-:Y:S04]  /*23df0*/  STL [R1+0x42c], R152 ;  /* 0x00042c9801007387 */ /* 0x000fe80000100800 */
[----:B------:R-:W4:Y:S01]  /*23e00*/  LDL.LU R214, [R1+0x3d8] ;  /* 0x0003d80001d67983 */ /* 0x000f220000300800 */
[----:B------:R-:W-:-:S03]  /*23e10*/  IADD3 R217, P4, R217, UR18, RZ ;  /* 0x00000012d9d97c10 */ /* 0x000fc6000ff9e0ff */
[----:B------:R-:W-:Y:S04]  /*23e20*/  STL [R1+0x400], R20 ;  /* 0x0004001401007387 */ /* 0x000fe80000100800 */
[----:B------:R0:W-:Y:S04]  /*23e30*/  STL [R1+0x424], R16 ;  /* 0x0004241001007387 */ /* 0x0001e80000100800 */
[----:B0-----:R-:W4:Y:S04]  /*23e40*/  LDL.LU R16, [R1+0x3fc] ;  /* 0x0003fc0001107983 */ /* 0x001f280000300800 */
[----:B------:R0:W-:Y:S04]  /*23e50*/  STL [R1+0x3f8], R217 ;  /* 0x0003f8d901007387 */ /* 0x0001e80000100800 */
[----:B0-----:R-:W4:Y:S01]  /*23e60*/  LDL.LU R217, [R1+0x3d0] ;  /* 0x0003d00001d97983 */ /* 0x001f220000300800 */
[----:B------:R-:W-:-:S02]  /*23e70*/  IADD3.X R12, R12, UR37, RZ, P5, !PT ;  /* 0x000000250c0c7c10 */ /* 0x000fc4000affe4ff */
[----:B------:R-:W-:-:S05]  /*23e80*/  IADD3 R225, P5, R225, UR18, RZ ;  /* 0x00000012e1e17c10 */ /* 0x000fca000ffbe0ff */
[----:B------:R0:W-:Y:S04]  /*23e90*/  STL [R1+0x3f0], R225 ;  /* 0x0003f0e101007387 */ /* 0x0001e80000100800 */
[----:B0-----:R-:W4:Y:S04]  /*23ea0*/  LDL.LU R225, [R1+0x3f4] ;  /* 0x0003f40001e17983 */ /* 0x001f280000300800 */
[----:B------:R-:W-:Y:S01]  /*23eb0*/  STL [R1+0x41c], R12 ;  /* 0x00041c0c01007387 */ /* 0x000fe20000100800 */
[----:B--2---:R-:W-:-:S05]  /*23ec0*/  IADD3.X R190, R190, UR37, RZ, P6, !PT ;  /* 0x00000025bebe7c10 */ /* 0x004fca000b7fe4ff */
[----:B------:R0:W-:Y:S04]  /*23ed0*/  STL [R1+0x414], R190 ;  /* 0x000414be01007387 */ /* 0x0001e80000100800 */
[----:B0-----:R-:W2:Y:S04]  /*23ee0*/  LDL.LU R190, [R1+0x3c8] ;  /* 0x0003c80001be7983 */ /* 0x001ea80000300800 */
[----:B------:R-:W2:Y:S04]  /*23ef0*/  LDL.LU R212, [R1+0x3ec] ;  /* 0x0003ec0001d47983 */ /* 0x000ea80000300800 */
[----:B------:R-:W2:Y:S04]  /*23f00*/  LDL.LU R206, [R1+0x3c0] ;  /* 0x0003c00001ce7983 */ /* 0x000ea80000300800 */
[----:B------:R-:W2:Y:S01]  /*23f10*/  LDL.LU R198, [R1+0x3e4] ;  /* 0x0003e40001c67983 */ /* 0x000ea20000300800 */
[----:B---3--:R-:W-:-:S05]  /*23f20*/  IADD3 R191, P6, R191, UR18, RZ ;  /* 0x00000012bfbf7c10 */ /* 0x008fca000ffde0ff */
        /* <DEDUP_REMOVED lines=22> */
[----:B0-----:R-:W4:Y:S01]  /*24090*/  LDL.LU R193, [R1+0x3a4] ;  /* 0x0003a40001c17983 */ /* 0x001f220000300800 */
[----:B------:R-:W-:Y:S02]  /*240a0*/  IADD3 R214, P2, R214, UR18, RZ ;  /* 0x00000012d6d67c10 */ /* 0x000fe4000ff5e0ff */
        /* <DEDUP_REMOVED lines=10> */
[----:B--2---:R-:W-:Y:S02]  /*24150*/  IADD3 R190, P4, R190, UR18, RZ ;  /* 0x00000012bebe7c10 */ /* 0x004fe4000ff9e0ff */
[----:B------:R-:W-:-:S03]  /*24160*/  IADD3.X R212, R212, UR37, RZ, P5, !PT ;  /* 0x00000025d4d47c10 */ /* 0x000fc6000affe4ff */
[----:B------:R0:W-:Y:S01]  /*24170*/  STL [R1+0x3c8], R190 ;  /* 0x0003c8be01007387 */ /* 0x0001e20000100800 */
[----:B------:R-:W-:Y:S02]  /*24180*/  IADD3 R206, P5, R206, UR18, RZ ;  /* 0x00000012cece7c10 */ /* 0x000fe4000ffbe0ff */
[----:B------:R-:W-:Y:S01]  /*24190*/  IADD3.X R198, R198, UR37, RZ, P6, !PT ;  /* 0x00000025c6c67c10 */ /* 0x000fe2000b7fe4ff */
[----:B0-----:R-:W2:Y:S04]  /*241a0*/  LDL.LU R190, [R1+0x394] ;  /* 0x0003940001be7983 */ /* 0x001ea80000300800 */
[----:B------:R-:W-:Y:S04]  /*241b0*/  STL [R1+0x3ec], R212 ;  /* 0x0003ecd401007387 */ /* 0x000fe80000100800 */
[----:B------:R-:W-:Y:S04]  /*241c0*/  STL [R1+0x3c0], R206 ;  /* 0x0003c0ce01007387 */ /* 0x000fe80000100800 */
[----:B------:R-:W-:Y:S01]  /*241d0*/  STL [R1+0x3e4], R198 ;  /* 0x0003e4c601007387 */ /* 0x000fe20000100800 */
[----:B---3--:R-:W-:-:S02]  /*241e0*/  IADD3 R188, P6, R188, UR18, RZ ;  /* 0x00000012bcbc7c10 */ /* 0x008fc4000ffde0ff */
        /* <DEDUP_REMOVED lines=9> */
[----:B------:R-:W-:Y:S01]  /*24280*/  STL [R1+0x3d4], R176 ;  /* 0x0003d4b001007387 */ /* 0x000fe20000100800 */
[----:B------:R-:W-:-:S03]  /*24290*/  IADD3.X R164, R164, UR37, RZ, P4, !PT ;  /* 0x00000025a4a47c10 */ /* 0x000fc6000a7fe4ff */
[----:B------:R0:W-:Y:S04]  /*242a0*/  STL [R1+0x3a0], R191 ;  /* 0x0003a0bf01007387 */ /* 0x0001e80000100800 */
[----:B------:R-:W-:Y:S04]  /*242b0*/  STL [R1+0x3a8], R172 ;  /* 0x0003a8ac01007387 */ /* 0x000fe80000100800 */
[----:B0-----:R-:W3:Y:S04]  /*242c0*/  LDL.LU R191, [R1+0x368] ;  /* 0x0003680001bf7983 */ /* 0x001ee80000300800 */
[----:B------:R-:W-:Y:S01]  /*242d0*/  STL [R1+0x3cc], R168 ;  /* 0x0003cca801007387 */ /* 0x000fe20000100800 */
[----:B------:R-:W-:-:S05]  /*242e0*/  IADD3 R201, P4, R201, UR18, RZ ;  /* 0x00000012c9c97c10 */ /* 0x000fca000ff9e0ff */
[----:B------:R0:W-:Y:S01]  /*242f0*/  STL [R1+0x398], R201 ;  /* 0x000398c901007387 */ /* 0x0001e20000100800 */
[----:B------:R-:W-:-:S03]  /*24300*/  IADD3.X R160, R160, UR37, RZ, P5, !PT ;  /* 0x00000025a0a07c10 */ /* 0x000fc6000affe4ff */
[----:B0-----:R-:W3:Y:S04]  /*24310*/  LDL.LU R201, [R1+0x38c] ;  /* 0x00038c0001c97983 */ /* 0x001ee80000300800 */
[----:B------:R-:W-:Y:S01]  /*24320*/  STL [R1+0x3c4], R164 ;  /* 0x0003c4a401007387 */ /* 0x000fe20000100800 */
[----:B----4-:R-:W-:-:S05]  /*24330*/  IADD3 R209, P5, R209, UR18, RZ ;  /* 0x00000012d1d17c10 */ /* 0x010fca000ffbe0ff */
[----:B------:R0:W-:Y:S04]  /*24340*/  STL [R1+0x390], R209 ;  /* 0x000390d101007387 */ /* 0x0001e80000100800 */
[----:B0-----:R-:W4:Y:S01]  /*24350*/  LDL.LU R209, [R1+0x360] ;  /* 0x0003600001d17983 */ /* 0x001f220000300800 */
[----:B------:R-:W-:Y:S02]  /*24360*/  IADD3.X R156, R156, UR37, RZ, P6, !PT ;  /* 0x000000259c9c7c10 */ /* 0x000fe4000b7fe4ff */
[----:B------:R-:W-:Y:S01]  /*24370*/  IADD3 R152, P6, R152, UR18, RZ ;  /* 0x0000001298987c10 */ /* 0x000fe2000ffde0ff */
[----:B------:R-:W-:Y:S01]  /*24380*/  STL [R1+0x3bc], R160 ;  /* 0x0003bca001007387 */ /* 0x000fe20000100800 */
[----:B------:R-:W-:-:S03]  /*24390*/  IADD3.X R20, R20, UR37, RZ, P1, !PT ;  /* 0x0000002514147c10 */ /* 0x000fc60008ffe4ff */
[----:B------:R-:W-:Y:S04]  /*243a0*/  STL [R1+0x3b4], R156 ;  /* 0x0003b49c01007387 */ /* 0x000fe80000100800 */
[----:B------:R-:W-:Y:S04]  /*243b0*/  STL [R1+0x388], R152 ;  /* 0x0003889801007387 */ /* 0x000fe80000100800 */
[----:B------:R-:W4:Y:S01]  /*243c0*/  LDL.LU R214, [R1+0x384] ;  /* 0x0003840001d67983 */ /* 0x000f220000300800 */
[----:B------:R-:W-:-:S03]  /*243d0*/  IADD3 R12, P1, R12, UR18, RZ ;  /* 0x000000120c0c7c10 */ /* 0x000fc6000ff3e0ff */
[----:B------:R-:W-:Y:S01]  /*243e0*/  STL [R1+0x3ac], R20 ;  /* 0x0003ac1401007387 */ /* 0x000fe20000100800 */
        /* <DEDUP_REMOVED lines=20> */
[----:B------:R-:W2:Y:S04]  /*24530*/  LDL.LU R180, [R1+0x35c] ;  /* 0x00035c0001b47983 */ /* 0x000ea80000300800 */
[----:B------:R-:W2:Y:S04]  /*24540*/  LDL.LU R176, [R1+0x330] ;  /* 0x0003300001b07983 */ /* 0x000ea80000300800 */
[----:B------:R-:W2:Y:S04]  /*24550*/  LDL.LU R172, [R1+0x354] ;  /* 0x0003540001ac7983 */ /* 0x000ea80000300800 */
[----:B------:R-:W2:Y:S04]  /*24560*/  LDL.LU R168, [R1+0x328] ;  /* 0x0003280001a87983 */ /* 0x000ea80000300800 */
        /* <DEDUP_REMOVED lines=33> */
[----:B------:R-:W-:Y:S04]  /*24780*/  STL [R1+0x348], R212 ;  /* 0x000348d401007387 */ /* 0x000fe80000100800 */
[----:B------:R-:W-:Y:S04]  /*24790*/  STL [R1+0x36c], R206 ;  /* 0x00036cce01007387 */ /* 0x000fe80000100800 */
[----:B------:R-:W-:Y:S01]  /*247a0*/  STL [R1+0x340], R198 ;  /* 0x000340c601007387 */ /* 0x000fe20000100800 */
[----:B--2---:R-:W-:-:S02]  /*247b0*/  IADD3.X R188, R188, UR37, RZ, P4, !PT ;  /* 0x00000025bcbc7c10 */ /* 0x004fc4000a7fe4ff */
        /* <DEDUP_REMOVED lines=8> */
[----:B------:R-:W-:Y:S02]  /*24840*/  IADD3 R168, P6, R168, UR18, RZ ;  /* 0x00000012a8a87c10 */ /* 0x000fe4000ffde0ff */
[----:B------:R-:W-:-:S05]  /*24850*/  IADD3.X R190, R190, UR37, RZ, P1, !PT ;  /* 0x00000025bebe7c10 */ /* 0x000fca0008ffe4ff */
[----:B------:R0:W-:Y:S01]  /*24860*/  STL [R1+0x34c], R190 ;  /* 0x00034cbe01007387 */ /* 0x0001e20000100800 */
[----:B------:R-:W-:-:S03]  /*24870*/  IADD3 R164, P1, R164, UR18, RZ ;  /* 0x00000012a4a47c10 */ /* 0x000fc6000ff3e0ff */
[----:B------:R-:W-:Y:S04]  /*24880*/  STL [R1+0x354], R172 ;  /* 0x000354ac01007387 */ /* 0x000fe80000100800 */
[----:B0-----:R-:W2:Y:S04]  /*24890*/  LDL.LU R190, [R1+0x314] ;  /* 0x0003140001be7983 */ /* 0x001ea80000300800 */
[----:B------:R-:W-:Y:S01]  /*248a0*/  STL [R1+0x328], R168 ;  /* 0x000328a801007387 */ /* 0x000fe20000100800 */
        /* <DEDUP_REMOVED lines=12> */
[----:B------:R-:W-:Y:S04]  /*24970*/  STL [R1+0x310], R156 ;  /* 0x0003109c01007387 */ /* 0x000fe80000100800 */
[----:B------:R-:W-:Y:S04]  /*24980*/  STL [R1+0x334], R152 ;  /* 0x0003349801007387 */ /* 0x000fe80000100800 */
[----:B------:R-:W3:Y:S04]  /*24990*/  LDL.LU R212, [R1+0x2e0] ;  /* 0x0002e00001d47983 */ /* 0x000ee80000300800 */
[----:B------:R0:W-:Y:S04]  /*249a0*/  STL [R1+0x308], R20 ;  /* 0x0003081401007387 */ /* 0x0001e80000100800 */
[----:B0-----:R-:W3:Y:S01]  /*249b0*/  LDL.LU R20, [R1+0x304] ;  /* 0x0003040001147983 */ /* 0x001ee20000300800 */
[----:B----4-:R-:W-:-:S02]  /*249c0*/  IADD3.X R16, R16, UR37, RZ, P5, !PT ;  /* 0x0000002510107c10 */ /* 0x010fc4000affe4ff */
[----:B------:R-:W-:-:S03]  /*249d0*/  IADD3 R209, P5, R209, UR18, RZ ;  /* 0x00000012d1d17c10 */ /* 0x000fc6000ffbe0ff */
[----:B------:R-:W-:Y:S04]  /*249e0*/  STL [R1+0x32c], R16 ;  /* 0x00032c1001007387 */ /* 0x000fe80000100800 */
[----:B------:R0:W-:Y:S04]  /*249f0*/  STL [R1+0x300], R209 ;  /* 0x000300d101007387 */ /* 0x0001e80000100800 */
[----:B0-----:R-:W4:Y:S01]  /*24a00*/  LDL.LU R209, [R1+0x2d8] ;  /* 0x0002d80001d17983 */ /* 0x001f220000300800 */
[----:B------:R-:W-:-:S05]  /*24a10*/  IADD3.X R12, R12, UR37, RZ, P6, !PT ;  /* 0x000000250c0c7c10 */ /* 0x000fca000b7fe4ff */
[----:B------:R0:W-:Y:S01]  /*24a20*/  STL [R1+0x324], R12 ;  /* 0x0003240c01007387 */ /* 0x0001e20000100800 */
[----:B------:R-:W-:-:S03]  /*24a30*/  IADD3 R193, P6, R193, UR18, RZ ;  /* 0x00000012c1c17c10 */ /* 0x000fc6000ffde0ff */
[----:B0-----:R-:W4:Y:S01]  /*24a40*/  LDL.LU R12, [R1+0x2fc] ;  /* 0x0002fc00010c7983 */ /* 0x001f220000300800 */
[----:B------:R-:W-:-:S05]  /*24a50*/  IADD3.X R217, R217, UR37, RZ, P1, !PT ;  /* 0x00000025d9d97c10 */ /* 0x000fca0008ffe4ff */
[----:B------:R0:W-:Y:S04]  /*24a60*/  STL [R1+0x31c], R217 ;  /* 0x00031cd901007387 */ /* 0x0001e80000100800 */
        /* <DEDUP_REMOVED lines=8> */
[----:B------:R-:W4:Y:S04]  /*24af0*/  LDL.LU R180, [R1+0x2e4] ;  /* 0x0002e40001b47983 */ /* 0x000f280000300800 */
[----:B------:R-:W4:Y:S04]  /*24b00*/  LDL.LU R176, [R1+0x2b8] ;  /* 0x0002b80001b07983 */ /* 0x000f280000300800 */
[----:B------:R-:W4:Y:S04]  /*24b10*/  LDL.LU R172, [R1+0x2dc] ;  /* 0x0002dc0001ac7983 */ /* 0x000f280000300800 */
[----:B-1----:R-:W4:Y:S04]  /*24b20*/  LDL.LU R193, [R1+0x2b0] ;  /* 0x0002b00001c17983 */ /* 0x002f280000300800 */
        /* <DEDUP_REMOVED lines=15> */
[----:B0-----:R-:W3:Y:S01]  /*24c20*/  LDL.LU R201, [R1+0x288] ;  /* 0x0002880001c97983 */ /* 0x001ee20000300800 */
[----:B------:R-:W-:-:S02]  /*24c30*/  IADD3 R212, P3, R212, UR18, RZ ;  /* 0x00000012d4d47c10 */ /* 0x000fc4000ff7e0ff */
[----:B------:R-:W-:-:S05]  /*24c40*/  IADD3.X R20, R20, UR37, RZ, P4, !PT ;  /* 0x0000002514147c10 */ /* 0x000fca000a7fe4ff */
[----:B------:R0:W-:Y:S04]  /*24c50*/  STL [R1+0x304], R20 ;  /* 0x0003041401007387 */ /* 0x0001e80000100800 */
[----:B------:R-:W-:Y:S04]  /*24c60*/  STL [R1+0x2e0], R212 ;  /* 0x0002e0d401007387 */ /* 0x000fe80000100800 */
[----:B0-----:R-:W3:Y:S01]  /*24c70*/  LDL.LU R20, [R1+0x2ac] ;  /* 0x0002ac0001147983 */ /* 0x001ee20000300800 */
[----:B----4-:R-:W-:-:S05]  /*24c80*/  IADD3 R209, P4, R209, UR18, RZ ;  /* 0x00000012d1d17c10 */ /* 0x010fca000ff9e0ff */
        /* <DEDUP_REMOVED lines=23> */
[----:B------:R-:W-:Y:S01]  /*24e00*/  STL [R1+0x2b8], R176 ;  /* 0x0002b8b001007387 */ /* 0x000fe20000100800 */
[----:B------:R-:W-:-:S03]  /*24e10*/  IADD3 R168, P4, R168, UR18, RZ ;  /* 0x00000012a8a87c10 */ /* 0x000fc6000ff9e0ff */
[----:B0-----:R-:W4:Y:S04]  /*24e20*/  LDL.LU R193, [R1+0x29c] ;  /* 0x00029c0001c17983 */ /* 0x001f280000300800 */
[----:B------:R-:W-:Y:S04]  /*24e30*/  STL [R1+0x2dc], R172 ;  /* 0x0002dcac01007387 */ /* 0x000fe80000100800 */
[----:B------:R0:W-:Y:S04]  /*24e40*/  STL [R1+0x2d4], R225 ;  /* 0x0002d4e101007387 */ /* 0x0001e80000100800 */
[----:B0-----:R-:W4:Y:S01]  /*24e50*/  LDL.LU R225, [R1+0x270] ;  /* 0x0002700001e17983 */ /* 0x001f220000300800 */
[----:B--2---:R-:W-:-:S02]  /*24e60*/  IADD3.X R190, R190, UR37, RZ, P5, !PT ;  /* 0x00000025bebe7c10 */ /* 0x004fc4000affe4ff */
[----:B------:R-:W-:-:S03]  /*24e70*/  IADD3 R164, P5, R164, UR18, RZ ;  /* 0x00000012a4a47c10 */ /* 0x000fc6000ffbe0ff */
[----:B------:R0:W-:Y:S04]  /*24e80*/  STL [R1+0x2cc], R190 ;  /* 0x0002ccbe01007387 */ /* 0x0001e80000100800 */
        /* <DEDUP_REMOVED lines=8> */
[----:B------:R-:W-:Y:S01]  /*24f10*/  STL [R1+0x2a0], R164 ;  /* 0x0002a0a401007387 */ /* 0x000fe20000100800 */
[----:B------:R-:W-:-:S03]  /*24f20*/  IADD3.X R16, R16, UR37, RZ, P2, !PT ;  /* 0x0000002510107c10 */ /* 0x000fc600097fe4ff */
[----:B------:R-:W-:Y:S01]  /*24f30*/  STL [R1+0x298], R160 ;  /* 0x000298a001007387 */ /* 0x000fe20000100800 */
[----:B------:R-:W-:-:S03]  /*24f40*/  IADD3 R201, P2, R201, UR18, RZ ;  /* 0x00000012c9c97c10 */ /* 0x000fc6000ff5e0ff */
[----:B------:R-:W-:Y:S04]  /*24f50*/  STL [R1+0x2bc], R156 ;  /* 0x0002bc9c01007387 */ /* 0x000fe80000100800 */
[----:B------:R-:W3:Y:S04]  /*24f60*/  LDL.LU R212, [R1+0x28c] ;  /* 0x00028c0001d47983 */ /* 0x000ee80000300800 */
[----:B------:R-:W-:Y:S04]  /*24f70*/  STL [R1+0x290], R152 ;  /* 0x0002909801007387 */ /* 0x000fe80000100800 */
[----:B------:R0:W-:Y:S04]  /*24f80*/  STL [R1+0x2b4], R16 ;  /* 0x0002b41001007387 */ /* 0x0001e80000100800 */
[----:B0-----:R-:W3:Y:S04]  /*24f90*/  LDL.LU R16, [R1+0x260] ;  /* 0x0002600001107983 */ /* 0x001ee80000300800 */
[----:B------:R0:W-:Y:S01]  /*24fa0*/  STL [R1+0x288], R201 ;  /* 0x000288c901007387 */ /* 0x0001e20000100800 */
[----:B------:R-:W-:-:S03]  /*24fb0*/  IADD3.X R20, R20, UR37, RZ, P3, !PT ;  /* 0x0000002514147c10 */ /* 0x000fc60009ffe4ff */
[----:B0-----:R-:W3:Y:S01]  /*24fc0*/  LDL.LU R201, [R1+0x284] ;  /* 0x0002840001c97983 */ /* 0x001ee20000300800 */
[----:B----4-:R-:W-:-:S05]  /*24fd0*/  IADD3 R209, P3, R209, UR18, RZ ;  /* 0x00000012d1d17c10 */ /* 0x010fca000ff7e0ff */
[----:B------:R0:W-:Y:S04]  /*24fe0*/  STL [R1+0x280], R209 ;  /* 0x000280d101007387 */ /* 0x0001e80000100800 */
[----:B0-----:R-:W4:Y:S04]  /*24ff0*/  LDL.LU R209, [R1+0x258] ;  /* 0x0002580001d17983 */ /* 0x001f280000300800 */
[----:B------:R-:W-:Y:S01]  /*25000*/  STL [R1+0x2ac], R20 ;  /* 0x0002ac1401007387 */ /* 0x000fe20000100800 */
        /* <DEDUP_REMOVED lines=12> */
[----:B0-----:R-:W4:Y:S01]  /*250d0*/  LDL.LU R217, [R1+0x25c] ;  /* 0x00025c0001d97983 */ /* 0x001f220000300800 */
[----:B------:R-:W-:-:S05]  /*250e0*/  IADD3.X R193, R193, UR37, RZ, P5, !PT ;  /* 0x00000025c1c17c10 */ /* 0x000fca000affe4ff */
[----:B------:R0:W-:Y:S04]  /*250f0*/  STL [R1+0x29c], R193 ;  /* 0x00029cc101007387 */ /* 0x0001e80000100800 */
[----:B0-----:R-:W4:Y:S01]  /*25100*/  LDL.LU R193, [R1+0x230] ;  /* 0x0002300001c17983 */ /* 0x001f220000300800 */
[----:B------:R-:W-:-:S03]  /*25110*/  IADD3 R225, P5, R225, UR18, RZ ;  /* 0x00000012e1e17c10 */ /* 0x000fc6000ffbe0ff */
[----:B------:R-:W4:Y:S04]  /*25120*/  LDL.LU R168, [R1+0x254] ;  /* 0x0002540001a87983 */ /* 0x000f280000300800 */
[----:B------:R0:W-:Y:S04]  /*25130*/  STL [R1+0x270], R225 ;  /* 0x000270e101007387 */ /* 0x0001e80000100800 */
[----:B0-----:R-:W4:Y:S04]  /*25140*/  LDL.LU R225, [R1+0x228] ;  /* 0x0002280001e17983 */ /* 0x001f280000300800 */
[----:B------:R-:W4:Y:S01]  /*25150*/  LDL.LU R164, [R1+0x24c] ;  /* 0x00024c0001a47983 */ /* 0x000f220000300800 */
        /* <DEDUP_REMOVED lines=9> */
[----:B0-----:R-:W3:Y:S01]  /*251f0*/  LDL.LU R191, [R1+0x234] ;  /* 0x0002340001bf7983 */ /* 0x001ee20000300800 */
[----:B------:R-:W-:Y:S02]  /*25200*/  IADD3.X R212, R212, UR37, RZ, P1, !PT ;  /* 0x00000025d4d47c10 */ /* 0x000fe40008ffe4ff */
        /* <DEDUP_REMOVED lines=24> */
[----:B------:R-:W-:Y:S02]  /*25390*/  IADD3 R172, P6, R172, UR18, RZ ;  /* 0x00000012acac7c10 */ /* 0x000fe4000ffde0ff */
[----:B------:R-:W-:-:S05]  /*253a0*/  IADD3.X R217, R217, UR37, RZ, P1, !PT ;  /* 0x00000025d9d97c10 */ /* 0x000fca0008ffe4ff */
[----:B------:R0:W-:Y:S04]  /*253b0*/  STL [R1+0x25c], R217 ;  /* 0x00025cd901007387 */ /* 0x0001e80000100800 */
[----:B------:R-:W-:Y:S04]  /*253c0*/  STL [R1+0x264], R176 ;  /* 0x000264b001007387 */ /* 0x000fe80000100800 */
[----:B0-----:R-:W4:Y:S04]  /*253d0*/  LDL.LU R217, [R1+0x1f8] ;  /* 0x0001f80001d97983 */ /* 0x001f280000300800 */
[----:B------:R-:W-:Y:S01]  /*253e0*/  STL [R1+0x238], R172 ;  /* 0x000238ac01007387 */ /* 0x000fe20000100800 */
[----:B------:R-:W-:-:S02]  /*253f0*/  IADD3 R193, P1, R193, UR18, RZ ;  /* 0x00000012c1c17c10 */ /* 0x000fc4000ff3e0ff */
[----:B------:R-:W-:-:S03]  /*25400*/  IADD3.X R168, R168, UR37, RZ, P2, !PT ;  /* 0x00000025a8a87c10 */ /* 0x000fc600097fe4ff */
[----:B------:R0:W-:Y:S04]  /*25410*/  STL [R1+0x230], R193 ;  /* 0x000230c101007387 */ /* 0x0001e80000100800 */
[----:B0-----:R-:W4:Y:S01]  /*25420*/  LDL.LU R193, [R1+0x21c] ;  /* 0x00021c0001c17983 */ /* 0x001f220000300800 */
[----:B------:R-:W-:Y:S02]  /*25430*/  IADD3 R225, P2, R225, UR18, RZ ;  /* 0x00000012e1e17c10 */ /* 0x000fe4000ff5e0ff */
        /* <DEDUP_REMOVED lines=12> */
[----:B------:R-:W-:Y:S04]  /*25500*/  STL [R1+0x218], R156 ;  /* 0x0002189c01007387 */ /* 0x000fe80000100800 */
[----:B------:R-:W2:Y:S01]  /*25510*/  LDL.LU R212, [R1+0x1e8] ;  /* 0x0001e80001d47983 */ /* 0x000ea20000300800 */
[----:B---3--:R-:W-:-:S03]  /*25520*/  IADD3 R20, P5, R20, UR18, RZ ;  /* 0x0000001214147c10 */ /* 0x008fc6000ffbe0ff */
[----:B------:R-:W-:Y:S01]  /*25530*/  STL [R1+0x23c], R152 ;  /* 0x00023c9801007387 */ /* 0x000fe20000100800 */
[----:B------:R-:W-:-:S03]  /*25540*/  IADD3.X R191, R191, UR37, RZ, P6, !PT ;  /* 0x00000025bfbf7c10 */ /* 0x000fc6000b7fe4ff */
        /* <DEDUP_REMOVED lines=16> */
[----:B------:R-:W-:Y:S04]  /*25650*/  STL [R1+0x224], R12 ;  /* 0x0002240c01007387 */ /* 0x000fe80000100800 */
[----:B------:R-:W4:Y:S04]  /*25660*/  LDL.LU R184, [R1+0x1c8] ;  /* 0x0001c80001b87983 */ /* 0x000f280000300800 */
[----:B------:R-:W4:Y:S04]  /*25670*/  LDL.LU R180, [R1+0x1ec] ;  /* 0x0001ec0001b47983 */ /* 0x000f280000300800 */
[----:B------:R-:W4:Y:S04]  /*25680*/  LDL.LU R176, [R1+0x1c0] ;  /* 0x0001c00001b07983 */ /* 0x000f280000300800 */
        /* <DEDUP_REMOVED lines=8> */
[----:B------:R-:W-:Y:S04]  /*25710*/  STL [R1+0x21c], R193 ;  /* 0x00021cc101007387 */ /* 0x000fe80000100800 */
[----:B------:R-:W4:Y:S01]  /*25720*/  LDL.LU R164, [R1+0x1a8] ;  /* 0x0001a80001a47983 */ /* 0x000f220000300800 */
        /* <DEDUP_REMOVED lines=9> */
[----:B0-----:R-:W2:Y:S01]  /*257c0*/  LDL.LU R190, [R1+0x190] ;  /* 0x0001900001be7983 */ /* 0x001ea20000300800 */
[----:B------:R-:W-:Y:S02]  /*257d0*/  IADD3 R212, P4, R212, UR18, RZ ;  /* 0x00000012d4d47c10 */ /* 0x000fe4000ff9e0ff */
[----:B---3--:R-:W-:-:S05]  /*257e0*/  IADD3.X R20, R20, UR37, RZ, P5, !PT ;  /* 0x0000002514147c10 */ /* 0x008fca000affe4ff */
[----:B------:R0:W-:Y:S04]  /*257f0*/  STL [R1+0x20c], R20 ;  /* 0x00020c1401007387 */ /* 0x0001e80000100800 */
[----:B------:R-:W-:Y:S01]  /*25800*/  STL [R1+0x1e8], R212 ;  /* 0x0001e8d401007387 */ /* 0x000fe20000100800 */
[----:B------:R-:W-:-:S03]  /*25810*/  IADD3 R191, P5, R191, UR18, RZ ;  /* 0x00000012bfbf7c10 */ /* 0x000fc6000ffbe0ff */
[----:B0-----:R-:W3:Y:S04]  /*25820*/  LDL.LU R20, [R1+0x1b4] ;  /* 0x0001b40001147983 */ /* 0x001ee80000300800 */
[----:B------:R0:W-:Y:S04]  /*25830*/  STL [R1+0x1e0], R191 ;  /* 0x0001e0bf01007387 */ /* 0x0001e80000100800 */
[----:B0-----:R-:W3:Y:S01]  /*25840*/  LDL.LU R191, [R1+0x188] ;  /* 0x0001880001bf7983 */ /* 0x001ee20000300800 */
[----:B------:R-:W-:-:S05]  /*25850*/  IADD3.X R201, R201, UR37, RZ, P6, !PT ;  /* 0x00000025c9c97c10 */ /* 0x000fca000b7fe4ff */
[----:B------:R0:W-:Y:S04]  /*25860*/  STL [R1+0x204], R201 ;  /* 0x000204c901007387 */ /* 0x0001e80000100800 */
[----:B0-----:R-:W3:Y:S01]  /*25870*/  LDL.LU R201, [R1+0x1ac] ;  /* 0x0001ac0001c97983 */ /* 0x001ee20000300800 */
[----:B----4-:R-:W-:-:S05]  /*25880*/  IADD3 R209, P6, R209, UR18, RZ ;  /* 0x00000012d1d17c10 */ /* 0x010fca000ffde0ff */
[----:B------:R0:W-:Y:S04]  /*25890*/  STL [R1+0x1d8], R209 ;  /* 0x0001d8d101007387 */ /* 0x0001e80000100800 */
[----:B0-----:R-:W4:Y:S01]  /*258a0*/  LDL.LU R209, [R1+0x180] ;  /* 0x0001800001d17983 */ /* 0x001f220000300800 */
[----:B------:R-:W-:Y:S02]  /*258b0*/  IADD3.X R206, R206, UR37, RZ, P1, !PT ;  /* 0x00000025cece7c10 */ /* 0x000fe40008ffe4ff */
[----:B------:R-:W-:Y:S02]  /*258c0*/  IADD3 R198, P1, R198, UR18, RZ ;  /* 0x00000012c6c67c10 */ /* 0x000fe4000ff3e0ff */
[----:B------:R-:W-:Y:S01]  /*258d0*/  IADD3.X R188, R188, UR37, RZ, P2, !PT ;  /* 0x00000025bcbc7c10 */ /* 0x000fe200097fe4ff */
        /* <DEDUP_REMOVED lines=12> */
[----:B0-----:R-:W4:Y:S04]  /*259a0*/  LDL.LU R16, [R1+0x1a4] ;  /* 0x0001a40001107983 */ /* 0x001f280000300800 */
[----:B------:R-:W-:Y:S01]  /*259b0*/  STL [R1+0x1e4], R172 ;  /* 0x0001e4ac01007387 */ /* 0x000fe20000100800 */
[----:B------:R-:W-:-:S02]  /*259c0*/  IADD3.X R217, R217, UR37, RZ, P5, !PT ;  /* 0x00000025d9d97c10 */ /* 0x000fc4000affe4ff */
[----:B------:R-:W-:-:S03]  /*259d0*/  IADD3 R168, P5, R168, UR18, RZ ;  /* 0x00000012a8a87c10 */ /* 0x000fc6000ffbe0ff */
[----:B------:R0:W-:Y:S01]  /*259e0*/  STL [R1+0x1dc], R217 ;  /* 0x0001dcd901007387 */ /* 0x0001e20000100800 */
[----:B------:R-:W-:-:S03]  /*259f0*/  IADD3.X R12, R12, UR37, RZ, P6, !PT ;  /* 0x000000250c0c7c10 */ /* 0x000fc6000b7fe4ff */
[----:B0-----:R-:W4:Y:S04]  /*25a00*/  LDL.LU R217, [R1+0x178] ;  /* 0x0001780001d97983 */ /* 0x001f280000300800 */
[----:B------:R0:W-:Y:S01]  /*25a10*/  STL [R1+0x1d4], R12 ;  /* 0x0001d40c01007387 */ /* 0x0001e20000100800 */
[----:B------:R-:W-:-:S03]  /*25a20*/  IADD3 R164, P6, R164, UR18, RZ ;  /* 0x00000012a4a47c10 */ /* 0x000fc6000ffde0ff */
[----:B0-----:R-:W4:Y:S04]  /*25a30*/  LDL.LU R12, [R1+0x19c] ;  /* 0x00019c00010c7983 */ /* 0x001f280000300800 */
        /* <DEDUP_REMOVED lines=35> */
[----:B0-----:R-:W4:Y:S04]  /*25c70*/  LDL.LU R209, [R1+0x164] ;  /* 0x0001640001d17983 */ /* 0x001f280000300800 */
[----:B------:R-:W4:Y:S04]  /*25c80*/  LDL.LU R168, [R1+0x138] ;  /* 0x0001380001a87983 */ /* 0x000f280000300800 */
[----:B------:R-:W4:Y:S01]  /*25c90*/  LDL.LU R164, [R1+0x130] ;  /* 0x0001300001a47983 */ /* 0x000f220000300800 */
[----:B------:R-:W-:-:S05]  /*25ca0*/  IADD3.X R16, R16, UR37, RZ, P6, !PT ;  /* 0x0000002510107c10 */ /* 0x000fca000b7fe4ff */
[----:B------:R-:W-:Y:S01]  /*25cb0*/  STL [R1+0x1a4], R16 ;  /* 0x0001a41001007387 */ /* 0x000fe20000100800 */
[----:B------:R-:W-:-:S05]  /*25cc0*/  IADD3 R217, P6, R217, UR18, RZ ;  /* 0x00000012d9d97c10 */ /* 0x000fca000ffde0ff */
[----:B------:R0:W-:Y:S01]  /*25cd0*/  STL [R1+0x178], R217 ;  /* 0x000178d901007387 */ /* 0x0001e20000100800 */
[----:B------:R-:W-:-:S03]  /*25ce0*/  IADD3.X R12, R12, UR37, RZ, P1, !PT ;  /* 0x000000250c0c7c10 */ /* 0x000fc60008ffe4ff */
[----:B0-----:R-:W4:Y:S04]  /*25cf0*/  LDL.LU R217, [R1+0x154] ;  /* 0x0001540001d97983 */ /* 0x001f280000300800 */
[----:B------:R-:W4:Y:S04]  /*25d00*/  LDL.LU R160, [R1+0x128] ;  /* 0x0001280001a07983 */ /* 0x000f280000300800 */
[----:B------:R-:W4:Y:S04]  /*25d10*/  LDL.LU R156, [R1+0x14c] ;  /* 0x00014c00019c7983 */ /* 0x000f280000300800 */
[----:B------:R0:W-:Y:S04]  /*25d20*/  STL [R1+0x19c], R12 ;  /* 0x00019c0c01007387 */ /* 0x0001e80000100800 */
[----:B------:R-:W4:Y:S04]  /*25d30*/  LDL.LU R152, [R1+0x144] ;  /* 0x0001440001987983 */ /* 0x000f280000300800 */
[----:B------:R-:W4:Y:S04]  /*25d40*/  LDL.LU R20, [R1+0x118] ;  /* 0x0001180001147983 */ /* 0x000f280000300800 */
[----:B------:R-:W4:Y:S01]  /*25d50*/  LDL.LU R16, [R1+0x13c] ;  /* 0x00013c0001107983 */ /* 0x000f220000300800 */
[----:B------:R-:W-:-:S05]  /*25d60*/  IADD3 R225, P1, R225, UR18, RZ ;  /* 0x00000012e1e17c10 */ /* 0x000fca000ff3e0ff */
[----:B------:R1:W-:Y:S04]  /*25d70*/  STL [R1+0x170], R225 ;  /* 0x000170e101007387 */ /* 0x0003e80000100800 */
[----:B0-----:R-:W4:Y:S04]  /*25d80*/  LDL.LU R12, [R1+0x110] ;  /* 0x00011000010c7983 */ /* 0x001f280000300800 */
[----:B-1----:R-:W4:Y:S01]  /*25d90*/  LDL.LU R225, [R1+0x134] ;  /* 0x0001340001e17983 */ /* 0x002f220000300800 */
[----:B------:R-:W-:Y:S02]  /*25da0*/  IADD3.X R212, R212, UR37, RZ, P2, !PT ;  /* 0x00000025d4d47c10 */ /* 0x000fe400097fe4ff */
[----:B--2---:R-:W-:-:S05]  /*25db0*/  IADD3 R193, P2, R193, UR18, RZ ;  /* 0x00000012c1c17c10 */ /* 0x004fca000ff5e0ff */
[----:B------:R0:W-:Y:S04]  /*25dc0*/  STL [R1+0x168], R193 ;  /* 0x000168c101007387 */ /* 0x0001e80000100800 */
[----:B------:R-:W-:Y:S01]  /*25dd0*/  STL [R1+0x194], R212 ;  /* 0x000194d401007387 */ /* 0x000fe20000100800 */
[----:B------:R-:W-:-:S03]  /*25de0*/  IADD3.X R190, R190, UR37, RZ, P3, !PT ;  /* 0x00000025bebe7c10 */ /* 0x000fc60009ffe4ff */
[----:B0-----:R-:W2:Y:S04]  /*25df0*/  LDL.LU R193, [R1+0x108] ;  /* 0x0001080001c17983 */ /* 0x001ea80000300800 */
[----:B------:R0:W-:Y:S04]  /*25e00*/  STL [R1+0x18c], R190 ;  /* 0x00018cbe01007387 */ /* 0x0001e80000100800 */
[----:B0-----:R-:W2:Y:S01]  /*25e10*/  LDL.LU R190, [R1+0x12c] ;  /* 0x00012c0001be7983 */ /* 0x001ea20000300800 */
[----:B---3--:R-:W-:-:S05]  /*25e20*/  IADD3 R191, P3, R191, UR18, RZ ;  /* 0x00000012bfbf7c10 */ /* 0x008fca000ff7e0ff */
[----:B------:R0:W-:Y:S04]  /*25e30*/  STL [R1+0x160], R191 ;  /* 0x000160bf01007387 */ /* 0x0001e80000100800 */
[----:B0-----:R-:W3:Y:S01]  /*25e40*/  LDL.LU R191, [R1+0x100] ;  /* 0x0001000001bf7983 */ /* 0x001ee20000300800 */
        /* <DEDUP_REMOVED lines=9> */
[----:B------:R-:W-:Y:S01]  /*25ee0*/  STL [R1+0x150], R188 ;  /* 0x000150bc01007387 */ /* 0x000fe20000100800 */
[----:B------:R-:W-:-:S03]  /*25ef0*/  IADD3 R180, P6, R180, UR18, RZ ;  /* 0x00000012b4b47c10 */ /* 0x000fc6000ffde0ff */
[----:B------:R-:W-:Y:S01]  /*25f00*/  STL [R1+0x174], R184 ;  /* 0x000174b801007387 */ /* 0x000fe20000100800 */
[----:B------:R-:W-:-:S03]  /*25f10*/  IADD3.X R176, R176, UR37, RZ, P1, !PT ;  /* 0x00000025b0b07c10 */ /* 0x000fc60008ffe4ff */
[----:B------:R-:W-:Y:S01]  /*25f20*/  STL [R1+0x148], R180 ;  /* 0x000148b401007387 */ /* 0x000fe20000100800 */
[----:B------:R-:W-:-:S05]  /*25f30*/  IADD3.X R209, R209, UR37, RZ, P2, !PT ;  /* 0x00000025d1d17c10 */ /* 0x000fca00097fe4ff */
[----:B------:R0:W-:Y:S04]  /*25f40*/  STL [R1+0x164], R209 ;  /* 0x000164d101007387 */ /* 0x0001e80000100800 */
[----:B------:R-:W-:Y:S04]  /*25f50*/  STL [R1+0x16c], R176 ;  /* 0x00016cb001007387 */ /* 0x000fe80000100800 */
[----:B0-----:R-:W4:Y:S01]  /*25f60*/  LDL.LU R209, [R1+0xf8] ;  /* 0x0000f80001d17983 */ /* 0x001f220000300800 */
[----:B------:R-:W-:Y:S02]  /*25f70*/  IADD3 R172, P1, R172, UR18, RZ ;  /* 0x00000012acac7c10 */ /* 0x000fe4000ff3e0ff */
[----:B------:R-:W-:-:S02]  /*25f80*/  IADD3.X R4, R4, UR37, RZ, P3, !PT ;  /* 0x0000002504047c10 */ /* 0x000fc40009ffe4ff */
[----:B------:R-:W-:Y:S01]  /*25f90*/  IADD3 R168, P2, R168, UR18, RZ ;  /* 0x00000012a8a87c10 */ /* 0x000fe2000ff5e0ff */
[----:B------:R-:W-:Y:S01]  /*25fa0*/  STL [R1+0x140], R172 ;  /* 0x000140ac01007387 */ /* 0x000fe20000100800 */
[----:B------:R-:W-:-:S03]  /*25fb0*/  IADD3 R164, P3, R164, UR18, RZ ;  /* 0x00000012a4a47c10 */ /* 0x000fc6000ff7e0ff */
[----:B------:R0:W-:Y:S04]  /*25fc0*/  STL [R1+0x15c], R4 ;  /* 0x00015c0401007387 */ /* 0x0001e80000100800 */
[----:B0-----:R-:W4:Y:S04]  /*25fd0*/  LDL.LU R4, [R1+0xb88] ;  /* 0x000b880001047983 */ /* 0x001f280000300800 */
[----:B------:R-:W-:Y:S01]  /*25fe0*/  STL [R1+0x138], R168 ;  /* 0x000138a801007387 */ /* 0x000fe20000100800 */
        /* <DEDUP_REMOVED lines=9> */
[----:B------:R0:W-:Y:S01]  /*26080*/  STL [R1+0x120], R9 ;  /* 0x0001200901007387 */ /* 0x0001e20000100800 */
[----:B------:R-:W-:-:S03]  /*26090*/  IADD3.X R16, R16, UR37, RZ, P1, !PT ;  /* 0x0000002510107c10 */ /* 0x000fc60008ffe4ff */
[----:B------:R-:W-:Y:S04]  /*260a0*/  STL [R1+0x128], R160 ;  /* 0x000128a001007387 */ /* 0x000fe80000100800 */
[----:B0-----:R-:W4:Y:S04]  /*260b0*/  LDL.LU R9, [R1+0xb84] ;  /* 0x000b840001097983 */ /* 0x001f280000300800 */
[----:B------:R-:W-:Y:S04]  /*260c0*/  STL [R1+0x14c], R156 ;  /* 0x00014c9c01007387 */ /* 0x000fe80000100800 */
[----:B------:R-:W-:Y:S01]  /*260d0*/  STL [R1+0x144], R152 ;  /* 0x0001449801007387 */ /* 0x000fe20000100800 */
[----:B------:R-:W-:-:S03]  /*260e0*/  IADD3 R12, P1, R12, UR18, RZ ;  /* 0x000000120c0c7c10 */ /* 0x000fc6000ff3e0ff */
[----:B------:R-:W-:Y:S04]  /*260f0*/  STL [R1+0x118], R20 ;  /* 0x0001181401007387 */ /* 0x000fe80000100800 */
[----:B------:R-:W4:Y:S01]  /*26100*/  LDL.LU R214, [R1+0x114] ;  /* 0x0001140001d67983 */ /* 0x000f220000300800 */
[----:B------:R-:W-:-:S03]  /*26110*/  IADD3.X R225, R225, UR37, RZ, P2, !PT ;  /* 0x00000025e1e17c10 */ /* 0x000fc600097fe4ff */
[----:B------:R-:W-:Y:S04]  /*26120*/  STL [R1+0x13c], R16 ;  /* 0x00013c1001007387 */ /* 0x000fe80000100800 */
[----:B------:R-:W4:Y:S04]  /*26130*/  LDL.LU R212, [R1+0xe8] ;  /* 0x0000e80001d47983 */ /* 0x000f280000300800 */
[----:B------:R-:W-:Y:S04]  /*26140*/  STL [R1+0x110], R12 ;  /* 0x0001100c01007387 */ /* 0x000fe80000100800 */
[----:B------:R0:W-:Y:S04]  /*26150*/  STL [R1+0x134], R225 ;  /* 0x000134e101007387 */ /* 0x0001e80000100800 */
[----:B0-----:R-:W4:Y:S01]  /*26160*/  LDL.LU R225, [R1+0x10c] ;  /* 0x00010c0001e17983 */ /* 0x001f220000300800 */
[----:B------:R-:W-:-:S02]  /*26170*/  IADD3.X R8, R8, UR37, RZ, P5, !PT ;  /* 0x0000002508087c10 */ /* 0x000fc4000affe4ff */
[----:B--2---:R-:W-:Y:S02]  /*26180*/  IADD3 R193, P2, R193, UR18, RZ ;  /* 0x00000012c1c17c10 */ /* 0x004fe4000ff5e0ff */
        /* <DEDUP_REMOVED lines=8> */
[----:B------:R-:W3:Y:S04]  /*26210*/  LDL.LU R198, [R1+0xd0] ;  /* 0x0000d00001c67983 */ /* 0x000ee80000300800 */
[----:B------:R-:W3:Y:S01]  /*26220*/  LDL.LU R188, [R1+0xf4] ;  /* 0x0000f40001bc7983 */ /* 0x000ee20000300800 */
[----:B------:R-:W-:-:S05]  /*26230*/  IADD3.X R201, R201, UR37, RZ, P4, !PT ;  /* 0x00000025c9c97c10 */ /* 0x000fca000a7fe4ff */
[----:B------:R-:W-:Y:S04]  /*26240*/  STL [R1+0x124], R201 ;  /* 0x000124c901007387 */ /* 0x000fe80000100800 */
[----:B------:R-:W3:Y:S04]  /*26250*/  LDL.LU R184, [R1+0xc8] ;  /* 0x0000c80001b87983 */ /* 0x000ee80000300800 */
[----:B------:R-:W3:Y:S04]  /*26260*/  LDL.LU R180, [R1+0xec] ;  /* 0x0000ec0001b47983 */ /* 0x000ee80000300800 */
[----:B------:R-:W3:Y:S04]  /*26270*/  LDL.LU R176, [R1+0xc0] ;  /* 0x0000c00001b07983 */ /* 0x000ee80000300800 */
[----:B------:R-:W3:Y:S04]  /*26280*/  LDL.LU R172, [R1+0xe4] ;  /* 0x0000e40001ac7983 */ /* 0x000ee80000300800 */
[----:B------:R-:W3:Y:S04]  /*26290*/  LDL.LU R168, [R1+0xb8] ;  /* 0x0000b80001a87983 */ /* 0x000ee80000300800 */
[----:B------:R-:W3:Y:S04]  /*262a0*/  LDL.LU R164, [R1+0xb0] ;  /* 0x0000b00001a47983 */ /* 0x000ee80000300800 */
[----:B------:R-:W3:Y:S01]  /*262b0*/  LDL.LU R160, [R1+0xd4] ;  /* 0x0000d40001a07983 */ /* 0x000ee20000300800 */
[----:B----4-:R-:W-:-:S05]  /*262c0*/  IADD3 R209, P4, R209, UR18, RZ ;  /* 0x00000012d1d17c10 */ /* 0x010fca000ff9e0ff */
[----:B------:R-:W-:Y:S04]  /*262d0*/  STL [R1+0xf8], R209 ;  /* 0x0000f8d101007387 */ /* 0x000fe80000100800 */
[----:B------:R0:W-:Y:S04]  /*262e0*/  STL [R1+0x11c], R8 ;  /* 0x00011c0801007387 */ /* 0x0001e80000100800 */
[----:B0-----:R-:W4:Y:S04]  /*262f0*/  LDL.LU R8, [R1+0xb80] ;  /* 0x000b800001087983 */ /* 0x001f280000300800 */
[----:B------:R-:W4:Y:S04]  /*26300*/  LDL.LU R156, [R1+0xcc] ;  /* 0x0000cc00019c7983 */ /* 0x000f280000300800 */
        /* <DEDUP_REMOVED lines=11> */
[----:B------:R-:W-:Y:S01]  /*263c0*/  STL [R1+0x114], R214 ;  /* 0x000114d601007387 */ /* 0x000fe20000100800 */
[----:B------:R-:W-:Y:S02]  /*263d0*/  IADD3 R212, P6, R212, UR18, RZ ;  /* 0x00000012d4d47c10 */ /* 0x000fe4000ffde0ff */
[----:B------:R-:W-:Y:S02]  /*263e0*/  IADD3.X R225, R225, UR37, RZ, P1, !PT ;  /* 0x00000025e1e17c10 */ /* 0x000fe40008ffe4ff */
[----:B------:R-:W-:-:S05]  /*263f0*/  IADD3 R7, P1, R7, UR18, RZ ;  /* 0x0000001207077c10 */ /* 0x000fca000ff3e0ff */
[----:B------:R0:W-:Y:S04]  /*26400*/  STL [R1+0xe0], R7 ;  /* 0x0000e00701007387 */ /* 0x0001e80000100800 */
[----:B------:R-:W-:Y:S04]  /*26410*/  STL [R1+0xe8], R212 ;  /* 0x0000e8d401007387 */ /* 0x000fe80000100800 */
[----:B0-----:R-:W4:Y:S04]  /*26420*/  LDL.LU R7, [R1+0xb7c] ;  /* 0x000b7c0001077983 */ /* 0x001f280000300800 */
[----:B------:R0:W-:Y:S01]  /*26430*/  STL [R1+0x10c], R225 ;  /* 0x00010ce101007387 */ /* 0x0001e20000100800 */
[----:B------:R-:W-:-:S03]  /*26440*/  IADD3.X R3, R3, UR37, RZ, P1, !PT ;  /* 0x0000002503037c10 */ /* 0x000fc60008ffe4ff */
[----:B0-----:R-:W4:Y:S01]  /*26450*/  LDL.LU R225, [R1+0x94] ;  /* 0x0000940001e17983 */ /* 0x001f220000300800 */
[----:B--2---:R-:W-:-:S05]  /*26460*/  IADD3.X R190, R190, UR37, RZ, P2, !PT ;  /* 0x00000025bebe7c10 */ /* 0x004fca00097fe4ff */
[----:B------:R0:W-:Y:S04]  /*26470*/  STL [R1+0x104], R190 ;  /* 0x000104be01007387 */ /* 0x0001e80000100800 */
[----:B0-----:R-:W2:Y:S01]  /*26480*/  LDL.LU R190, [R1+0x8c] ;  /* 0x00008c0001be7983 */ /* 0x001ea20000300800 */
        /* <DEDUP_REMOVED lines=10> */
[----:B------:R-:W-:-:S03]  /*26530*/  IADD3.X R180, R180, UR37, RZ, P5, !PT ;  /* 0x00000025b4b47c10 */ /* 0x000fc6000affe4ff */
[----:B------:R-:W-:Y:S01]  /*26540*/  STL [R1+0xc8], R184 ;  /* 0x0000c8b801007387 */ /* 0x000fe20000100800 */
[----:B------:R-:W-:-:S03]  /*26550*/  IADD3 R176, P5, R176, UR18, RZ ;  /* 0x00000012b0b07c10 */ /* 0x000fc6000ffbe0ff */
[----:B------:R-:W-:Y:S01]  /*26560*/  STL [R1+0xec], R180 ;  /* 0x0000ecb401007387 */ /* 0x000fe20000100800 */
[----:B------:R-:W-:-:S03]  /*26570*/  IADD3.X R172, R172, UR37, RZ, P6, !PT ;  /* 0x00000025acac7c10 */ /* 0x000fc6000b7fe4ff */
[----:B------:R-:W-:Y:S01]  /*26580*/  STL [R1+0xc0], R176 ;  /* 0x0000c0b001007387 */ /* 0x000fe20000100800 */
[----:B------:R-:W-:-:S03]  /*26590*/  IADD3 R168, P6, R168, UR18, RZ ;  /* 0x00000012a8a87c10 */ /* 0x000fc6000ffde0ff */
[----:B------:R0:W-:Y:S01]  /*265a0*/  STL [R1+0xdc], R3 ;  /* 0x0000dc0301007387 */ /* 0x0001e20000100800 */
[----:B------:R-:W-:-:S03]  /*265b0*/  IADD3 R164, P1, R164, UR18, RZ ;  /* 0x00000012a4a47c10 */ /* 0x000fc6000ff3e0ff */
[----:B------:R-:W-:Y:S01]  /*265c0*/  STL [R1+0xe4], R172 ;  /* 0x0000e4ac01007387 */ /* 0x000fe20000100800 */
[----:B------:R-:W-:-:S03]  /*265d0*/  IADD3.X R160, R160, UR37, RZ, P2, !PT ;  /* 0x00000025a0a07c10 */ /* 0x000fc600097fe4ff */
[----:B0-----:R-:W2:Y:S04]  /*265e0*/  LDL.LU R3, [R1+0xb78] ;  /* 0x000b780001037983 */ /* 0x001ea80000300800 */
[----:B------:R-:W-:Y:S01]  /*265f0*/  STL [R1+0xb8], R168 ;  /* 0x0000b8a801007387 */ /* 0x000fe20000100800 */
[----:B----4-:R-:W-:Y:S02]  /*26600*/  IADD3 R8, P2, R8, UR18, RZ ;  /* 0x0000001208087c10 */ /* 0x010fe4000ff5e0ff */
[----:B------:R-:W-:-:S03]  /*26610*/  IADD3.X R156, R156, UR37, RZ, P3, !PT ;  /* 0x000000259c9c7c10 */ /* 0x000fc60009ffe4ff */
[----:B------:R0:W-:Y:S01]  /*26620*/  STL [R1+0xa8], R8 ;  /* 0x0000a80801007387 */ /* 0x0001e20000100800 */
[----:B------:R-:W-:-:S03]  /*26630*/  IADD3 R6, P3, R6, UR18, RZ ;  /* 0x0000001206067c10 */ /* 0x000fc6000ff7e0ff */
[----:B------:R-:W-:Y:S04]  /*26640*/  STL [R1+0xb0], R164 ;  /* 0x0000b0a401007387 */ /* 0x000fe80000100800 */
[----:B0-----:R-:W4:Y:S04]  /*26650*/  LDL.LU R8, [R1+0xb74] ;  /* 0x000b740001087983 */ /* 0x001f280000300800 */
[----:B------:R-:W-:Y:S04]  /*26660*/  STL [R1+0xd4], R160 ;  /* 0x0000d4a001007387 */ /* 0x000fe80000100800 */
[----:B------:R0:W-:Y:S04]  /*26670*/  STL [R1+0xa0], R6 ;  /* 0x0000a00601007387 */ /* 0x0001e80000100800 */
[----:B0-----:R-:W3:Y:S01]  /*26680*/  LDL.LU R6, [R1+0xb70] ;  /* 0x000b700001067983 */ /* 0x001ee20000300800 */
[----:B------:R-:W-:Y:S01]  /*26690*/  WARPGROUP.ARRIVE ;  /* 0x00000000000079c5 */ /* 0x000fe20000000000 */
[----:B------:R-:W-:Y:S01]  /*266a0*/  UMOV UR13, 0x40000040 ;  /* 0x40000040000d7882 */ /* 0x000fe20000000000 */
[----:B------:R-:W-:-:S04]  /*266b0*/  UMOV UR15, 0x40000040 ;  /* 0x40000040000f7882 */ /* 0x000fc80000000000 */
[----:B------:R-:W-:Y:S01]  /*266c0*/  QGMMA.64x256x32.F32.E4M3.E4M3 R24, gdesc[UR12], R24 ;  /* 0x03e000000c1879f3 */ /* 0x000fe20008700818 */
[----:B------:R-:W-:Y:S02]  /*266d0*/  IADD3.X R152, R152, UR37, RZ, P4, !PT ;  /* 0x0000002598987c10 */ /* 0x000fe4000a7fe4ff */
[----:B------:R-:W-:Y:S02]  /*266e0*/  IADD3 R20, P4, R20, UR18, RZ ;  /* 0x0000001214147c10 */ /* 0x000fe4000ff9e0ff */
[----:B------:R-:W-:Y:S01]  /*266f0*/  IADD3.X R16, R16, UR37, RZ, P5, !PT ;  /* 0x0000002510107c10 */ /* 0x000fe2000affe4ff */
[----:B------:R-:W-:Y:S04]  /*26700*/  STL [R1+0xcc], R156 ;  /* 0x0000cc9c01007387 */ /* 0x000fe80000100800 */
        /* <DEDUP_REMOVED lines=16> */
[----:B------:R-:W-:Y:S01]  /*26810*/  QGMMA.64x256x32.F32.E4M3.E4M3 R24, gdesc[UR8], R24 ;  /* 0x03e00000081879f3 */ /* 0x000fe20008700818 */
[----:B---3--:R-:W-:-:S05]  /*26820*/  IADD3 R6, P2, R6, UR18, RZ ;  /* 0x0000001206067c10 */ /* 0x008fca000ff5e0ff */
[----:B------:R0:W-:Y:S04]  /*26830*/  STL [R1+0x78], R6 ;  /* 0x0000780601007387 */ /* 0x0001e80000100800 */
[----:B0-----:R-:W3:Y:S01]  /*26840*/  LDL.LU R6, [R1+0xb68] ;  /* 0x000b680001067983 */ /* 0x001ee20000300800 */
[----:B------:R-:W-:Y:S02]  /*26850*/  IADD3.X R2, R2, UR37, RZ, P3, !PT ;  /* 0x0000002502027c10 */ /* 0x000fe40009ffe4ff */
[----:B--2---:R-:W-:Y:S02]  /*26860*/  IADD3 R3, P3, R3, UR18, RZ ;  /* 0x0000001203037c10 */ /* 0x004fe4000ff7e0ff */
[----:B------:R-:W-:-:S13]  /*26870*/  IADD3.X R225, R225, UR37, RZ, P4, !PT ;  /* 0x00000025e1e17c10 */ /* 0x000fda000a7fe4ff */
[----:B------:R-:W-:Y:S01]  /*26880*/  QGMMA.64x256x32.F32.E4M3.E4M3 R24, gdesc[UR20], R24 ;  /* 0x03e00000141879f3 */ /* 0x000fe20008700818 */
[----:B------:R-:W-:Y:S01]  /*26890*/  IADD3 R4, P4, R4, UR18, RZ ;  /* 0x0000001204047c10 */ /* 0x000fe2000ff9e0ff */
[----:B------:R0:W-:Y:S01]  /*268a0*/  STL [R1+0x9c], R2 ;  /* 0x00009c0201007387 */ /* 0x0001e20000100800 */
[----:B------:R-:W-:Y:S02]  /*268b0*/  IADD3.X R190, R190, UR37, RZ, P5, !PT ;  /* 0x00000025bebe7c10 */ /* 0x000fe4000affe4ff */
[----:B------:R-:W-:Y:S01]  /*268c0*/  IADD3 R5, P5, R5, UR18, RZ ;  /* 0x0000001205057c10 */ /* 0x000fe2000ffbe0ff */
[----:B0-----:R0:W5:Y:S04]  /*268d0*/  LDL.LU R2, [R1+0xb64] ;  /* 0x000b640001027983 */ /* 0x0011680000300800 */
[----:B------:R1:W-:Y:S01]  /*268e0*/  STL [R1+0x70], R3 ;  /* 0x0000700301007387 */ /* 0x0003e20000100800 */
[----:B------:R-:W-:-:S02]  /*268f0*/  IADD3.X R191, R191, UR37, RZ, P6, !PT ;  /* 0x00000025bfbf7c10 */ /* 0x000fc4000b7fe4ff */
[----:B----4-:R-:W-:Y:S01]  /*26900*/  IADD3.X R8, R8, UR37, RZ, P3, !PT ;  /* 0x0000002508087c10 */ /* 0x010fe20009ffe4ff */
[----:B-1----:R0:W5:Y:S04]  /*26910*/  LDL.LU R3, [R1+0xb60] ;  /* 0x000b600001037983 */ /* 0x0021680000300800 */
[----:B------:R1:W-:Y:S01]  /*26920*/  STL [R1+0x68], R4 ;  /* 0x0000680401007387 */ /* 0x0003e20000100800 */
[----:B------:R-:W-:-:S03]  /*26930*/  IADD3.X R9, R9, UR37, RZ, P4, !PT ;  /* 0x0000002509097c10 */ /* 0x000fc6000a7fe4ff */
[----:B-1----:R0:W5:Y:S04]  /*26940*/  LDL.LU R4, [R1+0xb5c] ;  /* 0x000b5c0001047983 */ /* 0x0021680000300800 */
[----:B------:R-:W-:Y:S04]  /*26950*/  STL [R1+0x94], R225 ;  /* 0x000094e101007387 */ /* 0x000fe80000100800 */
[----:B------:R1:W-:Y:S01]  /*26960*/  STL [R1+0x60], R5 ;  /* 0x0000600501007387 */ /* 0x0003e20000100800 */
[----:B------:R-:W-:-:S03]  /*26970*/  IADD3.X R0, R0, UR37, RZ, P5, !PT ;  /* 0x0000002500007c10 */ /* 0x000fc6000affe4ff */
[----:B-1----:R0:W5:Y:S04]  /*26980*/  LDL.LU R5, [R1+0xb58] ;  /* 0x000b580001057983 */ /* 0x0021680000300800 */
[----:B------:R-:W-:Y:S01]  /*26990*/  STL [R1+0x8c], R190 ;  /* 0x00008cbe01007387 */ /* 0x000fe20000100800 */
[----:B------:R-:W-:Y:S01]  /*269a0*/  IADD3.X R7, R7, UR37, RZ, P2, !PT ;  /* 0x0000002507077c10 */ /* 0x000fe200097fe4ff */
[----:B------:R-:W-:Y:S01]  /*269b0*/  QGMMA.64x256x32.F32.E4M3.E4M3 R24, gdesc[UR24], R24, gsb0 ;  /* 0x03e00000181879f3 */ /* 0x000fe20008000818 */
[----:B---3--:R-:W-:-:S05]  /*269c0*/  IADD3.X R6, R6, UR37, RZ, P1, !PT ;  /* 0x0000002506067c10 */ /* 0x008fca0008ffe4ff */
[----:B------:R1:W-:Y:S04]  /*269d0*/  STL [R1+0x7c], R6 ;  /* 0x00007c0601007387 */ /* 0x0003e80000100800 */
[----:B-1----:R0:W5:Y:S04]  /*269e0*/  LDL.LU R6, [R1+0xb54] ;  /* 0x000b540001067983 */ /* 0x0021680000300800 */
[----:B------:R-:W-:Y:S04]  /*269f0*/  STL [R1+0x84], R191 ;  /* 0x000084bf01007387 */ /* 0x000fe80000100800 */
[----:B------:R1:W-:Y:S04]  /*26a00*/  STL [R1+0x74], R7 ;  /* 0x0000740701007387 */ /* 0x0003e80000100800 */
[----:B-1----:R0:W5:Y:S04]  /*26a10*/  LDL.LU R7, [R1+0xb50] ;  /* 0x000b500001077983 */ /* 0x0021680000300800 */
[----:B------:R1:W-:Y:S04]  /*26a20*/  STL [R1+0x6c], R8 ;  /* 0x00006c0801007387 */ /* 0x0003e80000100800 */
[----:B-1----:R0:W5:Y:S04]  /*26a30*/  LDL.LU R8, [R1+0xb4c] ;  /* 0x000b4c0001087983 */ /* 0x0021680000300800 */
[----:B------:R1:W-:Y:S04]  /*26a40*/  STL [R1+0x64], R9 ;  /* 0x0000640901007387 */ /* 0x0003e80000100800 */
[----:B-1----:R0:W5:Y:S04]  /*26a50*/  LDL.LU R9, [R1+0xb48] ;  /* 0x000b480001097983 */ /* 0x0021680000300800 */
[----:B------:R1:W-:Y:S04]  /*26a60*/  STL [R1+0x5c], R0 ;  /* 0x00005c0001007387 */ /* 0x0003e80000100800 */
[----:B-1----:R0:W5:Y:S01]  /*26a70*/  LDL.LU R0, [R1+0xb44] ;  /* 0x000b440001007983 */ /* 0x0021620000300800 */
[----:B------:R-:W-:-:S04]  /*26a80*/  UIADD3 UR4, UR4, 0x1, URZ ;  /* 0x0000000104047890 */ /* 0x000fc8000fffe03f */
[----:B------:R-:W-:-:S06]  /*26a90*/  UISETP.NE.U32.AND UP0, UPT, UR4, UR5, UPT ;  /* 0x000000050400728c */ /* 0x000fcc000bf05070 */
[----:B------:R-:W-:Y:S01]  /*26aa0*/  PLOP3.LUT P0, PT, PT, PT, UP0, 0x80, 0x0 ;  /* 0x000000000000781c */ /* 0x000fe20003f0f008 */
[----:B------:R-:W-:-:S12]  /*26ab0*/  WARPGROUP.DEPBAR.LE gsb0, 0x0 ;  /* 0x00008000000079c5 */ /* 0x000fd80000010000 */
[----:B0-----:R-:W-:Y:S05]  /*26ac0*/  @P0 BRA `(.L_x_2) ;  /* 0xfffffee000bc0947 */ /* 0x001fea000383ffff */
.L_x_1:
[----:B------:R-:W2:Y:S01]  /*26ad0*/  LDL.LU R10, [R1+0xb3c] ;  /* 0x000b3c00010a7983 */ /* 0x000ea20000300800 */
[----:B------:R-:W-:Y:S01]  /*26ae0*/  F2FP.SATFINITE.E4M3.F32.PACK_AB_MERGE_C R24, R25, R24, RZ ;  /* 0x000000181918723e */ /* 0x000fe200048070ff */
[----:B------:R-:W-:Y:S01]  /*26af0*/  ULDC UR4, c[0x0][0x244] ;  /* 0x0000910000047ab9 */ /* 0x000fe20000000800 */
[----:B------:R-:W-:Y:S01]  /*26b00*/  F2FP.SATFINITE.E4M3.F32.PACK_AB_MERGE_C R28, R29, R28, RZ ;  /* 0x0000001c1d1c723e */ /* 0x000fe200048070ff */
[----:B------:R-:W0:Y:S01]  /*26b10*/  S2R R152, SR_TID.X ;  /* 0x0000000000987919 */ /* 0x000e220000002100 */
[----:B------:R-:W-:Y:S01]  /*26b20*/  F2FP.SATFINITE.E4M3.F32.PACK_AB_MERGE_C R32, R33, R32, RZ ;  /* 0x000000202120723e */ /* 0x000fe200048070ff */
[----:B------:R-:W-:Y:S01]  /*26b30*/  ULDC.64 UR8, c[0x0][0x228] ;  /* 0x00008a0000087ab9 */ /* 0x000fe20000000a00 */
[----:B------:R-:W-:Y:S01]  /*26b40*/  LOP3.LUT R22, R24, 0xffff, RZ, 0xc0, !PT ;  /* 0x0000ffff18167812 */ /* 0x000fe200078ec0ff */
[----:B------:R-:W3:Y:S01]  /*26b50*/  LDL.LU R153, [R1+0xb40] ;  /* 0x000b400001997983 */ /* 0x000ee20000300800 */
[----:B------:R-:W-:Y:S01]  /*26b60*/  LOP3.LUT R29, R32, 0xffff, RZ, 0xc0, !PT ;  /* 0x0000ffff201d7812 */ /* 0x000fe200078ec0ff */
[----:B------:R-:W-:Y:S01]  /*26b70*/  ULDC UR10, c[0x0][0x22c] ;  /* 0x00008b00000a7ab9 */ /* 0x000fe20000000800 */
[----:B------:R-:W-:Y:S01]  /*26b80*/  LOP3.LUT R23, R28, 0xffff, RZ, 0xc0, !PT ;  /* 0x0000ffff1c177812 */ /* 0x000fe200078ec0ff */
[----:B------:R-:W-:Y:S01]  /*26b90*/  ULDC UR11, c[0x0][0x22c] ;  /* 0x00008b00000b7ab9 */ /* 0x000fe20000000800 */
[----:B------:R-:W-:Y:S01]  /*26ba0*/  F2FP.SATFINITE.E4M3.F32.PACK_AB_MERGE_C R40, R41, R40, RZ ;  /* 0x000000282928723e */ /* 0x000fe200048070ff */
[----:B------:R-:W-:Y:S01]  /*26bb0*/  ULDC UR12, c[0x0][0x22c] ;  /* 0x00008b00000c7ab9 */ /* 0x000fe20000000800 */
[----:B------:R-:W-:-:S02]  /*26bc0*/  F2FP.SATFINITE.E4M3.F32.PACK_AB_MERGE_C R44, R45, R44, RZ ;  /* 0x0000002c2d2c723e */ /* 0x000fc400048070ff */
[----:B------:R-:W-:Y:S02]  /*26bd0*/  F2FP.SATFINITE.E4M3.F32.PACK_AB_MERGE_C R48, R49, R48, RZ ;  /* 0x000000303130723e */ /* 0x000fe400048070ff */
[----:B------:R-:W-:Y:S02]  /*26be0*/  F2FP.SATFINITE.E4M3.F32.PACK_AB_MERGE_C R42, R43, R42, RZ ;  /* 0x0000002a2b2a723e */ /* 0x000fe400048070ff */
[----:B------:R-:W-:Y:S02]  /*26bf0*/  F2FP.SATFINITE.E4M3.F32.PACK_AB_MERGE_C R46, R47, R46, RZ ;  /* 0x0000002e2f2e723e */ /* 0x000fe400048070ff */
[----:B------:R-:W-:Y:S02]  /*26c00*/  F2FP.SATFINITE.E4M3.F32.PACK_AB_MERGE_C R50, R51, R50, RZ ;  /* 0x000000323332723e */ /* 0x000fe400048070ff */
[----:B------:R-:W-:Y:S02]  /*26c10*/  F2FP.SATFINITE.E4M3.F32.PACK_AB_MERGE_C R26, R27, R26, RZ ;  /* 0x0000001a1b1a723e */ /* 0x000fe400048070ff */
[----:B------:R-:W-:-:S02]  /*26c20*/  F2FP.SATFINITE.E4M3.F32.PACK_AB_MERGE_C R30, R31, R30, RZ ;  /* 0x0000001e1f1e723e */ /* 0x000fc400048070ff */
[----:B------:R-:W-:Y:S02]  /*26c30*/  F2FP.SATFINITE.E4M3.F32.PACK_AB_MERGE_C R34, R35, R34, RZ ;  /* 0x000000222322723e */ /* 0x000fe400048070ff */
[----:B------:R-:W-:Y:S02]  /*26c40*/  F2FP.SATFINITE.E4M3.F32.PACK_AB_MERGE_C R36, R37, R36, RZ ;  /* 0x000000242524723e */ /* 0x000fe400048070ff */
[----:B------:R-:W-:Y:S02]  /*26c50*/  F2FP.SATFINITE.E4M3.F32.PACK_AB_MERGE_C R56, R57, R56, RZ ;  /* 0x000000383938723e */ /* 0x000fe400048070ff */
[----:B------:R-:W-:Y:S01]  /*26c60*/  F2FP.SATFINITE.E4M3.F32.PACK_AB_MERGE_C R60, R61, R60, RZ ;  /* 0x0000003c3d3c723e */ /* 0x000fe200048070ff */
[----:B0----5:R-:W-:Y:S01]  /*26c70*/  IMAD.SHL.U32 R2, R152, 0x80, RZ ;  /* 0x0000008098027824 */ /* 0x021fe200078e00ff */
[----:B------:R-:W-:Y:S02]  /*26c80*/  F2FP.SATFINITE.E4M3.F32.PACK_AB_MERGE_C R64, R65, R64, RZ ;  /* 0x000000404140723e */ /* 0x000fe400048070ff */
[----:B------:R-:W-:-:S02]  /*26c90*/  PRMT R4, R29, 0x3340, R0 ;  /* 0x000033401d047816 */ /* 0x000fc40000000000 */
[----:B------:R-:W-:Y:S02]  /*26ca0*/  LOP3.LUT R2, R2, 0x400, RZ, 0xc0, !PT ;  /* 0x0000040002027812 */ /* 0x000fe400078ec0ff */
[----:B------:R-:W-:Y:S02]  /*26cb0*/  PRMT R3, R22, 0x3340, R23 ;  /* 0x0000334016037816 */ /* 0x000fe40000000017 */
[----:B------:R-:W-:Y:S02]  /*26cc0*/  F2FP.SATFINITE.E4M3.F32.PACK_AB_MERGE_C R38, R39, R38, RZ ;  /* 0x000000262726723e */ /* 0x000fe400048070ff */
[----:B------:R-:W-:Y:S02]  /*26cd0*/  LOP3.LUT R40, R40, 0xffff, RZ, 0xc0, !PT ;  /* 0x0000ffff28287812 */ /* 0x000fe400078ec0ff */
[----:B------:R-:W-:Y:S02]  /*26ce0*/  LOP3.LUT R33, R44, 0xffff, RZ, 0xc0, !PT ;  /* 0x0000ffff2c217812 */ /* 0x000fe400078ec0ff */
[----:B------:R-:W-:-:S02]  /*26cf0*/  LOP3.LUT R37, R48, 0xffff, RZ, 0xc0, !PT ;  /* 0x0000ffff30257812 */ /* 0x000fc400078ec0ff */
[----:B------:R-:W-:Y:S02]  /*26d00*/  LOP3.LUT R42, R42, 0xffff, RZ, 0xc0, !PT ;  /* 0x0000ffff2a2a7812 */ /* 0x000fe400078ec0ff */
[----:B------:R-:W-:Y:S02]  /*26d10*/  LOP3.LUT R35, R46, 0xffff, RZ, 0xc0, !PT ;  /* 0x0000ffff2e237812 */ /* 0x000fe400078ec0ff */
[----:B------:R-:W-:Y:S02]  /*26d20*/  LOP3.LUT R39, R50, 0xffff, RZ, 0xc0, !PT ;  /* 0x0000ffff32277812 */ /* 0x000fe400078ec0ff */
[----:B------:R-:W-:Y:S02]  /*26d30*/  F2FP.SATFINITE.E4M3.F32.PACK_AB_MERGE_C R58, R59, R58, RZ ;  /* 0x0000003a3b3a723e */ /* 0x000fe400048070ff */
[----:B------:R-:W-:Y:S02]  /*26d40*/  F2FP.SATFINITE.E4M3.F32.PACK_AB_MERGE_C R62, R63, R62, RZ ;  /* 0x0000003e3f3e723e */ /* 0x000fe400048070ff */
[----:B------:R-:W-:-:S02]  /*26d50*/  F2FP.SATFINITE.E4M3.F32.PACK_AB_MERGE_C R66, R67, R66, RZ ;  /* 0x000000424342723e */ /* 0x000fc400048070ff */
        /* <DEDUP_REMOVED lines=12> */
[----:B------:R-:W-:Y:S02]  /*26e20*/  F2FP.SATFINITE.E4M3.F32.PACK_AB_MERGE_C R88, R89, R88, RZ ;  /* 0x000000585958723e */ /* 0x000fe400048070ff */
[----:B------:R-:W-:Y:S02]  /*26e30*/  F2FP.SATFINITE.E4M3.F32.PACK_AB_MERGE_C R92, R93, R92, RZ ;  /* 0x0000005c5d5c723e */ /* 0x000fe400048070ff */
[----:B------:R-:W-:Y:S02]  /*26e40*/  F2FP.SATFINITE.E4M3.F32.PACK_AB_MERGE_C R96, R97, R96, RZ ;  /* 0x000000606160723e */ /* 0x000fe400048070ff */
[----:B------:R-:W-:Y:S02]  /*26e50*/  PRMT R5, R40, 0x3340, R33 ;  /* 0x0000334028057816 */ /* 0x000fe40000000021 */
[----:B------:R-:W-:Y:S02]  /*26e60*/  PRMT R8, R39, 0x3340, R0 ;  /* 0x0000334027087816 */ /* 0x000fe40000000000 */
[----:B------:R-:W-:-:S02]  /*26e70*/  PRMT R7, R42, 0x3340, R35 ;  /* 0x000033402a077816 */ /* 0x000fc40000000023 */
[----:B------:R-:W-:Y:S02]  /*26e80*/  F2FP.SATFINITE.E4M3.F32.PACK_AB_MERGE_C R54, R55, R54, RZ ;  /* 0x000000363736723e */ /* 0x000fe400048070ff */
[----:B------:R-:W-:Y:S02]  /*26e90*/  PRMT R6, R26, 0x3340, R27 ;  /* 0x000033401a067816 */ /* 0x000fe4000000001b */
[----:B------:R-:W-:Y:S02]  /*26ea0*/  LOP3.LUT R58, R58, 0xffff, RZ, 0xc0, !PT ;  /* 0x0000ffff3a3a7812 */ /* 0x000fe400078ec0ff */
[----:B------:R-:W-:Y:S02]  /*26eb0*/  LOP3.LUT R43, R62, 0xffff, RZ, 0xc0, !PT ;  /* 0x0000ffff3e2b7812 */ /* 0x000fe400078ec0ff */
[----:B------:R-:W-:Y:S02]  /*26ec0*/  LOP3.LUT R47, R66, 0xffff, RZ, 0xc0, !PT ;  /* 0x0000ffff422f7812 */ /* 0x000fe400078ec0ff */
[----:B------:R-:W-:-:S02]  /*26ed0*/  F2FP.SATFINITE.E4M3.F32.PACK_AB_MERGE_C R52, R53, R52, RZ ;  /* 0x000000343534723e */ /* 0x000fc400048070ff */
[----:B------:R-:W-:Y:S02]  /*26ee0*/  PRMT R9, R56, 0x3340, R41 ;  /* 0x0000334038097816 */ /* 0x000fe40000000029 */
[----:B------:R-:W-:Y:S02]  /*26ef0*/  LOP3.LUT R74, R74, 0xffff, RZ, 0xc0, !PT ;  /* 0x0000ffff4a4a7812 */ /* 0x000fe400078ec0ff */
[----:B------:R-:W-:Y:S02]  /*26f00*/  LOP3.LUT R51, R78, 0xffff, RZ, 0xc0, !PT ;  /* 0x0000ffff4e337812 */ /* 0x000fe400078ec0ff */
[----:B------:R-:W-:Y:S02]  /*26f10*/  LOP3.LUT R55, R82, 0xffff, RZ, 0xc0, !PT ;  /* 0x0000ffff52377812 */ /* 0x000fe400078ec0ff */
[----:B------:R-:W-:Y:S02]  /*26f20*/  LOP3.LUT R72, R72, 0xffff, RZ, 0xc0, !PT ;  /* 0x0000ffff48487812 */ /* 0x000fe400078ec0ff */
[----:B------:R-:W-:-:S02]  /*26f30*/  LOP3.LUT R49, R76, 0xffff, RZ, 0xc0, !PT ;  /* 0x0000ffff4c317812 */ /* 0x000fc400078ec0ff */
[----:B------:R-:W-:Y:S02]  /*26f40*/  LOP3.LUT R53, R80, 0xffff, RZ, 0xc0, !PT ;  /* 0x0000ffff50357812 */ /* 0x000fe400078ec0ff */
[----:B------:R-:W-:Y:S02]  /*26f50*/  LOP3.LUT R88, R88, 0xffff, RZ, 0xc0, !PT ;  /* 0x0000ffff58587812 */ /* 0x000fe400078ec0ff */
[----:B------:R-:W-:Y:S02]  /*26f60*/  LOP3.LUT R57, R92, 0xffff, RZ, 0xc0, !PT ;  /* 0x0000ffff5c397812 */ /* 0x000fe400078ec0ff */
[----:B------:R-:W-:Y:S02]  /*26f70*/  LOP3.LUT R61, R96, 0xffff, RZ, 0xc0, !PT ;  /* 0x0000ffff603d7812 */ /* 0x000fe400078ec0ff */
[----:B------:R-:W-:Y:S02]  /*26f80*/  F2FP.SATFINITE.E4M3.F32.PACK_AB_MERGE_C R90, R91, R90, RZ ;  /* 0x0000005a5b5a723e */ /* 0x000fe400048070ff */
[----:B------:R-:W-:-:S02]  /*26f90*/  F2FP.SATFINITE.E4M3.F32.PACK_AB_MERGE_C R94, R95, R94, RZ ;  /* 0x0000005e5f5e723e */ /* 0x000fc400048070ff */
[----:B------:R-:W-:Y:S02]  /*26fa0*/  F2FP.SATFINITE.E4M3.F32.PACK_AB_MERGE_C R98, R99, R98, RZ ;  /* 0x000000626362723e */ /* 0x000fe400048070ff */
[--C-:B------:R-:W-:Y:S02]  /*26fb0*/  PRMT R13, R55, 0x3340, R0.reuse ;  /* 0x00003340370d7816 */ /* 0x100fe40000000000 */
[----:B------:R-:W-:Y:S02]  /*26fc0*/  PRMT R12, R74, 0x3340, R51 ;  /* 0x000033404a0c7816 */ /* 0x000fe40000000033 */
[----:B------:R-:W-:Y:S02]  /*26fd0*/  PRMT R15, R61, 0x3340, R0 ;  /* 0x000033403d0f7816 */ /* 0x000fe40000000000 */
[----:B------:R-:W-:Y:S02]  /*26fe0*/  PRMT R14, R88, 0x3340, R57 ;  /* 0x00003340580e7816 */ /* 0x000fe40000000039 */
[----:B------:R-:W-:-:S02]  /*26ff0*/  LOP3.LUT R90, R90, 0xffff, RZ, 0xc0, !PT ;  /* 0x0000ffff5a5a7812 */ /* 0x000fc400078ec0ff */
[----:B------:R-:W-:Y:S02]  /*27000*/  LOP3.LUT R59, R94, 0xffff, RZ, 0xc0, !PT ;  /* 0x0000ffff5e3b7812 */ /* 0x000fe400078ec0ff */
[----:B------:R-:W-:Y:S02]  /*27010*/  LOP3.LUT R63, R98, 0xffff, RZ, 0xc0, !PT ;  /* 0x0000ffff623f7812 */ /* 0x000fe400078ec0ff */
[----:B------:R-:W-:Y:S02]  /*27020*/  F2FP.SATFINITE.E4M3.F32.PACK_AB_MERGE_C R104, R105, R104, RZ ;  /* 0x000000686968723e */ /* 0x000fe400048070ff */
[----:B------:R-:W-:Y:S02]  /*27030*/  F2FP.SATFINITE.E4M3.F32.PACK_AB_MERGE_C R108, R109, R108, RZ ;  /* 0x0000006c6d6c723e */ /* 0x000fe400048070ff */
[----:B------:R-:W-:Y:S02]  /*27040*/  F2FP.SATFINITE.E4M3.F32.PACK_AB_MERGE_C R112, R113, R112, RZ ;  /* 0x000000707170723e */ /* 0x000fe400048070ff */
[----:B------:R-:W-:-:S02]  /*27050*/  F2FP.SATFINITE.E4M3.F32.PACK_AB_MERGE_C R106, R107, R106, RZ ;  /* 0x0000006a6b6a723e */ /* 0x000fc400048070ff */
[----:B------:R-:W-:Y:S02]  /*27060*/  F2FP.SATFINITE.E4M3.F32.PACK_AB_MERGE_C R110, R111, R110, RZ ;  /* 0x0000006e6f6e723e */ /* 0x000fe400048070ff */
[----:B------:R-:W-:Y:S02]  /*27070*/  F2FP.SATFINITE.E4M3.F32.PACK_AB_MERGE_C R114, R115, R114, RZ ;  /* 0x000000727372723e */ /* 0x000fe400048070ff */
[----:B------:R-:W-:Y:S02]  /*27080*/  F2FP.SATFINITE.E4M3.F32.PACK_AB_MERGE_C R68, R69, R68, RZ ;  /* 0x000000444544723e */ /* 0x000fe400048070ff */
[----:B------:R-:W-:Y:S02]  /*27090*/  F2FP.SATFINITE.E4M3.F32.PACK_AB_MERGE_C R70, R71, R70, RZ ;  /* 0x000000464746723e */ /* 0x000fe400048070ff */
        /* <DEDUP_REMOVED lines=9> */
[----:B------:R-:W-:Y:S02]  /*27130*/  F2FP.SATFINITE.E4M3.F32.PACK_AB_MERGE_C R122, R123, R122, RZ ;  /* 0x0000007a7b7a723e */ /* 0x000fe400048070ff */
[----:B------:R-:W-:Y:S02]  /*27140*/  F2FP.SATFINITE.E4M3.F32.PACK_AB_MERGE_C R126, R127, R126, RZ ;  /* 0x0000007e7f7e723e */ /* 0x000fe400048070ff */
[----:B------:R-:W-:Y:S02]  /*27150*/  F2FP.SATFINITE.E4M3.F32.PACK_AB_MERGE_C R130, R131, R130, RZ ;  /* 0x000000828382723e */ /* 0x000fe400048070ff */
[----:B------:R-:W-:Y:S02]  /*27160*/  F2FP.SATFINITE.E4M3.F32.PACK_AB_MERGE_C R84, R85, R84, RZ ;  /* 0x000000545554723e */ /* 0x000fe400048070ff */
[----:B------:R-:W-:-:S02]  /*27170*/  PRMT R17, R71, 0x3340, R0 ;  /* 0x0000334047117816 */ /* 0x000fc40000000000 */
[----:B------:R-:W-:Y:S02]  /*27180*/  PRMT R16, R106, 0x3340, R67 ;  /* 0x000033406a107816 */ /* 0x000fe40000000043 */
[----:B------:R-:W-:Y:S02]  /*27190*/  LOP3.LUT R136, R136, 0xffff, RZ, 0xc0, !PT ;  /* 0x0000ffff88887812 */ /* 0x000fe400078ec0ff */
[----:B------:R-:W-:Y:S02]  /*271a0*/  LOP3.LUT R81, R140, 0xffff, RZ, 0xc0, !PT ;  /* 0x0000ffff8c517812 */ /* 0x000fe400078ec0ff */
[----:B------:R-:W-:Y:S02]  /*271b0*/  LOP3.LUT R85, R144, 0xffff, RZ, 0xc0, !PT ;  /* 0x0000ffff90557812 */ /* 0x000fe400078ec0ff */
[----:B------:R-:W-:Y:S02]  /*271c0*/  LOP3.LUT R122, R122, 0xffff, RZ, 0xc0, !PT ;  /* 0x0000ffff7a7a7812 */ /* 0x000fe400078ec0ff */
[----:B------:R-:W-:-:S02]  /*271d0*/  LOP3.LUT R75, R126, 0xffff, RZ, 0xc0, !PT ;  /* 0x0000ffff7e4b7812 */ /* 0x000fc400078ec0ff */
[----:B------:R-:W-:Y:S02]  /*271e0*/  LOP3.LUT R79, R130, 0xffff, RZ, 0xc0, !PT ;  /* 0x0000ffff824f7812 */ /* 0x000fe400078ec0ff */
[----:B------:R-:W-:Y:S02]  /*271f0*/  F2FP.SATFINITE.E4M3.F32.PACK_AB_MERGE_C R120, R121, R120, RZ ;  /* 0x000000787978723e */ /* 0x000fe400048070ff */
[----:B------:R-:W-:Y:S02]  /*27200*/  F2FP.SATFINITE.E4M3.F32.PACK_AB_MERGE_C R124, R125, R124, RZ ;  /* 0x0000007c7d7c723e */ /* 0x000fe400048070ff */
[----:B------:R-:W-:Y:S02]  /*27210*/  F2FP.SATFINITE.E4M3.F32.PACK_AB_MERGE_C R128, R129, R128, RZ ;  /* 0x000000808180723e */ /* 0x000fe400048070ff */
[----:B------:R-:W-:Y:S02]  /*27220*/  PRMT R24, R136, 0x3340, R81 ;  /* 0x0000334088187816 */ /* 0x000fe40000000051 */
[----:B------:R-:W-:-:S02]  /*27230*/  PRMT R21, R122, 0x3340, R75 ;  /* 0x000033407a157816 */ /* 0x000fc4000000004b */
[----:B------:R-:W-:Y:S02]  /*27240*/  F2FP.SATFINITE.E4M3.F32.PACK_AB_MERGE_C R138, R139, R138, RZ ;  /* 0x0000008a8b8a723e */ /* 0x000fe400048070ff */
[----:B------:R-:W-:Y:S02]  /*27250*/  F2FP.SATFINITE.E4M3.F32.PACK_AB_MERGE_C R142, R143, R142, RZ ;  /* 0x0000008e8f8e723e */ /* 0x000fe400048070ff */
[----:B------:R-:W-:Y:S02]  /*27260*/  F2FP.SATFINITE.E4M3.F32.PACK_AB_MERGE_C R146, R147, R146, RZ ;  /* 0x000000929392723e */ /* 0x000fe400048070ff */
[----:B------:R-:W-:Y:S02]  /*27270*/  LOP3.LUT R120, R120, 0xffff, RZ, 0xc0, !PT ;  /* 0x0000ffff78787812 */ /* 0x000fe400078ec0ff */
[----:B------:R-:W-:Y:S02]  /*27280*/  LOP3.LUT R73, R124, 0xffff, RZ, 0xc0, !PT ;  /* 0x0000ffff7c497812 */ /* 0x000fe400078ec0ff */
[----:B------:R-:W-:-:S02]  /*27290*/  LOP3.LUT R77, R128, 0xffff, RZ, 0xc0, !PT ;  /* 0x0000ffff804d7812 */ /* 0x000fc400078ec0ff */
[----:B------:R-:W-:Y:S02]  /*272a0*/  F2FP.SATFINITE.E4M3.F32.PACK_AB_MERGE_C R86, R87, R86, RZ ;  /* 0x000000565756723e */ /* 0x000fe400048070ff */
[----:B------:R-:W-:Y:S02]  /*272b0*/  PRMT R19, R77, 0x3340, R0 ;  /* 0x000033404d137816 */ /* 0x000fe40000000000 */
[----:B------:R-:W-:Y:S02]  /*272c0*/  PRMT R20, R120, 0x3340, R73 ;  /* 0x0000334078147816 */ /* 0x000fe40000000049 */
[----:B------:R-:W-:Y:S02]  /*272d0*/  LOP3.LUT R138, R138, 0xffff, RZ, 0xc0, !PT ;  /* 0x0000ffff8a8a7812 */ /* 0x000fe400078ec0ff */
[----:B------:R-:W-:Y:S02]  /*272e0*/  LOP3.LUT R87, R146, 0xffff, RZ, 0xc0, !PT ;  /* 0x0000ffff92577812 */ /* 0x000fe400078ec0ff */
[----:B------:R-:W-:-:S02]  /*272f0*/  LOP3.LUT R83, R142, 0xffff, RZ, 0xc0, !PT ;  /* 0x0000ffff8e537812 */ /* 0x000fc400078ec0ff */
[----:B------:R-:W-:Y:S02]  /*27300*/  PRMT R20, R20, 0x5410, R19 ;  /* 0x0000541014147816 */ /* 0x000fe40000000013 */
[----:B------:R-:W-:Y:S02]  /*27310*/  PRMT R18, R87, 0x3340, R0 ;  /* 0x0000334057127816 */ /* 0x000fe40000000000 */
[----:B------:R-:W-:Y:S02]  /*27320*/  PRMT R25, R138, 0x3340, R83 ;  /* 0x000033408a197816 */ /* 0x000fe40000000053 */
[----:B------:R-:W-:Y:S02]  /*27330*/  SHF.R.U32.HI R19, RZ, 0x8, R31 ;  /* 0x00000008ff137819 */ /* 0x000fe4000001161f */
[----:B------:R-:W-:Y:S02]  /*27340*/  PRMT R25, R25, 0x5410, R18 ;  /* 0x0000541019197816 */ /* 0x000fe40000000012 */
[----:B------:R-:W-:-:S02]  /*27350*/  SHF.R.U32.HI R18, RZ, 0x8, R29 ;  /* 0x00000008ff127819 */ /* 0x000fc4000001161d */
        /* <DEDUP_REMOVED lines=8> */
[----:B--2---:R-:W-:Y:S02]  /*273e0*/  IADD3 R11, R2, UR7, R10 ;  /* 0x00000007020b7c10 */ /* 0x004fe4000fffe00a */
[----:B------:R-:W-:Y:S02]  /*273f0*/  PRMT R2, R3, 0x5410, R4 ;  /* 0x0000541003027816 */ /* 0x000fe40000000004 */
[--C-:B------:R-:W-:Y:S02]  /*27400*/  PRMT R4, R37, 0x3340, R0.reuse ;  /* 0x0000334025047816 */ /* 0x100fe40000000000 */
[----:B------:R-:W-:-:S02]  /*27410*/  PRMT R3, R31, 0x3340, R0 ;  /* 0x000033401f037816 */ /* 0x000fc40000000000 */
[----:B------:R-:W-:Y:S02]  /*27420*/  PRMT R10, R45, 0x3340, R0 ;  /* 0x000033402d0a7816 */ /* 0x000fe40000000000 */
[----:B------:R-:W-:Y:S02]  /*27430*/  PRMT R5, R5, 0x5410, R4 ;  /* 0x0000541005057816 */ /* 0x000fe40000000004 */
[----:B------:R-:W-:Y:S02]  /*27440*/  PRMT R4, R7, 0x5410, R8 ;  /* 0x0000541007047816 */ /* 0x000fe40000000008 */
[----:B------:R-:W-:Y:S02]  /*27450*/  PRMT R6, R6, 0x5410, R3 ;  /* 0x0000541006067816 */ /* 0x000fe40000000003 */
[----:B------:R-:W-:Y:S02]  /*27460*/  PRMT R8, R47, 0x3340, R0 ;  /* 0x000033402f087816 */ /* 0x000fe40000000000 */
        /* <DEDUP_REMOVED lines=8> */
[--C-:B------:R-:W-:Y:S02]  /*274f0*/  PRMT R10, R63, 0x3340, R0.reuse ;  /* 0x000033403f0a7816 */ /* 0x100fe40000000000 */
[----:B------:R-:W-:Y:S02]  /*27500*/  PRMT R15, R90, 0x3340, R59 ;  /* 0x000033405a0f7816 */ /* 0x000fe4000000003b */
[----:B------:R-:W-:Y:S02]  /*27510*/  PRMT R13, R69, 0x3340, R0 ;  /* 0x00003340450d7816 */ /* 0x000fe40000000000 */
[----:B------:R-:W-:Y:S01]  /*27520*/  PRMT R15, R15, 0x5410, R10 ;  /* 0x000054100f0f7816 */ /* 0x000fe2000000000a */
[----:B------:R-:W-:Y:S01]  /*27530*/  IMAD.SHL.U32 R10, R152, 0x8, RZ ;  /* 0x00000008980a7824 */ /* 0x000fe200078e00ff */
[----:B------:R-:W-:-:S04]  /*27540*/  PRMT R14, R104, 0x3340, R65 ;  /* 0x00003340680e7816 */ /* 0x000fc80000000041 */
[----:B------:R-:W-:Y:S02]  /*27550*/  PRMT R14, R14, 0x5410, R13 ;  /* 0x000054100e0e7816 */ /* 0x000fe4000000000d */
[----:B------:R-:W-:Y:S02]  /*27560*/  LOP3.LUT R10, R10, 0x380, RZ, 0xc0, !PT ;  /* 0x000003800a0a7812 */ /* 0x000fe400078ec0ff */
[----:B------:R-:W-:Y:S02]  /*27570*/  PRMT R13, R16, 0x5410, R17 ;  /* 0x00005410100d7816 */ /* 0x000fe40000000011 */
[--C-:B------:R-:W-:Y:S01]  /*27580*/  PRMT R17, R85, 0x3340, R0.reuse ;  /* 0x0000334055117816 */ /* 0x100fe20000000000 */
[----:B------:R-:W-:Y:S01]  /*27590*/  IMAD.IADD R30, R10, 0x1, R11 ;  /* 0x000000010a1e7824 */ /* 0x000fe200078e020b */
[----:B------:R-:W-:Y:S02]  /*275a0*/  PRMT R16, R79, 0x3340, R0 ;  /* 0x000033404f107816 */ /* 0x000fe40000000000 */
[----:B------:R-:W-:-:S02]  /*275b0*/  PRMT R24, R24, 0x5410, R17 ;  /* 0x0000541018187816 */ /* 0x000fc40000000011 */
[----:B------:R-:W-:Y:S02]  /*275c0*/  SHF.R.U32.HI R10, RZ, 0x8, R22 ;  /* 0x00000008ff0a7819 */ /* 0x000fe40000011616 */
[----:B------:R-:W-:Y:S02]  /*275d0*/  SHF.R.U32.HI R11, RZ, 0x8, R26 ;  /* 0x00000008ff0b7819 */ /* 0x000fe4000001161a */
[----:B------:R-:W-:Y:S02]  /*275e0*/  SHF.R.U32.HI R17, RZ, 0x8, R27 ;  /* 0x00000008ff117819 */ /* 0x000fe4000001161b */
[----:B------:R-:W-:Y:S02]  /*275f0*/  PRMT R21, R21, 0x5410, R16 ;  /* 0x0000541015157816 */ /* 0x000fe40000000010 */
[----:B------:R-:W-:Y:S02]  /*27600*/  SHF.R.U32.HI R16, RZ, 0x8, R23 ;  /* 0x00000008ff107819 */ /* 0x000fe40000011617 */
[----:B------:R-:W-:-:S02]  /*27610*/  LOP3.LUT R23, R10, 0xffff, RZ, 0xc0, !PT ;  /* 0x0000ffff0a177812 */ /* 0x000fc400078ec0ff */
[----:B------:R-:W-:Y:S02]  /*27620*/  LOP3.LUT R17, R17, 0xffff, RZ, 0xc0, !PT ;  /* 0x0000ffff11117812 */ /* 0x000fe400078ec0ff */
[----:B------:R-:W-:Y:S02]  /*27630*/  LOP3.LUT R10, R11, 0xffff, RZ, 0xc0, !PT ;  /* 0x0000ffff0b0a7812 */ /* 0x000fe400078ec0ff */
[----:B------:R-:W-:Y:S02]  /*27640*/  SHF.R.U32.HI R11, RZ, 0x8, R42 ;  /* 0x00000008ff0b7819 */ /* 0x000fe4000001162a */
[----:B------:R-:W-:Y:S02]  /*27650*/  PRMT R26, R10, 0x3340, R17 ;  /* 0x000033400a1a7816 */ /* 0x000fe40000000011 */
[----:B------:R-:W-:Y:S02]  /*27660*/  SHF.R.U32.HI R10, RZ, 0x8, R40 ;  /* 0x00000008ff0a7819 */ /* 0x000fe40000011628 */
[----:B------:R-:W-:-:S02]  /*27670*/  SHF.R.U32.HI R17, RZ, 0x8, R35 ;  /* 0x00000008ff117819 */ /* 0x000fc40000011623 */
[----:B------:R-:W-:Y:S02]  /*27680*/  LOP3.LUT R16, R16, 0xffff, RZ, 0xc0, !PT ;  /* 0x0000ffff10107812 */ /* 0x000fe400078ec0ff */
[----:B------:R-:W-:Y:S02]  /*27690*/  LOP3.LUT R19, R19, 0xffff, RZ, 0xc0, !PT ;  /* 0x0000ffff13137812 */ /* 0x000fe400078ec0ff */
[----:B------:R-:W-:Y:S02]  /*276a0*/  LOP3.LUT R29, R10, 0xffff, RZ, 0xc0, !PT ;  /* 0x0000ffff0a1d7812 */ /* 0x000fe400078ec0ff */
[----:B------:R-:W-:Y:S02]  /*276b0*/  LOP3.LUT R17, R17, 0xffff, RZ, 0xc0, !PT ;  /* 0x0000ffff11117812 */ /* 0x000fe400078ec0ff */
[----:B------:R-:W-:Y:S02]  /*276c0*/  LOP3.LUT R10, R11, 0xffff, RZ, 0xc0, !PT ;  /* 0x0000ffff0b0a7812 */ /* 0x000fe400078ec0ff */
[----:B------:R-:W-:-:S02]  /*276d0*/  PRMT R23, R23, 0x3340, R16 ;  /* 0x0000334017177816 */ /* 0x000fc40000000010 */
[----:B------:R-:W-:Y:S02]  /*276e0*/  PRMT R27, R19, 0x3340, R0 ;  /* 0x00003340131b7816 */ /* 0x000fe40000000000 */
[----:B------:R-:W-:Y:S02]  /*276f0*/  SHF.R.U32.HI R16, RZ, 0x8, R33 ;  /* 0x00000008ff107819 */ /* 0x000fe40000011621 */
[----:B------:R-:W-:Y:S02]  /*27700*/  SHF.R.U32.HI R19, RZ, 0x8, R39 ;  /* 0x00000008ff137819 */ /* 0x000fe40000011627 */
[----:B------:R-:W-:Y:S02]  /*27710*/  PRMT R31, R10, 0x3340, R17 ;  /* 0x000033400a1f7816 */ /* 0x000fe40000000011 */
[----:B------:R-:W-:Y:S02]  /*27720*/  SHF.R.U32.HI R10, RZ, 0x8, R56 ;  /* 0x00000008ff0a7819 */ /* 0x000fe40000011638 */
[----:B------:R-:W-:-:S02]  /*27730*/  LOP3.LUT R16, R16, 0xffff, RZ, 0xc0, !PT ;  /* 0x0000ffff10107812 */ /* 0x000fc400078ec0ff */
[----:B------:R-:W-:Y:S02]  /*27740*/  SHF.R.U32.HI R11, RZ, 0x8, R58 ;  /* 0x00000008ff0b7819 */ /* 0x000fe4000001163a */
[----:B------:R-:W-:Y:S02]  /*27750*/  SHF.R.U32.HI R17, RZ, 0x8, R43 ;  /* 0x00000008ff117819 */ /* 0x000fe4000001162b */
[----:B------:R-:W-:Y:S02]  /*27760*/  LOP3.LUT R19, R19, 0xffff, RZ, 0xc0, !PT ;  /* 0x0000ffff13137812 */ /* 0x000fe400078ec0ff */
[----:B------:R-:W-:Y:S02]  /*27770*/  LOP3.LUT R18, R18, 0xffff, RZ, 0xc0, !PT ;  /* 0x0000ffff12127812 */ /* 0x000fe400078ec0ff */
[----:B------:R-:W-:Y:S02]  /*27780*/  LOP3.LUT R33, R10, 0xffff, RZ, 0xc0, !PT ;  /* 0x0000ffff0a217812 */ /* 0x000fe400078ec0ff */
[----:B------:R-:W-:-:S02]  /*27790*/  PRMT R29, R29, 0x3340, R16 ;  /* 0x000033401d1d7816 */ /* 0x000fc40000000010 */
[----:B------:R-:W-:Y:S02]  /*277a0*/  LOP3.LUT R17, R17, 0xffff, RZ, 0xc0, !PT ;  /* 0x0000ffff11117812 */ /* 0x000fe400078ec0ff */
[----:B------:R-:W-:Y:S02]  /*277b0*/  LOP3.LUT R10, R11, 0xffff, RZ, 0xc0, !PT ;  /* 0x0000ffff0b0a7812 */ /* 0x000fe400078ec0ff */
[----:B------:R-:W-:Y:S02]  /*277c0*/  PRMT R32, R19, 0x3340, R0 ;  /* 0x0000334013207816 */ /* 0x000fe40000000000 */
[----:B------:R-:W-:Y:S02]  /*277d0*/  SHF.R.U32.HI R16, RZ, 0x8, R41 ;  /* 0x00000008ff107819 */ /* 0x000fe40000011629 */
[----:B------:R-:W-:Y:S02]  /*277e0*/  SHF.R.U32.HI R19, RZ, 0x8, R47 ;  /* 0x00000008ff137819 */ /* 0x000fe4000001162f */
[----:B------:R-:W-:-:S02]  /*277f0*/  PRMT R22, R18, 0x3340, R1 ;  /* 0x0000334012167816 */ /* 0x000fc40000000001 */
[----:B------:R-:W-:Y:S02]  /*27800*/  SHF.R.U32.HI R18, RZ, 0x8, R37 ;  /* 0x00000008ff127819 */ /* 0x000fe40000011625 */
[----:B------:R-:W-:Y:S02]  /*27810*/  PRMT R35, R10, 0x3340, R17 ;  /* 0x000033400a237816 */ /* 0x000fe40000000011 */
[----:B------:R-:W-:Y:S02]  /*27820*/  LOP3.LUT R16, R16, 0xffff, RZ, 0xc0, !PT ;  /* 0x0000ffff10107812 */ /* 0x000fe400078ec0ff */
[----:B------:R-:W-:Y:S02]  /*27830*/  SHF.R.U32.HI R10, RZ, 0x8, R72 ;  /* 0x00000008ff0a7819 */ /* 0x000fe40000011648 */
[----:B------:R-:W-:Y:S02]  /*27840*/  LOP3.LUT R19, R19, 0xffff, RZ, 0xc0, !PT ;  /* 0x0000ffff13137812 */ /* 0x000fe400078ec0ff */
[----:B------:R-:W-:-:S02]  /*27850*/  SHF.R.U32.HI R11, RZ, 0x8, R74 ;  /* 0x00000008ff0b7819 */ /* 0x000fc4000001164a */
[----:B------:R-:W-:Y:S02]  /*27860*/  SHF.R.U32.HI R17, RZ, 0x8, R51 ;  /* 0x00000008ff117819 */ /* 0x000fe40000011633 */
[----:B------:R-:W-:Y:S02]  /*27870*/  LOP3.LUT R18, R18, 0xffff, RZ, 0xc0, !PT ;  /* 0x0000ffff12127812 */ /* 0x000fe400078ec0ff */
[----:B------:R-:W-:Y:S02]  /*27880*/  PRMT R33, R33, 0x3340, R16 ;  /* 0x0000334021217816 */ /* 0x000fe40000000010 */
[----:B------:R-:W-:Y:S02]  /*27890*/  LOP3.LUT R37, R10, 0xffff, RZ, 0xc0, !PT ;  /* 0x0000ffff0a257812 */ /* 0x000fe400078ec0ff */
[----:B------:R-:W-:Y:S02]  /*278a0*/  PRMT R40, R19, 0x3340, R0 ;  /* 0x0000334013287816 */ /* 0x000fe40000000000 */
[----:B------:R-:W-:-:S02]  /*278b0*/  SHF.R.U32.HI R16, RZ, 0x8, R49 ;  /* 0x00000008ff107819 */ /* 0x000fc40000011631 */
[----:B------:R-:W-:Y:S02]  /*278c0*/  LOP3.LUT R17, R17, 0xffff, RZ, 0xc0, !PT ;  /* 0x0000ffff11117812 */ /* 0x000fe400078ec0ff */
[----:B------:R-:W-:Y:S02]  /*278d0*/  LOP3.LUT R10, R11, 0xffff, RZ, 0xc0, !PT ;  /* 0x0000ffff0b0a7812 */ /* 0x000fe400078ec0ff */
[----:B------:R-:W-:Y:S02]  /*278e0*/  SHF.R.U32.HI R19, RZ, 0x8, R55 ;  /* 0x00000008ff137819 */ /* 0x000fe40000011637 */
[----:B------:R-:W-:Y:S02]  /*278f0*/  PRMT R28, R18, 0x3340, R1 ;  /* 0x00003340121c7816 */ /* 0x000fe40000000001 */
[----:B------:R-:W-:Y:S02]  /*27900*/  SHF.R.U32.HI R18, RZ, 0x8, R45 ;  /* 0x00000008ff127819 */ /* 0x000fe4000001162d */
[----:B------:R-:W-:-:S02]  /*27910*/  LOP3.LUT R16, R16, 0xffff, RZ, 0xc0, !PT ;  /* 0x0000ffff10107812 */ /* 0x000fc400078ec0ff */
[----:B------:R-:W-:Y:S02]  /*27920*/  PRMT R43, R10, 0x3340, R17 ;  /* 0x000033400a2b7816 */ /* 0x000fe40000000011 */
[----:B------:R-:W-:Y:S02]  /*27930*/  LOP3.LUT R19, R19, 0xffff, RZ, 0xc0, !PT ;  /* 0x0000ffff13137812 */ /* 0x000fe400078ec0ff */
[----:B------:R-:W-:Y:S02]  /*27940*/  SHF.R.U32.HI R10, RZ, 0x8, R88 ;  /* 0x00000008ff0a7819 */ /* 0x000fe40000011658 */
[----:B------:R-:W-:Y:S02]  /*27950*/  SHF.R.U32.HI R11, RZ, 0x8, R90 ;  /* 0x00000008ff0b7819 */ /* 0x000fe4000001165a */
[----:B------:R-:W-:Y:S02]  /*27960*/  SHF.R.U32.HI R17, RZ, 0x8, R59 ;  /* 0x00000008ff117819 */ /* 0x000fe4000001163b */
[----:B------:R-:W-:-:S02]  /*27970*/  LOP3.LUT R18, R18, 0xffff, RZ, 0xc0, !PT ;  /* 0x0000ffff12127812 */ /* 0x000fc400078ec0ff */
[----:B------:R-:W-:Y:S02]  /*27980*/  PRMT R41, R37, 0x3340, R16 ;  /* 0x0000334025297816 */ /* 0x000fe40000000010 */
[----:B------:R-:W-:Y:S02]  /*27990*/  PRMT R44, R19, 0x3340, R0 ;  /* 0x00003340132c7816 */ /* 0x000fe40000000000 */
[----:B------:R-:W-:Y:S02]  /*279a0*/  LOP3.LUT R37, R10, 0xffff, RZ, 0xc0, !PT ;  /* 0x0000ffff0a257812 */ /* 0x000fe400078ec0ff */
[----:B------:R-:W-:Y:S02]  /*279b0*/  SHF.R.U32.HI R16, RZ, 0x8, R57 ;  /* 0x00000008ff107819 */ /* 0x000fe40000011639 */
[----:B------:R-:W-:Y:S02]  /*279c0*/  SHF.R.U32.HI R19, RZ, 0x8, R63 ;  /* 0x00000008ff137819 */ /* 0x000fe4000001163f */
[----:B------:R-:W-:-:S02]  /*279d0*/  LOP3.LUT R17, R17, 0xffff, RZ, 0xc0, !PT ;  /* 0x0000ffff11117812 */ /* 0x000fc400078ec0ff */
[----:B------:R-:W-:Y:S02]  /*279e0*/  LOP3.LUT R10, R11, 0xffff, RZ, 0xc0, !PT ;  /* 0x0000ffff0b0a7812 */ /* 0x000fe400078ec0ff */
[----:B------:R-:W-:Y:S02]  /*279f0*/  PRMT R34, R18, 0x3340, R1 ;  /* 0x0000334012227816 */ /* 0x000fe40000000001 */
[----:B------:R-:W-:Y:S02]  /*27a00*/  SHF.R.U32.HI R18, RZ, 0x8, R53 ;  /* 0x00000008ff127819 */ /* 0x000fe40000011635 */
[----:B------:R-:W-:Y:S02]  /*27a10*/  LOP3.LUT R16, R16, 0xffff, RZ, 0xc0, !PT ;  /* 0x0000ffff10107812 */ /* 0x000fe400078ec0ff */
[----:B------:R-:W-:Y:S02]  /*27a20*/  LOP3.LUT R19, R19, 0xffff, RZ, 0xc0, !PT ;  /* 0x0000ffff13137812 */ /* 0x000fe400078ec0ff */
[----:B------:R-:W-:-:S02]  /*27a30*/  PRMT R47, R10, 0x3340, R17 ;  /* 0x000033400a2f7816 */ /* 0x000fc40000000011 */
[----:B------:R-:W-:Y:S02]  /*27a40*/  SHF.R.U32.HI R10, RZ, 0x8, R104 ;  /* 0x00000008ff0a7819 */ /* 0x000fe40000011668 */
[----:B------:R-:W-:Y:S02]  /*27a50*/  LOP3.LUT R18, R18, 0xffff, RZ, 0xc0, !PT ;  /* 0x0000ffff12127812 */ /* 0x000fe400078ec0ff */
[----:B------:R-:W-:Y:S02]  /*27a60*/  SHF.R.U32.HI R11, RZ, 0x8, R106 ;  /* 0x00000008ff0b7819 */ /* 0x000fe4000001166a */
[----:B------:R-:W-:Y:S02]  /*27a70*/  SHF.R.U32.HI R17, RZ, 0x8, R67 ;  /* 0x00000008ff117819 */ /* 0x000fe40000011643 */
[----:B------:R-:W-:Y:S02]  /*27a80*/  PRMT R45, R37, 0x3340, R16 ;  /* 0x00003340252d7816 */ /* 0x000fe40000000010 */
[----:B------:R-:W-:-:S02]  /*27a90*/  PRMT R48, R19, 0x3340, R0 ;  /* 0x0000334013307816 */ /* 0x000fc40000000000 */
[----:B------:R-:W-:Y:S02]  /*27aa0*/  SHF.R.U32.HI R19, RZ, 0x8, R71 ;  /* 0x00000008ff137819 */ /* 0x000fe40000011647 */
[----:B------:R-:W-:Y:S02]  /*27ab0*/  LOP3.LUT R37, R10, 0xffff, RZ, 0xc0, !PT ;  /* 0x0000ffff0a257812 */ /* 0x000fe400078ec0ff */
[----:B------:R-:W-:Y:S02]  /*27ac0*/  PRMT R42, R18, 0x3340, R1 ;  /* 0x00003340122a7816 */ /* 0x000fe40000000001 */
[----:B------:R-:W-:Y:S02]  /*27ad0*/  SHF.R.U32.HI R16, RZ, 0x8, R65 ;  /* 0x00000008ff107819 */ /* 0x000fe40000011641 */
[----:B------:R-:W-:Y:S02]  /*27ae0*/  LOP3.LUT R17, R17, 0xffff, RZ, 0xc0, !PT ;  /* 0x0000ffff11117812 */ /* 0x000fe400078ec0ff */
[----:B------:R-:W-:-:S02]  /*27af0*/  LOP3.LUT R10, R11, 0xffff, RZ, 0xc0, !PT ;  /* 0x0000ffff0b0a7812 */ /* 0x000fc400078ec0ff */
[----:B------:R-:W-:Y:S02]  /*27b00*/  SHF.R.U32.HI R18, RZ, 0x8, R61 ;  /* 0x00000008ff127819 */ /* 0x000fe4000001163d */
[----:B------:R-:W-:Y:S02]  /*27b10*/  LOP3.LUT R19, R19, 0xffff, RZ, 0xc0, !PT ;  /* 0x0000ffff13137812 */ /* 0x000fe400078ec0ff */
[----:B------:R-:W-:Y:S02]  /*27b20*/  LOP3.LUT R16, R16, 0xffff, RZ, 0xc0, !PT ;  /* 0x0000ffff10107812 */ /* 0x000fe400078ec0ff */
[----:B------:R-:W-:Y:S02]  /*27b30*/  PRMT R51, R10, 0x3340, R17 ;  /* 0x000033400a337816 */ /* 0x000fe40000000011 */
[----:B------:R-:W-:Y:S02]  /*27b40*/  LOP3.LUT R18, R18, 0xffff, RZ, 0xc0, !PT ;  /* 0x0000ffff12127812 */ /* 0x000fe400078ec0ff */
[----:B------:R-:W-:-:S02]  /*27b50*/  SHF.R.U32.HI R10, RZ, 0x8, R120 ;  /* 0x00000008ff0a7819 */ /* 0x000fc40000011678 */
[----:B------:R-:W-:Y:S02]  /*27b60*/  SHF.R.U32.HI R11, RZ, 0x8, R122 ;  /* 0x00000008ff0b7819 */ /* 0x000fe4000001167a */
[----:B------:R-:W-:Y:S02]  /*27b70*/  SHF.R.U32.HI R17, RZ, 0x8, R75 ;  /* 0x00000008ff117819 */ /* 0x000fe4000001164b */
[----:B------:R-:W-:Y:S02]  /*27b80*/  PRMT R56, R19, 0x3340, R0 ;  /* 0x0000334013387816 */ /* 0x000fe40000000000 */
[----:B------:R-:W-:Y:S02]  /*27b90*/  PRMT R49, R37, 0x3340, R16 ;  /* 0x0000334025317816 */ /* 0x000fe40000000010 */
[----:B------:R-:W-:Y:S02]  /*27ba0*/  SHF.R.U32.HI R19, RZ, 0x8, R79 ;  /* 0x00000008ff137819 */ /* 0x000fe4000001164f */
[----:B------:R-:W-:-:S02]  /*27bb0*/  PRMT R46, R18, 0x3340, R1 ;  /* 0x00003340122e7816 */ /* 0x000fc40000000001 */
[----:B------:R-:W-:Y:S02]  /*27bc0*/  LOP3.LUT R37, R10, 0xffff, RZ, 0xc0, !PT ;  /* 0x0000ffff0a257812 */ /* 0x000fe400078ec0ff */
[----:B------:R-:W-:Y:S02]  /*27bd0*/  SHF.R.U32.HI R18, RZ, 0x8, R69 ;  /* 0x00000008ff127819 */ /* 0x000fe40000011645 */
[----:B------:R-:W-:Y:S02]  /*27be0*/  SHF.R.U32.HI R16, RZ, 0x8, R73 ;  /* 0x00000008ff107819 */ /* 0x000fe40000011649 */
[----:B------:R-:W-:Y:S02]  /*27bf0*/  LOP3.LUT R17, R17, 0xffff, RZ, 0xc0, !PT ;  /* 0x0000ffff11117812 */ /* 0x000fe400078ec0ff */
[----:B------:R-:W-:Y:S02]  /*27c00*/  LOP3.LUT R10, R11, 0xffff, RZ, 0xc0, !PT ;  /* 0x0000ffff0b0a7812 */ /* 0x000fe400078ec0ff */
[----:B------:R-:W-:-:S02]  /*27c10*/  LOP3.LUT R19, R19, 0xffff, RZ, 0xc0, !PT ;  /* 0x0000ffff13137812 */ /* 0x000fc400078ec0ff */
[----:B------:R-:W-:Y:S02]  /*27c20*/  LOP3.LUT R39, R18, 0xffff, RZ, 0xc0, !PT ;  /* 0x0000ffff12277812 */ /* 0x000fe400078ec0ff */
[----:B------:R-:W-:Y:S02]  /*27c30*/  LOP3.LUT R16, R16, 0xffff, RZ, 0xc0, !PT ;  /* 0x0000ffff10107812 */ /* 0x000fe400078ec0ff */
[----:B------:R-:W-:Y:S02]  /*27c40*/  PRMT R55, R10, 0x3340, R17 ;  /* 0x000033400a377816 */ /* 0x000fe40000000011 */
[----:B------:R-:W-:Y:S02]  /*27c50*/  SHF.R.U32.HI R18, RZ, 0x8, R77 ;  /* 0x00000008ff127819 */ /* 0x000fe4000001164d */
[----:B------:R-:W-:Y:S02]  /*27c60*/  SHF.R.U32.HI R10, RZ, 0x8, R136 ;  /* 0x00000008ff0a7819 */ /* 0x000fe40000011688 */
[----:B------:R-:W-:-:S02]  /*27c70*/  PRMT R60, R19, 0x3340, R0 ;  /* 0x00003340133c7816 */ /* 0x000fc40000000000 */
[----:B------:R-:W-:Y:S02]  /*27c80*/  SHF.R.U32.HI R11, RZ, 0x8, R138 ;  /* 0x00000008ff0b7819 */ /* 0x000fe4000001168a */
[----:B------:R-:W-:Y:S02]  /*27c90*/  SHF.R.U32.HI R17, RZ, 0x8, R83 ;  /* 0x00000008ff117819 */ /* 0x000fe40000011653 */
[----:B------:R-:W-:Y:S01]  /*27ca0*/  SHF.R.U32.HI R19, RZ, 0x8, R87 ;  /* 0x00000008ff137819 */ /* 0x000fe20000011657 */
[----:B------:R-:W0:Y:S01]  /*27cb0*/  S2R R59, SR_TID.X ;  /* 0x00000000003b7919 */ /* 0x000e220000002100 */
[----:B------:R-:W-:Y:S02]  /*27cc0*/  PRMT R50, R39, 0x3340, R0 ;  /* 0x0000334027327816 */ /* 0x000fe40000000000 */
[----:B------:R-:W-:Y:S02]  /*27cd0*/  PRMT R53, R37, 0x3340, R16 ;  /* 0x0000334025357816 */ /* 0x000fe40000000010 */
[----:B------:R-:W-:-:S02]  /*27ce0*/  LOP3.LUT R39, R18, 0xffff, RZ, 0xc0, !PT ;  /* 0x0000ffff12277812 */ /* 0x000fc400078ec0ff */
[----:B------:R-:W-:Y:S02]  /*27cf0*/  LOP3.LUT R37, R10, 0xffff, RZ, 0xc0, !PT ;  /* 0x0000ffff0a257812 */ /* 0x000fe400078ec0ff */
[----:B------:R-:W-:Y:S02]  /*27d00*/  SHF.R.U32.HI R16, RZ, 0x8, R81 ;  /* 0x00000008ff107819 */ /* 0x000fe40000011651 */
[----:B------:R-:W-:Y:S02]  /*27d10*/  SHF.R.U32.HI R18, RZ, 0x8, R85 ;  /* 0x00000008ff127819 */ /* 0x000fe40000011655 */
[----:B------:R-:W-:Y:S02]  /*27d20*/  LOP3.LUT R10, R11, 0xffff, RZ, 0xc0, !PT ;  /* 0x0000ffff0b0a7812 */ /* 0x000fe400078ec0ff */
[----:B------:R-:W-:Y:S02]  /*27d30*/  LOP3.LUT R17, R17, 0xffff, RZ, 0xc0, !PT ;  /* 0x0000ffff11117812 */ /* 0x000fe400078ec0ff */
[----:B------:R-:W-:-:S02]  /*27d40*/  LOP3.LUT R11, R19, 0xffff, RZ, 0xc0, !PT ;  /* 0x0000ffff130b7812 */ /* 0x000fc400078ec0ff */
[--C-:B------:R-:W-:Y:S02]  /*27d50*/  PRMT R58, R39, 0x3340, R0.reuse ;  /* 0x00003340273a7816 */ /* 0x100fe40000000000 */
[----:B------:R-:W-:Y:S02]  /*27d60*/  LOP3.LUT R16, R16, 0xffff, RZ, 0xc0, !PT ;  /* 0x0000ffff10107812 */ /* 0x000fe400078ec0ff */
[----:B------:R-:W-:Y:S02]  /*27d70*/  LOP3.LUT R39, R18, 0xffff, RZ, 0xc0, !PT ;  /* 0x0000ffff12277812 */ /* 0x000fe400078ec0ff */
[----:B------:R-:W-:Y:S02]  /*27d80*/  PRMT R18, R10, 0x3340, R17 ;  /* 0x000033400a127816 */ /* 0x000fe40000000011 */
[----:B------:R-:W-:Y:S02]  /*27d90*/  PRMT R57, R11, 0x3340, R0 ;  /* 0x000033400b397816 */ /* 0x000fe40000000000 */
[----:B------:R-:W-:-:S02]  /*27da0*/  PRMT R22, R23, 0x5410, R22 ;  /* 0x0000541017167816 */ /* 0x000fc40000000016 */
[----:B------:R-:W-:Y:S02]  /*27db0*/  PRMT R26, R26, 0x5410, R27 ;  /* 0x000054101a1a7816 */ /* 0x000fe4000000001b */
[----:B------:R-:W-:Y:S02]  /*27dc0*/  LOP3.LUT R11, R36, 0xffff, RZ, 0xc0, !PT ;  /* 0x0000ffff240b7812 */ /* 0x000fe400078ec0ff */
[----:B------:R-:W-:Y:S02]  /*27dd0*/  LOP3.LUT R17, R38, 0xffff, RZ, 0xc0, !PT ;  /* 0x0000ffff26117812 */ /* 0x000fe400078ec0ff */
[----:B------:R-:W-:Y:S02]  /*27de0*/  PRMT R16, R37, 0x3340, R16 ;  /* 0x0000334025107816 */ /* 0x000fe40000000010 */
[----:B------:R-:W-:Y:S02]  /*27df0*/  PRMT R19, R39, 0x3340, R0 ;  /* 0x0000334027137816 */ /* 0x000fe40000000000 */
[----:B------:R-:W-:-:S02]  /*27e00*/  PRMT R10, R31, 0x5410, R32 ;  /* 0x000054101f0a7816 */ /* 0x000fc40000000020 */
[----:B------:R-:W-:Y:S02]  /*27e10*/  PRMT R37, R33, 0x5410, R34 ;  /* 0x0000541021257816 */ /* 0x000fe40000000022 */
[----:B------:R-:W-:Y:S02]  /*27e20*/  PRMT R39, R35, 0x5410, R40 ;  /* 0x0000541023277816 */ /* 0x000fe40000000028 */
[--C-:B------:R-:W-:Y:S02]  /*27e30*/  PRMT R32, R2, 0x4210, R11.reuse ;  /* 0x0000421002207816 */ /* 0x100fe4000000000b */
[----:B------:R-:W-:Y:S02]  /*27e40*/  PRMT R33, R22, 0x5210, R11 ;  /* 0x0000521016217816 */ /* 0x000fe4000000000b */
[--C-:B------:R-:W-:Y:S02]  /*27e50*/  PRMT R34, R6, 0x4210, R17.reuse ;  /* 0x0000421006227816 */ /* 0x100fe40000000011 */
[----:B------:R-:W-:Y:S01]  /*27e60*/  PRMT R35, R26, 0x5210, R17 ;  /* 0x000052101a237816 */ /* 0x000fe20000000011 */
[----:B------:R-:W-:Y:S01]  /*27e70*/  BAR.SYNC.DEFER_BLOCKING 0x0 ;  /* 0x0000000000007b1d */ /* 0x000fe20000010000 */
[----:B0-----:R-:W-:-:S05]  /*27e80*/  LOP3.LUT R2, R59, 0x7f, RZ, 0xc0, !PT ;  /* 0x0000007f3b027812 */ /* 0x001fca00078ec0ff */
[----:B------:R-:W-:Y:S01]  /*27e90*/  STSM.16.M88.4 [R30], R32 ;  /* 0x000000201e007844 */ /* 0x000fe20000000200 */
[----:B------:R-:W-:Y:S01]  /*27ea0*/  LEA R2, R2, UR7, 0x4 ;  /* 0x0000000702027c11 */ /* 0x000fe2000f8e20ff */
[----:B------:R-:W-:Y:S01]  /*27eb0*/  ULDC UR7, c[0x0][0x248] ;  /* 0x0000920000077ab9 */ /* 0x000fe20000000800 */
[----:B------:R-:W-:Y:S01]  /*27ec0*/  BAR.SYNC.DEFER_BLOCKING 0x0 ;  /* 0x0000000000007b1d */ /* 0x000fe20000010000 */
[----:B------:R-:W-:Y:S02]  /*27ed0*/  PRMT R29, R29, 0x5410, R28 ;  /* 0x000054101d1d7816 */ /* 0x000fe4000000001c */
[----:B------:R-:W-:Y:S02]  /*27ee0*/  LOP3.LUT R52, R52, 0xffff, RZ, 0xc0, !PT ;  /* 0x0000ffff34347812 */ /* 0x000fe400078ec0ff */
[----:B------:R-:W-:Y:S01]  /*27ef0*/  LOP3.LUT R11, R54, 0xffff, RZ, 0xc0, !PT ;  /* 0x0000ffff360b7812 */ /* 0x000fe200078ec0ff */
[----:B------:R-:W0:Y:S01]  /*27f00*/  LDS.128 R32, [R2] ;  /* 0x0000000002207984 */ /* 0x000e220000000c00 */
[----:B------:R-:W-:-:S02]  /*27f10*/  PRMT R26, R16, 0x5410, R19 ;  /* 0x00005410101a7816 */ /* 0x000fc40000000013 */
[----:B------:R-:W-:Y:S02]  /*27f20*/  PRMT R57, R18, 0x5410, R57 ;  /* 0x0000541012397816 */ /* 0x000fe40000000039 */
[--C-:B------:R-:W-:Y:S02]  /*27f30*/  PRMT R16, R5, 0x4210, R52.reuse ;  /* 0x0000421005107816 */ /* 0x100fe40000000034 */
[----:B------:R-:W-:Y:S02]  /*27f40*/  PRMT R17, R29, 0x5210, R52 ;  /* 0x000052101d117816 */ /* 0x000fe40000000034 */
[--C-:B------:R-:W-:Y:S02]  /*27f50*/  PRMT R18, R4, 0x4210, R11.reuse ;  /* 0x0000421004127816 */ /* 0x100fe4000000000b */
[----:B------:R-:W-:Y:S01]  /*27f60*/  PRMT R19, R10, 0x5210, R11 ;  /* 0x000052100a137816 */ /* 0x000fe2000000000b */
[----:B------:R-:W-:Y:S01]  /*27f70*/  BAR.SYNC.DEFER_BLOCKING 0x0 ;  /* 0x0000000000007b1d */ /* 0x000fe20000010000 */
[----:B------:R-:W-:-:S05]  /*27f80*/  LOP3.LUT R70, R70, 0xffff, RZ, 0xc0, !PT ;  /* 0x0000ffff46467812 */ /* 0x000fca00078ec0ff */
[----:B------:R-:W-:Y:S02]  /*27f90*/  STSM.16.M88.4 [R30], R16 ;  /* 0x000000101e007844 */ /* 0x000fe40000000200 */
[----:B------:R-:W-:Y:S01]  /*27fa0*/  BAR.SYNC.DEFER_BLOCKING 0x0 ;  /* 0x0000000000007b1d */ /* 0x000fe20000010000 */
[----:B------:R-:W-:Y:S02]  /*27fb0*/  PRMT R38, R7, 0x4210, R70 ;  /* 0x0000421007267816 */ /* 0x000fe40000000046 */
[----:B------:R-:W-:-:S03]  /*27fc0*/  LOP3.LUT R68, R68, 0xffff, RZ, 0xc0, !PT ;  /* 0x0000ffff44447812 */ /* 0x000fc600078ec0ff */
[----:B------:R-:W1:Y:S01]  /*27fd0*/  LDS.128 R4, [R2] ;  /* 0x0000000002047984 */ /* 0x000e620000000c00 */
[--C-:B------:R-:W-:Y:S02]  /*27fe0*/  PRMT R36, R3, 0x4210, R68.reuse ;  /* 0x0000421003247816 */ /* 0x100fe40000000044 */
[----:B------:R-:W-:Y:S02]  /*27ff0*/  PRMT R37, R37, 0x5210, R68 ;  /* 0x0000521025257816 */ /* 0x000fe40000000044 */
[----:B------:R-:W-:Y:S01]  /*28000*/  PRMT R39, R39, 0x5210, R70 ;  /* 0x0000521027277816 */ /* 0x000fe20000000046 */
[----:B------:R-:W-:Y:S01]  /*28010*/  BAR.SYNC.DEFER_BLOCKING 0x0 ;  /* 0x0000000000007b1d */ /* 0x000fe20000010000 */
[----:B------:R-:W-:Y:S02]  /*28020*/  LOP3.LUT R84, R84, 0xffff, RZ, 0xc0, !PT ;  /* 0x0000ffff54547812 */ /* 0x000fe400078ec0ff */
[----:B------:R-:W-:-:S03]  /*28030*/  LOP3.LUT R3, R86, 0xffff, RZ, 0xc0, !PT ;  /* 0x0000ffff56037812 */ /* 0x000fc600078ec0ff */
[----:B------:R2:W-:Y:S01]  /*28040*/  STSM.16.M88.4 [R30], R36 ;  /* 0x000000241e007844 */ /* 0x0005e20000000200 */
[----:B------:R-:W-:Y:S02]  /*28050*/  PRMT R41, R41, 0x5410, R42 ;  /* 0x0000541029297816 */ /* 0x000fe4000000002a */
[----:B------:R-:W-:Y:S02]  /*28060*/  PRMT R40, R9, 0x4210, R84 ;  /* 0x0000421009287816 */ /* 0x000fe40000000054 */
[----:B------:R-:W-:Y:S01]  /*28070*/  PRMT R42, R8, 0x4210, R3 ;  /* 0x00004210082a7816 */ /* 0x000fe20000000003 */
[----:B------:R-:W-:Y:S01]  /*28080*/  BAR.SYNC.DEFER_BLOCKING 0x0 ;  /* 0x0000000000007b1d */ /* 0x000fe20000010000 */
[----:B------:R-:W-:Y:S02]  /*28090*/  PRMT R44, R43, 0x5410, R44 ;  /* 0x000054102b2c7816 */ /* 0x000fe4000000002c */
[----:B------:R-:W-:-:S03]  /*280a0*/  PRMT R41, R41, 0x5210, R84 ;  /* 0x0000521029297816 */ /* 0x000fc60000000054 */
[----:B------:R-:W4:Y:S01]  /*280b0*/  LDS.128 R8, [R2] ;  /* 0x0000000002087984 */ /* 0x000f220000000c00 */
[----:B------:R-:W-:Y:S01]  /*280c0*/  PRMT R43, R44, 0x5210, R3 ;  /* 0x000052102c2b7816 */ /* 0x000fe20000000003 */
[----:B------:R-:W-:Y:S06]  /*280d0*/  BAR.SYNC.DEFER_BLOCKING 0x0 ;  /* 0x0000000000007b1d */ /* 0x000fec0000010000 */
[----:B------:R3:W-:Y:S02]  /*280e0*/  STSM.16.M88.4 [R30], R40 ;  /* 0x000000281e007844 */ /* 0x0007e40000000200 */
[----:B------:R-:W-:Y:S01]  /*280f0*/  BAR.SYNC.DEFER_BLOCKING 0x0 ;  /* 0x0000000000007b1d */ /* 0x000fe20000010000 */
[----:B------:R-:W-:-:S02]  /*28100*/  PRMT R46, R45, 0x5410, R46 ;  /* 0x000054102d2e7816 */ /* 0x000fc4000000002e */
[----:B------:R-:W-:Y:S02]  /*28110*/  PRMT R47, R47, 0x5410, R48 ;  /* 0x000054102f2f7816 */ /* 0x000fe40000000030 */
[----:B------:R-:W-:Y:S02]  /*28120*/  LOP3.LUT R3, R100, 0xffff, RZ, 0xc0, !PT ;  /* 0x0000ffff64037812 */ /* 0x000fe400078ec0ff */
[----:B------:R-:W-:Y:S01]  /*28130*/  LOP3.LUT R102, R102, 0xffff, RZ, 0xc0, !PT ;  /* 0x0000ffff66667812 */ /* 0x000fe200078ec0ff */
[----:B------:R-:W4:Y:S01]  /*28140*/  LDS.128 R16, [R2] ;  /* 0x0000000002107984 */ /* 0x000f220000000c00 */
[--C-:B--2---:R-:W-:Y:S02]  /*28150*/  PRMT R36, R12, 0x4210, R3.reuse ;  /* 0x000042100c247816 */ /* 0x104fe40000000003 */
[----:B------:R-:W-:Y:S02]  /*28160*/  PRMT R37, R46, 0x5210, R3 ;  /* 0x000052102e257816 */ /* 0x000fe40000000003 */
[----:B------:R-:W-:-:S02]  /*28170*/  PRMT R38, R15, 0x4210, R102 ;  /* 0x000042100f267816 */ /* 0x000fc40000000066 */
[----:B------:R-:W-:Y:S01]  /*28180*/  PRMT R39, R47, 0x5210, R102 ;  /* 0x000052102f277816 */ /* 0x000fe20000000066 */
[----:B------:R-:W-:Y:S01]  /*28190*/  BAR.SYNC.DEFER_BLOCKING 0x0 ;  /* 0x0000000000007b1d */ /* 0x000fe20000010000 */
[----:B------:R-:W-:Y:S02]  /*281a0*/  LOP3.LUT R3, R116, 0xffff, RZ, 0xc0, !PT ;  /* 0x0000ffff74037812 */ /* 0x000fe400078ec0ff */
[----:B------:R-:W-:-:S03]  /*281b0*/  LOP3.LUT R118, R118, 0xffff, RZ, 0xc0, !PT ;  /* 0x0000ffff76767812 */ /* 0x000fc600078ec0ff */
[----:B------:R-:W-:Y:S01]  /*281c0*/  STSM.16.M88.4 [R30], R36 ;  /* 0x000000241e007844 */ /* 0x000fe20000000200 */
[----:B---3--:R-:W-:Y:S02]  /*281d0*/  PRMT R40, R14, 0x4210, R3 ;  /* 0x000042100e287816 */ /* 0x008fe40000000003 */
[----:B------:R-:W-:Y:S01]  /*281e0*/  PRMT R42, R13, 0x4210, R118 ;  /* 0x000042100d2a7816 */ /* 0x000fe20000000076 */
[----:B------:R-:W-:Y:S01]  /*281f0*/  BAR.SYNC.DEFER_BLOCKING 0x0 ;  /* 0x0000000000007b1d */ /* 0x000fe20000010000 */
[----:B------:R-:W-:Y:S02]  /*28200*/  PRMT R50, R49, 0x5410, R50 ;  /* 0x0000541031327816 */ /* 0x000fe40000000032 */
[----:B------:R-:W-:-:S03]  /*28210*/  PRMT R51, R51, 0x5410, R56 ;  /* 0x0000541033337816 */ /* 0x000fc60000000038 */
[----:B------:R-:W2:Y:S01]  /*28220*/  LDS.128 R12, [R2] ;  /* 0x00000000020c7984 */ /* 0x000ea20000000c00 */
[----:B------:R-:W-:Y:S02]  /*28230*/  PRMT R41, R50, 0x5210, R3 ;  /* 0x0000521032297816 */ /* 0x000fe40000000003 */
[----:B------:R-:W-:Y:S01]  /*28240*/  PRMT R43, R51, 0x5210, R118 ;  /* 0x00005210332b7816 */ /* 0x000fe20000000076 */
[----:B------:R-:W-:Y:S01]  /*28250*/  BAR.SYNC.DEFER_BLOCKING 0x0 ;  /* 0x0000000000007b1d */ /* 0x000fe20000010000 */
[----:B------:R-:W-:Y:S02]  /*28260*/  LOP3.LUT R3, R132, 0xffff, RZ, 0xc0, !PT ;  /* 0x0000ffff84037812 */ /* 0x000fe400078ec0ff */
[----:B------:R-:W-:-:S03]  /*28270*/  LOP3.LUT R134, R134, 0xffff, RZ, 0xc0, !PT ;  /* 0x0000ffff86867812 */ /* 0x000fc600078ec0ff */
[----:B------:R3:W-:Y:S01]  /*28280*/  STSM.16.M88.4 [R30], R40 ;  /* 0x000000281e007844 */ /* 0x0007e20000000200 */
[----:B------:R-:W-:Y:S02]  /*28290*/  PRMT R44, R20, 0x4210, R3 ;  /* 0x00004210142c7816 */ /* 0x000fe40000000003 */
        /* <DEDUP_REMOVED lines=10> */
[----:B------:R-:W-:Y:S01]  /*28340*/  STSM.16.M88.4 [R30], R44 ;  /* 0x0000002c1e007844 */ /* 0x000fe20000000200 */
[--C-:B---3--:R-:W-:Y:S02]  /*28350*/  PRMT R40, R24, 0x4210, R27.reuse ;  /* 0x0000421018287816 */ /* 0x108fe4000000001b */
[----:B------:R-:W-:Y:S02]  /*28360*/  PRMT R41, R26, 0x5210, R27 ;  /* 0x000052101a297816 */ /* 0x000fe4000000001b */
[--C-:B------:R-:W-:Y:S01]  /*28370*/  PRMT R42, R25, 0x4210, R150.reuse ;  /* 0x00004210192a7816 */ /* 0x100fe20000000096 */
[----:B------:R-:W-:Y:S01]  /*28380*/  BAR.SYNC.DEFER_BLOCKING 0x0 ;  /* 0x0000000000007b1d */ /* 0x000fe20000010000 */
[----:B------:R-:W-:-:S05]  /*28390*/  PRMT R43, R57, 0x5210, R150 ;  /* 0x00005210392b7816 */ /* 0x000fca0000000096 */
[----:B------:R-:W3:Y:S02]  /*283a0*/  LDS.128 R24, [R2] ;  /* 0x0000000002187984 */ /* 0x000ee40000000c00 */
[----:B------:R-:W-:Y:S01]  /*283b0*/  BAR.SYNC.DEFER_BLOCKING 0x0 ;  /* 0x0000000000007b1d */ /* 0x000fe20000010000 */
[----:B------:R-:W-:Y:S01]  /*283c0*/  SHF.R.U32.HI R29, RZ, 0x6, R152 ;  /* 0x00000006ff1d7819 */ /* 0x000fe20000011698 */
[----:B------:R-:W-:-:S03]  /*283d0*/  IMAD R28, R153, UR4, RZ ;  /* 0x00000004991c7c24 */ /* 0x000fc6000f8e02ff */
[----:B------:R-:W-:Y:S01]  /*283e0*/  SGXT.U32 R29, R29, 0x1 ;  /* 0x000000011d1d781a */ /* 0x000fe20000000000 */
[----:B------:R-:W-:Y:S01]  /*283f0*/  ULDC.64 UR4, c[0x0][0x220] ;  /* 0x0000880000047ab9 */ /* 0x000fe20000000a00 */
[----:B------:R-:W-:Y:S01]  /*28400*/  ISETP.GE.AND P0, PT, R153, UR8, PT ;  /* 0x0000000899007c0c */ /* 0x000fe2000bf06270 */
[----:B------:R-:W-:Y:S01]  /*28410*/  ULDC UR8, c[0x0][0x248] ;  /* 0x0000920000087ab9 */ /* 0x000fe20000000800 */
[----:B------:R-:W-:Y:S01]  /*28420*/  IADD3 R3, P1, R28, UR4, RZ ;  /* 0x000000041c037c10 */ /* 0x000fe2000ff3e0ff */
[----:B------:R-:W-:Y:S01]  /*28430*/  ULDC UR4, c[0x0][0x248] ;  /* 0x0000920000047ab9 */ /* 0x000fe20000000800 */
[----:B------:R-:W-:Y:S02]  /*28440*/  LOP3.LUT R31, R0, R29, RZ, 0xfc, !PT ;  /* 0x0000001d001f7212 */ /* 0x000fe400078efcff */
[----:B------:R-:W-:Y:S01]  /*28450*/  LEA.HI.X.SX32 R28, R28, UR5, 0x1, P1 ;  /* 0x000000051c1c7c11 */ /* 0x000fe200088f0eff */
[----:B------:R-:W-:Y:S01]  /*28460*/  ULDC UR5, c[0x0][0x248] ;  /* 0x0000920000057ab9 */ /* 0x000fe20000000800 */
[----:B------:R1:W-:Y:S01]  /*28470*/  STSM.16.M88.4 [R30], R40 ;  /* 0x000000281e007844 */ /* 0x0003e20000000200 */
[C---:B------:R-:W-:Y:S01]  /*28480*/  ISETP.LT.AND P1, PT, R31.reuse, UR9, !P0 ;  /* 0x000000091f007c0c */ /* 0x040fe2000c721270 */
[----:B------:R-:W-:Y:S01]  /*28490*/  IMAD R31, R31, UR4, RZ ;  /* 0x000000041f1f7c24 */ /* 0x000fe2000f8e02ff */
[C-C-:B------:R-:W-:Y:S01]  /*284a0*/  LOP3.LUT R38, R0.reuse, 0x2, R29.reuse, 0xfe, !PT ;  /* 0x0000000200267812 */ /* 0x140fe200078efe1d */
[----:B------:R-:W-:Y:S01]  /*284b0*/  ULDC UR9, c[0x0][0x22c] ;  /* 0x00008b0000097ab9 */ /* 0x000fe20000000800 */
[--C-:B------:R-:W-:Y:S01]  /*284c0*/  LOP3.LUT R36, R0, 0x4, R29.reuse, 0xfe, !PT ;  /* 0x0000000400247812 */ /* 0x100fe200078efe1d */
[----:B------:R-:W-:Y:S01]  /*284d0*/  ULDC UR4, c[0x0][0x248] ;  /* 0x0000920000047ab9 */ /* 0x000fe20000000800 */
[C---:B------:R-:W-:Y:S01]  /*284e0*/  ISETP.LT.AND P3, PT, R38.reuse, UR9, !P0 ;  /* 0x0000000926007c0c */ /* 0x040fe2000c761270 */
[----:B------:R-:W-:Y:S01]  /*284f0*/  IMAD R39, R38, UR5, RZ ;  /* 0x0000000526277c24 */ /* 0x000fe2000f8e02ff */
[----:B------:R-:W-:Y:S01]  /*28500*/  ISETP.LT.AND P2, PT, R36, UR10, !P0 ;  /* 0x0000000a24007c0c */ /* 0x000fe2000c741270 */
[----:B------:R-:W-:Y:S01]  /*28510*/  ULDC UR9, c[0x0][0x22c] ;  /* 0x00008b0000097ab9 */ /* 0x000fe20000000800 */
[----:B------:R-:W-:Y:S01]  /*28520*/  LOP3.LUT R37, R0, 0x6, R29, 0xfe, !PT ;  /* 0x0000000600257812 */ /* 0x000fe200078efe1d */
[----:B------:R-:W-:Y:S01]  /*28530*/  ULDC UR5, c[0x0][0x248] ;  /* 0x0000920000057ab9 */ /* 0x000fe20000000800 */
[----:B0-----:R-:W-:Y:S01]  /*28540*/  PRMT R49, R32, 0x7770, RZ ;  /* 0x0000777020317816 */ /* 0x001fe200000000ff */
[----:B------:R-:W-:Y:S01]  /*28550*/  ULDC UR10, c[0x0][0x22c] ;  /* 0x00008b00000a7ab9 */ /* 0x000fe20000000800 */
[-C--:B-1----:R-:W-:Y:S01]  /*28560*/  IADD3 R30, P6, R31, R3.reuse, RZ ;  /* 0x000000031f1e7210 */ /* 0x082fe20007fde0ff */
[----:B------:R-:W-:Y:S01]  /*28570*/  IMAD R41, R36, UR7, RZ ;  /* 0x0000000724297c24 */ /* 0x000fe2000f8e02ff */
[-C--:B------:R-:W-:Y:S01]  /*28580*/  IADD3 R36, P5, R39, R3.reuse, RZ ;  /* 0x0000000327247210 */ /* 0x080fe20007fbe0ff */
[----:B------:R-:W-:Y:S01]  /*28590*/  IMAD R42, R37, UR8, RZ ;  /* 0x00000008252a7c24 */ /* 0x000fe2000f8e02ff */
[----:B------:R-:W-:Y:S01]  /*285a0*/  LEA.HI.X.SX32 R31, R31, R28, 0x1, P6 ;  /* 0x0000001c1f1f7211 */ /* 0x000fe200030f0eff */
[----:B------:R-:W-:Y:S01]  /*285b0*/  BAR.SYNC.DEFER_BLOCKING 0x0 ;  /* 0x0000000000007b1d */ /* 0x000fe20000010000 */
[----:B------:R-:W-:-:S02]  /*285c0*/  IADD3 R38, P6, R41, R3, RZ ;  /* 0x0000000329267210 */ /* 0x000fc40007fde0ff */
[----:B------:R-:W-:Y:S02]  /*285d0*/  ISETP.LT.AND P4, PT, R37, UR11, !P0 ;  /* 0x0000000b25007c0c */ /* 0x000fe4000c781270 */
[-C--:B------:R-:W-:Y:S01]  /*285e0*/  LEA.HI.X.SX32 R37, R39, R28.reuse, 0x1, P5 ;  /* 0x0000001c27257211 */ /* 0x080fe200028f0eff */
[----:B------:R-:W-:Y:S01]  /*285f0*/  ULDC UR7, c[0x0][0x248] ;  /* 0x0000920000077ab9 */ /* 0x000fe20000000800 */
[----:B------:R-:W-:Y:S01]  /*28600*/  PRMT R47, R33, 0x7770, RZ ;  /* 0x00007770212f7816 */ /* 0x000fe200000000ff */
[----:B------:R-:W-:Y:S01]  /*28610*/  ULDC UR11, c[0x0][0x22c] ;  /* 0x00008b00000b7ab9 */ /* 0x000fe20000000800 */
[----:B------:R-:W-:Y:S01]  /*28620*/  LEA.HI.X.SX32 R39, R41, R28, 0x1, P6 ;  /* 0x0000001c29277211 */ /* 0x000fe200030f0eff */
[----:B------:R-:W-:Y:S01]  /*28630*/  ULDC UR8, c[0x0][0x248] ;  /* 0x0000920000087ab9 */ /* 0x000fe20000000800 */
[----:B------:R-:W-:Y:S02]  /*28640*/  PRMT R45, R34, 0x7770, RZ ;  /* 0x00007770222d7816 */ /* 0x000fe400000000ff */
[----:B------:R-:W-:Y:S01]  /*28650*/  PRMT R43, R35, 0x7770, RZ ;  /* 0x00007770232b7816 */ /* 0x000fe200000000ff */
[----:B------:R0:W-:Y:S01]  /*28660*/  @P1 STG.E.U8 desc[UR28][R30.64], R49 ;  /* 0x000000311e001986 */ /* 0x0001e2000c10111c */
[----:B------:R-:W-:-:S03]  /*28670*/  IADD3 R40, P1, R42, R3, RZ ;  /* 0x000000032a287210 */ /* 0x000fc60007f3e0ff */
[----:B------:R1:W-:Y:S01]  /*28680*/  @P3 STG.E.U8 desc[UR28][R36.64], R47 ;  /* 0x0000002f24003986 */ /* 0x0003e2000c10111c */
[----:B------:R-:W-:-:S03]  /*28690*/  LEA.HI.X.SX32 R41, R42, R28, 0x1, P1 ;  /* 0x0000001c2a297211 */ /* 0x000fc600008f0eff */
[----:B------:R4:W-:Y:S01]  /*286a0*/  @P2 STG.E.U8 desc[UR28][R38.64], R45 ;  /* 0x0000002d26002986 */ /* 0x0009e2000c10111c */
[C-C-:B0-----:R-:W-:Y:S02]  /*286b0*/  LOP3.LUT R31, R0.reuse, 0x8, R29.reuse, 0xfe, !PT ;  /* 0x00000008001f7812 */ /* 0x141fe400078efe1d */
[C-C-:B------:R-:W-:Y:S02]  /*286c0*/  LOP3.LUT R30, R0.reuse, 0xa, R29.reuse, 0xfe, !PT ;  /* 0x0000000a001e7812 */ /* 0x140fe400078efe1d */
[C---:B------:R-:W-:Y:S02]  /*286d0*/  ISETP.LT.AND P2, PT, R31.reuse, UR9, !P0 ;  /* 0x000000091f007c0c */ /* 0x040fe4000c741270 */
[C---:B-1----:R-:W-:Y:S01]  /*286e0*/  LOP3.LUT R37, R0.reuse, UR35, RZ, 0xfc, !PT ;  /* 0x0000002300257c12 */ /* 0x042fe2000f8efcff */
[----:B------:R0:W-:Y:S01]  /*286f0*/  @P4 STG.E.U8 desc[UR28][R40.64], R43 ;  /* 0x0000002b28004986 */ /* 0x0001e2000c10111c */
[----:B----4-:R-:W-:Y:S01]  /*28700*/  IMAD R38, R31, UR4, RZ ;  /* 0x000000041f267c24 */ /* 0x010fe2000f8e02ff */
[----:B------:R-:W-:Y:S01]  /*28710*/  LOP3.LUT R31, R0, 0xc, R29, 0xfe, !PT ;  /* 0x0000000c001f7812 */ /* 0x000fe200078efe1d */
[C---:B------:R-:W-:Y:S01]  /*28720*/  IMAD R39, R30.reuse, UR5, RZ ;  /* 0x000000051e277c24 */ /* 0x040fe2000f8e02ff */
[----:B------:R-:W-:Y:S01]  /*28730*/  ISETP.LT.AND P3, PT, R30, UR10, !P0 ;  /* 0x0000000a1e007c0c */ /* 0x000fe2000c761270 */
[----:B------:R-:W-:Y:S01]  /*28740*/  IMAD R42, R37, UR8, RZ ;  /* 0x00000008252a7c24 */ /* 0x000fe2000f8e02ff */
[CC--:B------:R-:W-:Y:S01]  /*28750*/  IADD3 R30, P6, R38.reuse, R3.reuse, RZ ;  /* 0x00000003261e7210 */ /* 0x0c0fe20007fde0ff */
[----:B------:R-:W-:Y:S01]  /*28760*/  ULDC UR4, c[0x0][0x248] ;  /* 0x0000920000047ab9 */ /* 0x000fe20000000800 */
[----:B------:R-:W-:Y:S01]  /*28770*/  ISETP.LT.AND P4, PT, R31, UR11, !P0 ;  /* 0x0000000b1f007c0c */ /* 0x000fe2000c781270 */
[----:B------:R-:W-:Y:S01]  /*28780*/  ULDC UR9, c[0x0][0x22c] ;  /* 0x00008b0000097ab9 */ /* 0x000fe20000000800 */
[-C--:B------:R-:W-:Y:S01]  /*28790*/  IADD3 R36, P5, R39, R3.reuse, RZ ;  /* 0x0000000327247210 */ /* 0x080fe20007fbe0ff */
[----:B------:R-:W-:Y:S01]  /*287a0*/  ULDC UR5, c[0x0][0x248] ;  /* 0x0000920000057ab9 */ /* 0x000fe20000000800 */
[----:B0-----:R-:W-:Y:S01]  /*287b0*/  IMAD R41, R31, UR7, RZ ;  /* 0x000000071f297c24 */ /* 0x001fe2000f8e02ff */
[-C--:B------:R-:W-:Y:S01]  /*287c0*/  LEA.HI.X.SX32 R31, R38, R28.reuse, 0x1, P6 ;  /* 0x0000001c261f7211 */ /* 0x080fe200030f0eff */
[----:B------:R-:W-:Y:S01]  /*287d0*/  ULDC UR10, c[0x0][0x22c] ;  /* 0x00008b00000a7ab9 */ /* 0x000fe20000000800 */
[----:B------:R-:W-:Y:S01]  /*287e0*/  PRMT R49, R32, 0x7771, RZ ;  /* 0x0000777120317816 */ /* 0x000fe200000000ff */
[----:B------:R-:W-:Y:S01]  /*287f0*/  ULDC UR7, c[0x0][0x248] ;  /* 0x0000920000077ab9 */ /* 0x000fe20000000800 */
[----:B------:R-:W-:Y:S01]  /*28800*/  ISETP.LT.AND P1, PT, R37, UR12, !P0 ;  /* 0x0000000c25007c0c */ /* 0x000fe2000c721270 */
[----:B------:R-:W-:Y:S01]  /*28810*/  ULDC UR11, c[0x0][0x22c] ;  /* 0x00008b00000b7ab9 */ /* 0x000fe20000000800 */
[-C--:B------:R-:W-:Y:S01]  /*28820*/  LEA.HI.X.SX32 R37, R39, R28.reuse, 0x1, P5 ;  /* 0x0000001c27257211 */ /* 0x080fe200028f0eff */
[----:B------:R0:W-:Y:S01]  /*28830*/  @P2 STG.E.U8 desc[UR28][R30.64], R49 ;  /* 0x000000311e002986 */ /* 0x0001e2000c10111c */
[----:B------:R-:W-:Y:S01]  /*28840*/  PRMT R47, R33, 0x7771, RZ ;  /* 0x00007771212f7816 */ /* 0x000fe200000000ff */
[----:B------:R-:W-:Y:S01]  /*28850*/  ULDC UR8, c[0x0][0x248] ;  /* 0x0000920000087ab9 */ /* 0x000fe20000000800 */
[CC--:B------:R-:W-:Y:S01]  /*28860*/  IADD3 R38, P6, R41.reuse, R3.reuse, RZ ;  /* 0x0000000329267210 */ /* 0x0c0fe20007fde0ff */
[----:B------:R-:W-:Y:S01]  /*28870*/  ULDC UR12, c[0x0][0x22c] ;  /* 0x00008b00000c7ab9 */ /* 0x000fe20000000800 */
[----:B------:R-:W-:Y:S01]  /*28880*/  IADD3 R40, P2, R42, R3, RZ ;  /* 0x000000032a287210 */ /* 0x000fe20007f5e0ff */
[----:B------:R1:W-:Y:S01]  /*28890*/  @P3 STG.E.U8 desc[UR28][R36.64], R47 ;  /* 0x0000002f24003986 */ /* 0x0003e2000c10111c */
[----:B------:R-:W-:-:S02]  /*288a0*/  LEA.HI.X.SX32 R39, R41, R28, 0x1, P6 ;  /* 0x0000001c29277211 */ /* 0x000fc400030f0eff */
[----:B------:R-:W-:Y:S02]  /*288b0*/  PRMT R45, R34, 0x7771, RZ ;  /* 0x00007771222d7816 */ /* 0x000fe400000000ff */
[----:B------:R-:W-:Y:S02]  /*288c0*/  LEA.HI.X.SX32 R41, R42, R28, 0x1, P2 ;  /* 0x0000001c2a297211 */ /* 0x000fe400010f0eff */
[----:B------:R-:W-:Y:S02]  /*288d0*/  PRMT R43, R35, 0x7771, RZ ;  /* 0x00007771232b7816 */ /* 0x000fe400000000ff */
[C-C-:B0-----:R-:W-:Y:S02]  /*288e0*/  LOP3.LUT R30, R0.reuse, 0x12, R29.reuse, 0xfe, !PT ;  /* 0x00000012001e7812 */ /* 0x141fe400078efe1d */
[C-C-:B-1----:R-:W-:Y:S01]  /*288f0*/  LOP3.LUT R36, R0.reuse, 0x10, R29.reuse, 0xfe, !PT ;  /* 0x0000001000247812 */ /* 0x142fe200078efe1d */
[----:B------:R0:W-:Y:S01]  /*28900*/  @P4 STG.E.U8 desc[UR28][R38.64], R45 ;  /* 0x0000002d26004986 */ /* 0x0001e2000c10111c */
[----:B------:R-:W-:-:S03]  /*28910*/  LOP3.LUT R31, R0, 0x14, R29, 0xfe, !PT ;  /* 0x00000014001f7812 */ /* 0x000fc600078efe1d */
[----:B------:R1:W-:Y:S01]  /*28920*/  @P1 STG.E.U8 desc[UR28][R40.64], R43 ;  /* 0x0000002b28001986 */ /* 0x0003e2000c10111c */
[----:B------:R-:W-:Y:S01]  /*28930*/  ISETP.LT.AND P1, PT, R36, UR9, !P0 ;  /* 0x0000000924007c0c */ /* 0x000fe2000c721270 */
[----:B------:R-:W-:Y:S01]  /*28940*/  ULDC UR9, c[0x0][0x22c] ;  /* 0x00008b0000097ab9 */ /* 0x000fe20000000800 */
[----:B------:R-:W-:Y:S01]  /*28950*/  ISETP.LT.AND P3, PT, R30, UR10, !P0 ;  /* 0x0000000a1e007c0c */ /* 0x000fe2000c761270 */
[----:B------:R-:W-:Y:S01]  /*28960*/  ULDC UR10, c[0x0][0x22c] ;  /* 0x00008b00000a7ab9 */ /* 0x000fe20000000800 */
[----:B0-----:R-:W-:Y:S02]  /*28970*/  IMAD R38, R36, UR4, RZ ;  /* 0x0000000424267c24 */ /* 0x001fe4000f8e02ff */
[----:B------:R-:W-:Y:S01]  /*28980*/  IMAD R39, R30, UR5, RZ ;  /* 0x000000051e277c24 */ /* 0x000fe2000f8e02ff */
[----:B------:R-:W-:Y:S01]  /*28990*/  LOP3.LUT R37, R0, 0x16, R29, 0xfe, !PT ;  /* 0x0000001600257812 */ /* 0x000fe200078efe1d */
[----:B-1----:R-:W-:Y:S01]  /*289a0*/  IMAD R41, R31, UR7, RZ ;  /* 0x000000071f297c24 */ /* 0x002fe2000f8e02ff */
[CC--:B------:R-:W-:Y:S01]  /*289b0*/  IADD3 R30, P6, R38.reuse, R3.reuse, RZ ;  /* 0x00000003261e7210 */ /* 0x0c0fe20007fde0ff */
[----:B------:R-:W-:Y:S01]  /*289c0*/  ULDC UR4, c[0x0][0x248] ;  /* 0x0000920000047ab9 */ /* 0x000fe20000000800 */
[----:B------:R-:W-:Y:S01]  /*289d0*/  IADD3 R36, P5, R39, R3, RZ ;  /* 0x0000000327247210 */ /* 0x000fe20007fbe0ff */
[----:B------:R-:W-:Y:S01]  /*289e0*/  IMAD R42, R37, UR8, RZ ;  /* 0x00000008252a7c24 */ /* 0x000fe2000f8e02ff */
[----:B------:R-:W-:Y:S01]  /*289f0*/  ISETP.LT.AND P2, PT, R31, UR11, !P0 ;  /* 0x0000000b1f007c0c */ /* 0x000fe2000c741270 */
[----:B------:R-:W-:Y:S01]  /*28a00*/  ULDC UR5, c[0x0][0x248] ;  /* 0x0000920000057ab9 */ /* 0x000fe20000000800 */
[----:B------:R-:W-:Y:S01]  /*28a10*/  ISETP.LT.AND P4, PT, R37, UR12, !P0 ;  /* 0x0000000c25007c0c */ /* 0x000fe2000c781270 */
[----:B------:R-:W-:Y:S01]  /*28a20*/  ULDC UR7, c[0x0][0x248] ;  /* 0x0000920000077ab9 */ /* 0x000fe20000000800 */
[-C--:B------:R-:W-:Y:S01]  /*28a30*/  LEA.HI.X.SX32 R31, R38, R28.reuse, 0x1, P6 ;  /* 0x0000001c261f7211 */ /* 0x080fe200030f0eff */
[----:B------:R-:W-:Y:S01]  /*28a40*/  ULDC UR11, c[0x0][0x22c] ;  /* 0x00008b00000b7ab9 */ /* 0x000fe20000000800 */
[----:B------:R-:W-:Y:S01]  /*28a50*/  PRMT R49, R32, 0x7772, RZ ;  /* 0x0000777220317816 */ /* 0x000fe200000000ff */
[----:B------:R-:W-:Y:S01]  /*28a60*/  ULDC UR8, c[0x0][0x248] ;  /* 0x0000920000087ab9 */ /* 0x000fe20000000800 */
[----:B------:R-:W-:Y:S01]  /*28a70*/  LEA.HI.X.SX32 R37, R39, R28, 0x1, P5 ;  /* 0x0000001c27257211 */ /* 0x000fe200028f0eff */
[----:B------:R-:W-:Y:S01]  /*28a80*/  ULDC UR12, c[0x0][0x22c] ;  /* 0x00008b00000c7ab9 */ /* 0x000fe20000000800 */
[----:B------:R-:W-:-:S02]  /*28a90*/  PRMT R47, R33, 0x7772, RZ ;  /* 0x00007772212f7816 */ /* 0x000fc400000000ff */
[CC--:B------:R-:W-:Y:S01]  /*28aa0*/  IADD3 R38, P6, R41.reuse, R3.reuse, RZ ;  /* 0x0000000329267210 */ /* 0x0c0fe20007fde0ff */
[----:B------:R0:W-:Y:S01]  /*28ab0*/  @P1 STG.E.U8 desc[UR28][R30.64], R49 ;  /* 0x000000311e001986 */ /* 0x0001e2000c10111c */
[----:B------:R-:W-:Y:S02]  /*28ac0*/  IADD3 R40, P1, R42, R3, RZ ;  /* 0x000000032a287210 */ /* 0x000fe40007f3e0ff */
[-C--:B------:R-:W-:Y:S01]  /*28ad0*/  LEA.HI.X.SX32 R39, R41, R28.reuse, 0x1, P6 ;  /* 0x0000001c29277211 */ /* 0x080fe200030f0eff */
[----:B------:R1:W-:Y:S01]  /*28ae0*/  @P3 STG.E.U8 desc[UR28][R36.64], R47 ;  /* 0x0000002f24003986 */ /* 0x0003e2000c10111c */
[----:B------:R-:W-:Y:S02]  /*28af0*/  PRMT R45, R34, 0x7772, RZ ;  /* 0x00007772222d7816 */ /* 0x000fe400000000ff */
[----:B------:R-:W-:Y:S02]  /*28b00*/  LEA.HI.X.SX32 R41, R42, R28, 0x1, P1 ;  /* 0x0000001c2a297211 */ /* 0x000fe400008f0eff */
[----:B------:R-:W-:Y:S01]  /*28b10*/  PRMT R43, R35, 0x7772, RZ ;  /* 0x00007772232b7816 */ /* 0x000fe200000000ff */
[----:B------:R4:W-:Y:S01]  /*28b20*/  @P2 STG.E.U8 desc[UR28][R38.64], R45 ;  /* 0x0000002d26002986 */ /* 0x0009e2000c10111c */
[C-C-:B0-----:R-:W-:Y:S01]  /*28b30*/  LOP3.LUT R30, R0.reuse, 0x1c, R29.reuse, 0xfe, !PT ;  /* 0x0000001c001e7812 */ /* 0x141fe200078efe1d */
[----:B------:R-:W0:Y:S01]  /*28b40*/  LDC R49, c[0x0][0x248] ;  /* 0x00009200ff317b82 */ /* 0x000e220000000800 */
[----:B-1----:R-:W-:-:S02]  /*28b50*/  LOP3.LUT R37, R0, 0x18, R29, 0xfe, !PT ;  /* 0x0000001800257812 */ /* 0x002fc400078efe1d */
[C---:B------:R-:W-:Y:S02]  /*28b60*/  LOP3.LUT R36, R0.reuse, 0x1a, R29, 0xfe, !PT ;  /* 0x0000001a00247812 */ /* 0x040fe400078efe1d */
[C---:B------:R-:W-:Y:S01]  /*28b70*/  ISETP.LT.AND P1, PT, R37.reuse, UR9, !P0 ;  /* 0x0000000925007c0c */ /* 0x040fe2000c721270 */
[----:B------:R-:W-:Y:S01]  /*28b80*/  IMAD R37, R37, UR4, RZ ;  /* 0x0000000425257c24 */ /* 0x000fe2000f8e02ff */
[----:B------:R-:W-:Y:S01]  /*28b90*/  LOP3.LUT R31, R0, UR34, RZ, 0xfc, !PT ;  /* 0x00000022001f7c12 */ /* 0x000fe2000f8efcff */
[----:B----4-:R-:W-:Y:S01]  /*28ba0*/  IMAD R39, R36, UR5, RZ ;  /* 0x0000000524277c24 */ /* 0x010fe2000f8e02ff */
[----:B------:R1:W-:Y:S01]  /*28bb0*/  @P4 STG.E.U8 desc[UR28][R40.64], R43 ;  /* 0x0000002b28004986 */ /* 0x0003e2000c10111c */
[----:B------:R-:W-:Y:S01]  /*28bc0*/  ISETP.LT.AND P2, PT, R30, UR11, !P0 ;  /* 0x0000000b1e007c0c */ /* 0x000fe2000c741270 */
[----:B------:R-:W-:Y:S01]  /*28bd0*/  ULDC UR9, c[0x0][0x22c] ;  /* 0x00008b0000097ab9 */ /* 0x000fe20000000800 */
[----:B------:R-:W-:Y:S01]  /*28be0*/  ISETP.LT.AND P3, PT, R36, UR10, !P0 ;  /* 0x0000000a24007c0c */ /* 0x000fe2000c761270 */
[----:B------:R-:W-:Y:S01]  /*28bf0*/  ULDC UR4, c[0x0][0x248] ;  /* 0x0000920000047ab9 */ /* 0x000fe20000000800 */
[-C--:B------:R-:W-:Y:S01]  /*28c00*/  IADD3 R36, P5, R39, R3.reuse, RZ ;  /* 0x0000000327247210 */ /* 0x080fe20007fbe0ff */
[----:B------:R-:W-:Y:S01]  /*28c10*/  ULDC UR5, c[0x0][0x248] ;  /* 0x0000920000057ab9 */ /* 0x000fe20000000800 */
[----:B------:R-:W-:Y:S01]  /*28c20*/  ISETP.LT.AND P4, PT, R31, UR12, !P0 ;  /* 0x0000000c1f007c0c */ /* 0x000fe2000c781270 */
[----:B------:R-:W-:Y:S01]  /*28c30*/  ULDC UR10, c[0x0][0x22c] ;  /* 0x00008b00000a7ab9 */ /* 0x000fe20000000800 */
[----:B------:R-:W-:Y:S01]  /*28c40*/  PRMT R47, R32, 0x7773, RZ ;  /* 0x00007773202f7816 */ /* 0x000fe200000000ff */
[----:B------:R-:W-:Y:S01]  /*28c50*/  ULDC UR11, c[0x0][0x22c] ;  /* 0x00008b00000b7ab9 */ /* 0x000fe20000000800 */
[----:B------:R-:W-:Y:S01]  /*28c60*/  PRMT R45, R33, 0x7773, RZ ;  /* 0x00007773212d7816 */ /* 0x000fe200000000ff */
[----:B-1----:R-:W-:Y:S01]  /*28c70*/  IMAD R40, R30, UR7, RZ ;  /* 0x000000071e287c24 */ /* 0x002fe2000f8e02ff */
[-C--:B------:R-:W-:Y:S01]  /*28c80*/  IADD3 R30, P6, R37, R3.reuse, RZ ;  /* 0x00000003251e7210 */ /* 0x080fe20007fde0ff */
[----:B------:R-:W-:Y:S01]  /*28c90*/  IMAD R41, R31, UR8, RZ ;  /* 0x000000081f297c24 */ /* 0x000fe2000f8e02ff */
[----:B------:R-:W-:Y:S01]  /*28ca0*/  PRMT R43, R34, 0x7773, RZ ;  /* 0x00007773222b7816 */ /* 0x000fe200000000ff */
[----:B------:R-:W-:Y:S01]  /*28cb0*/  ULDC UR7, c[0x0][0x248] ;  /* 0x0000920000077ab9 */ /* 0x000fe20000000800 */
[-C--:B------:R-:W-:Y:S01]  /*28cc0*/  LEA.HI.X.SX32 R31, R37, R28.reuse, 0x1, P6 ;  /* 0x0000001c251f7211 */ /* 0x080fe200030f0eff */
[----:B------:R-:W-:Y:S01]  /*28cd0*/  ULDC UR8, c[0x0][0x248] ;  /* 0x0000920000087ab9 */ /* 0x000fe20000000800 */
[----:B------:R-:W-:Y:S01]  /*28ce0*/  IADD3 R38, P6, R40, R3, RZ ;  /* 0x0000000328267210 */ /* 0x000fe20007fde0ff */
[----:B------:R-:W-:Y:S01]  /*28cf0*/  ULDC UR12, c[0x0][0x22c] ;  /* 0x00008b00000c7ab9 */ /* 0x000fe20000000800 */
[----:B------:R-:W-:-:S02]  /*28d00*/  LEA.HI.X.SX32 R37, R39, R28, 0x1, P5 ;  /* 0x0000001c27257211 */ /* 0x000fc400028f0eff */
[-C--:B------:R-:W-:Y:S02]  /*28d10*/  IADD3 R32, P5, R41, R3.reuse, RZ ;  /* 0x0000000329207210 */ /* 0x080fe40007fbe0ff */
[--C-:B------:R-:W-:Y:S01]  /*28d20*/  LOP3.LUT R34, R0, 0x20, R29.reuse, 0xfe, !PT ;  /* 0x0000002000227812 */ /* 0x100fe200078efe1d */
[----:B------:R1:W-:Y:S01]  /*28d30*/  @P1 STG.E.U8 desc[UR28][R30.64], R47 ;  /* 0x0000002f1e001986 */ /* 0x0003e2000c10111c */
[-C--:B------:R-:W-:Y:S02]  /*28d40*/  LEA.HI.X.SX32 R39, R40, R28.reuse, 0x1, P6 ;  /* 0x0000001c28277211 */ /* 0x080fe400030f0eff */
[----:B------:R-:W-:Y:S02]  /*28d50*/  PRMT R35, R35, 0x7773, RZ ;  /* 0x0000777323237816 */ /* 0x000fe400000000ff */
[----:B------:R-:W-:Y:S02]  /*28d60*/  LEA.HI.X.SX32 R33, R41, R28, 0x1, P5 ;  /* 0x0000001c29217211 */ /* 0x000fe400028f0eff */
[C---:B------:R-:W-:Y:S01]  /*28d70*/  ISETP.LT.AND P1, PT, R34.reuse, UR9, !P0 ;  /* 0x0000000922007c0c */ /* 0x040fe2000c721270 */
[----:B------:R-:W-:Y:S01]  /*28d80*/  IMAD R34, R34, UR4, RZ ;  /* 0x0000000422227c24 */ /* 0x000fe2000f8e02ff */
[----:B------:R4:W-:Y:S01]  /*28d90*/  @P3 STG.E.U8 desc[UR28][R36.64], R45 ;  /* 0x0000002d24003986 */ /* 0x0009e2000c10111c */
[C-C-:B-1----:R-:W-:Y:S01]  /*28da0*/  LOP3.LUT R30, R0.reuse, 0x22, R29.reuse, 0xfe, !PT ;  /* 0x00000022001e7812 */ /* 0x142fe200078efe1d */
[----:B------:R-:W1:Y:S01]  /*28db0*/  LDC R47, c[0x0][0x248] ;  /* 0x00009200ff2f7b82 */ /* 0x000e620000000800 */
[--C-:B------:R-:W-:Y:S01]  /*28dc0*/  LOP3.LUT R31, R0, 0x24, R29.reuse, 0xfe, !PT ;  /* 0x00000024001f7812 */ /* 0x100fe200078efe1d */
[----:B------:R-:W-:Y:S01]  /*28dd0*/  @P2 STG.E.U8 desc[UR28][R38.64], R43 ;  /* 0x0000002b26002986 */ /* 0x000fe2000c10111c */
[----:B------:R-:W-:Y:S01]  /*28de0*/  ISETP.LT.AND P3, PT, R30, UR10, !P0 ;  /* 0x0000000a1e007c0c */ /* 0x000fe2000c761270 */
[----:B------:R-:W-:Y:S01]  /*28df0*/  ULDC UR4, c[0x0][0x248] ;  /* 0x0000920000047ab9 */ /* 0x000fe20000000800 */
[C---:B------:R-:W-:Y:S01]  /*28e00*/  ISETP.LT.AND P2, PT, R31.reuse, UR11, !P0 ;  /* 0x0000000b1f007c0c */ /* 0x040fe2000c741270 */
[----:B------:R2:W-:Y:S01]  /*28e10*/  @P4 STG.E.U8 desc[UR28][R32.64], R35 ;  /* 0x0000002320004986 */ /* 0x0005e2000c10111c */
[----:B------:R-:W-:Y:S01]  /*28e20*/  PRMT R41, R6, 0x7770, RZ ;  /* 0x0000777006297816 */ /* 0x000fe200000000ff */
[----:B----4-:R-:W-:Y:S01]  /*28e30*/  IMAD R37, R31, UR7, RZ ;  /* 0x000000071f257c24 */ /* 0x010fe2000f8e02ff */
[----:B------:R-:W-:Y:S01]  /*28e40*/  PRMT R45, R4, 0x7770, RZ ;  /* 0x00007770042d7816 */ /* 0x000fe200000000ff */
[----:B------:R-:W-:Y:S01]  /*28e50*/  ULDC UR9, c[0x0][0x22c] ;  /* 0x00008b0000097ab9 */ /* 0x000fe20000000800 */
[----:B------:R-:W-:Y:S01]  /*28e60*/  ULDC UR10, c[0x0][0x22c] ;  /* 0x00008b00000a7ab9 */ /* 0x000fe20000000800 */
[----:B------:R-:W-:Y:S01]  /*28e70*/  ULDC UR7, c[0x0][0x248] ;  /* 0x0000920000077ab9 */ /* 0x000fe20000000800 */
[----:B------:R-:W-:Y:S01]  /*28e80*/  ULDC UR11, c[0x0][0x22c] ;  /* 0x00008b00000b7ab9 */ /* 0x000fe20000000800 */
[----:B--2---:R-:W-:Y:S01]  /*28e90*/  IMAD R35, R30, UR5, RZ ;  /* 0x000000051e237c24 */ /* 0x004fe2000f8e02ff */
[----:B------:R-:W-:Y:S01]  /*28ea0*/  IADD3 R30, P6, R34, R3, RZ ;  /* 0x00000003221e7210 */ /* 0x000fe20007fde0ff */
[----:B------:R-:W-:Y:S01]  /*28eb0*/  ULDC UR5, c[0x0][0x248] ;  /* 0x0000920000057ab9 */ /* 0x000fe20000000800 */
[----:B------:R-:W-:-:S02]  /*28ec0*/  LOP3.LUT R33, R0, 0x26, R29, 0xfe, !PT ;  /* 0x0000002600217812 */ /* 0x000fc400078efe1d */
[-C--:B------:R-:W-:Y:S02]  /*28ed0*/  IADD3 R32, P5, R35, R3.reuse, RZ ;  /* 0x0000000323207210 */ /* 0x080fe40007fbe0ff */
[-C--:B------:R-:W-:Y:S02]  /*28ee0*/  LEA.HI.X.SX32 R31, R34, R28.reuse, 0x1, P6 ;  /* 0x0000001c221f7211 */ /* 0x080fe400030f0eff */
[----:B------:R-:W-:Y:S01]  /*28ef0*/  IADD3 R34, P6, R37, R3, RZ ;  /* 0x0000000325227210 */ /* 0x000fe20007fde0ff */
[C---:B------:R-:W-:Y:S01]  /*28f00*/  IMAD R38, R33.reuse, UR8, RZ ;  /* 0x0000000821267c24 */ /* 0x040fe2000f8e02ff */
[----:B------:R-:W-:Y:S01]  /*28f10*/  ISETP.LT.AND P4, PT, R33, UR12, !P0 ;  /* 0x0000000c21007c0c */ /* 0x000fe2000c781270 */
[----:B------:R2:W-:Y:S01]  /*28f20*/  @P1 STG.E.U8 desc[UR28][R30.64], R45 ;  /* 0x0000002d1e001986 */ /* 0x0005e2000c10111c */
[-C--:B------:R-:W-:Y:S01]  /*28f30*/  LEA.HI.X.SX32 R33, R35, R28.reuse, 0x1, P5 ;  /* 0x0000001c23217211 */ /* 0x080fe200028f0eff */
[----:B------:R-:W-:Y:S01]  /*28f40*/  ULDC UR8, c[0x0][0x248] ;  /* 0x0000920000087ab9 */ /* 0x000fe20000000800 */
[----:B------:R-:W-:Y:S01]  /*28f50*/  PRMT R43, R5, 0x7770, RZ ;  /* 0x00007770052b7816 */ /* 0x000fe200000000ff */
[----:B------:R-:W-:Y:S01]  /*28f60*/  ULDC UR12, c[0x0][0x22c] ;  /* 0x00008b00000c7ab9 */ /* 0x000fe20000000800 */
[----:B------:R-:W-:-:S02]  /*28f70*/  LEA.HI.X.SX32 R35, R37, R28, 0x1, P6 ;  /* 0x0000001c25237211 */ /* 0x000fc400030f0eff */
[----:B------:R-:W-:Y:S01]  /*28f80*/  IADD3 R36, P1, R38, R3, RZ ;  /* 0x0000000326247210 */ /* 0x000fe20007f3e0ff */
[----:B------:R-:W-:Y:S01]  /*28f90*/  @P3 STG.E.U8 desc[UR28][R32.64], R43 ;  /* 0x0000002b20003986 */ /* 0x000fe2000c10111c */
[----:B--2---:R-:W-:-:S03]  /*28fa0*/  LOP3.LUT R31, R0, 0x28, R29, 0xfe, !PT ;  /* 0x00000028001f7812 */ /* 0x004fc600078efe1d */
[----:B------:R2:W-:Y:S01]  /*28fb0*/  @P2 STG.E.U8 desc[UR28][R34.64], R41 ;  /* 0x0000002922002986 */ /* 0x0005e2000c10111c */
[--C-:B------:R-:W-:Y:S02]  /*28fc0*/  LOP3.LUT R30, R0, 0x2a, R29.reuse, 0xfe, !PT ;  /* 0x0000002a001e7812 */ /* 0x100fe400078efe1d */
[----:B------:R-:W-:Y:S01]  /*28fd0*/  ISETP.LT.AND P2, PT, R31, UR9, !P0 ;  /* 0x000000091f007c0c */ /* 0x000fe2000c741270 */
[----:B------:R-:W-:Y:S01]  /*28fe0*/  ULDC UR9, c[0x0][0x22c] ;  /* 0x00008b0000097ab9 */ /* 0x000fe20000000800 */
[----:B------:R-:W-:Y:S02]  /*28ff0*/  LEA.HI.X.SX32 R37, R38, R28, 0x1, P1 ;  /* 0x0000001c26257211 */ /* 0x000fe400008f0eff */
[----:B------:R-:W-:Y:S01]  /*29000*/  PRMT R39, R7, 0x7770, RZ ;  /* 0x0000777007277816 */ /* 0x000fe200000000ff */
[----:B--2---:R-:W-:Y:S01]  /*29010*/  IMAD R34, R31, UR4, RZ ;  /* 0x000000041f227c24 */ /* 0x004fe2000f8e02ff */
[----:B------:R-:W-:Y:S01]  /*29020*/  LOP3.LUT R31, R0, 0x2c, R29, 0xfe, !PT ;  /* 0x0000002c001f7812 */ /* 0x000fe200078efe1d */
[C---:B------:R-:W-:Y:S01]  /*29030*/  IMAD R35, R30.reuse, UR5, RZ ;  /* 0x000000051e237c24 */ /* 0x040fe2000f8e02ff */
[----:B------:R-:W-:-:S02]  /*29040*/  ISETP.LT.AND P3, PT, R30, UR10, !P0 ;  /* 0x0000000a1e007c0c */ /* 0x000fc4000c761270 */
[----:B------:R-:W-:Y:S01]  /*29050*/  LOP3.LUT R33, R0, UR33, RZ, 0xfc, !PT ;  /* 0x0000002100217c12 */ /* 0x000fe2000f8efcff */
[----:B------:R2:W-:Y:S01]  /*29060*/  @P4 STG.E.U8 desc[UR28][R36.64], R39 ;  /* 0x0000002724004986 */ /* 0x0005e2000c10111c */
[-C--:B------:R-:W-:Y:S01]  /*29070*/  IADD3 R30, P6, R34, R3.reuse, RZ ;  /* 0x00000003221e7210 */ /* 0x080fe20007fde0ff */
[----:B------:R-:W-:Y:S01]  /*29080*/  ULDC UR4, c[0x0][0x248] ;  /* 0x0000920000047ab9 */ /* 0x000fe20000000800 */
[----:B------:R-:W-:Y:S01]  /*29090*/  ISETP.LT.AND P4, PT, R31, UR11, !P0 ;  /* 0x0000000b1f007c0c */ /* 0x000fe2000c781270 */
[----:B------:R-:W-:Y:S01]  /*290a0*/  IMAD R38, R33, UR8, RZ ;  /* 0x0000000821267c24 */ /* 0x000fe2000f8e02ff */
[-C--:B------:R-:W-:Y:S01]  /*290b0*/  IADD3 R32, P5, R35, R3.reuse, RZ ;  /* 0x0000000323207210 */ /* 0x080fe20007fbe0ff */
[----:B------:R-:W-:Y:S01]  /*290c0*/  ULDC UR5, c[0x0][0x248] ;  /* 0x0000920000057ab9 */ /* 0x000fe20000000800 */
[----:B------:R-:W-:Y:S01]  /*290d0*/  PRMT R45, R4, 0x7771, RZ ;  /* 0x00007771042d7816 */ /* 0x000fe200000000ff */
[----:B------:R-:W-:Y:S01]  /*290e0*/  ULDC UR10, c[0x0][0x22c] ;  /* 0x00008b00000a7ab9 */ /* 0x000fe20000000800 */
[----:B------:R-:W-:Y:S01]  /*290f0*/  ISETP.LT.AND P1, PT, R33, UR12, !P0 ;  /* 0x0000000c21007c0c */ /* 0x000fe2000c721270 */
[----:B------:R-:W-:Y:S01]  /*29100*/  ULDC UR11, c[0x0][0x22c] ;  /* 0x00008b00000b7ab9 */ /* 0x000fe20000000800 */
[----:B--2---:R-:W-:Y:S01]  /*29110*/  IMAD R37, R31, UR7, RZ ;  /* 0x000000071f257c24 */ /* 0x004fe2000f8e02ff */
[-C--:B------:R-:W-:Y:S01]  /*29120*/  LEA.HI.X.SX32 R31, R34, R28.reuse, 0x1, P6 ;  /* 0x0000001c221f7211 */ /* 0x080fe200030f0eff */
[----:B------:R-:W-:Y:S01]  /*29130*/  ULDC UR7, c[0x0][0x248] ;  /* 0x0000920000077ab9 */ /* 0x000fe20000000800 */
[-C--:B------:R-:W-:Y:S01]  /*29140*/  LEA.HI.X.SX32 R33, R35, R28.reuse, 0x1, P5 ;  /* 0x0000001c23217211 */ /* 0x080fe200028f0eff */
[----:B------:R-:W-:Y:S01]  /*29150*/  ULDC UR8, c[0x0][0x248] ;  /* 0x0000920000087ab9 */ /* 0x000fe20000000800 */
[----:B------:R-:W-:Y:S01]  /*29160*/  PRMT R43, R5, 0x7771, RZ ;  /* 0x00007771052b7816 */ /* 0x000fe200000000ff */
[----:B------:R2:W-:Y:S01]  /*29170*/  @P2 STG.E.U8 desc[UR28][R30.64], R45 ;  /* 0x0000002d1e002986 */ /* 0x0005e2000c10111c */
        /* <DEDUP_REMOVED lines=8> */
[C-C-:B--2---:R-:W-:Y:S02]  /*29200*/  LOP3.LUT R30, R0.reuse, 0x32, R29.reuse, 0xfe, !PT ;  /* 0x00000032001e7812 */ /* 0x144fe400078efe1d */
[C-C-:B----4-:R-:W-:Y:S01]  /*29210*/  LOP3.LUT R32, R0.reuse, 0x30, R29.reuse, 0xfe, !PT ;  /* 0x0000003000207812 */ /* 0x150fe200078efe1d */
[----:B------:R2:W-:Y:S01]  /*29220*/  @P4 STG.E.U8 desc[UR28][R34.64], R41 ;  /* 0x0000002922004986 */ /* 0x0005e2000c10111c */
[----:B------:R-:W-:-:S03]  /*29230*/  LOP3.LUT R31, R0, 0x34, R29, 0xfe, !PT ;  /* 0x00000034001f7812 */ /* 0x000fc600078efe1d */
[----:B------:R4:W-:Y:S01]  /*29240*/  @P1 STG.E.U8 desc[UR28][R36.64], R39 ;  /* 0x0000002724001986 */ /* 0x0009e2000c10111c */
[----:B------:R-:W-:Y:S01]  /*29250*/  ISETP.LT.AND P1, PT, R32, UR9, !P0 ;  /* 0x0000000920007c0c */ /* 0x000fe2000c721270 */
[----:B------:R-:W-:Y:S01]  /*29260*/  ULDC UR9, c[0x0][0x22c] ;  /* 0x00008b0000097ab9 */ /* 0x000fe20000000800 */
[----:B------:R-:W-:Y:S01]  /*29270*/  ISETP.LT.AND P3, PT, R30, UR10, !P0 ;  /* 0x0000000a1e007c0c */ /* 0x000fe2000c761270 */
[----:B------:R-:W-:Y:S01]  /*29280*/  ULDC UR10, c[0x0][0x22c] ;  /* 0x00008b00000a7ab9 */ /* 0x000fe20000000800 */
[----:B--2---:R-:W-:Y:S02]  /*29290*/  IMAD R34, R32, UR4, RZ ;  /* 0x0000000420227c24 */ /* 0x004fe4000f8e02ff */
[----:B------:R-:W-:Y:S01]  /*292a0*/  IMAD R35, R30, UR5, RZ ;  /* 0x000000051e237c24 */ /* 0x000fe2000f8e02ff */
[----:B------:R-:W-:Y:S01]  /*292b0*/  LOP3.LUT R33, R0, 0x36, R29, 0xfe, !PT ;  /* 0x0000003600217812 */ /* 0x000fe200078efe1d */
[----:B----4-:R-:W-:Y:S01]  /*292c0*/  IMAD R37, R31, UR7, RZ ;  /* 0x000000071f257c24 */ /* 0x010fe2000f8e02ff */
        /* <DEDUP_REMOVED lines=24> */
[----:B--2---:R-:W-:-:S02]  /*29450*/  LOP3.LUT R30, R0, 0x3c, R29, 0xfe, !PT ;  /* 0x0000003c001e7812 */ /* 0x004fc400078efe1d */
[C-C-:B----4-:R-:W-:Y:S02]  /*29460*/  LOP3.LUT R33, R0.reuse, 0x38, R29.reuse, 0xfe, !PT ;  /* 0x0000003800217812 */ /* 0x150fe400078efe1d */
[C---:B------:R-:W-:Y:S02]  /*29470*/  LOP3.LUT R32, R0.reuse, 0x3a, R29, 0xfe, !PT ;  /* 0x0000003a00207812 */ /* 0x040fe400078efe1d */
[C---:B------:R-:W-:Y:S01]  /*29480*/  ISETP.LT.AND P1, PT, R33.reuse, UR9, !P0 ;  /* 0x0000000921007c0c */ /* 0x040fe2000c721270 */
[----:B------:R-:W-:Y:S01]  /*29490*/  IMAD R33, R33, UR4, RZ ;  /* 0x0000000421217c24 */ /* 0x000fe2000f8e02ff */
[----:B------:R-:W-:Y:S01]  /*294a0*/  LOP3.LUT R31, R0, UR32, RZ, 0xfc, !PT ;  /* 0x00000020001f7c12 */ /* 0x000fe2000f8efcff */
[----:B---3--:R-:W-:Y:S01]  /*294b0*/  IMAD R35, R32, UR5, RZ ;  /* 0x0000000520237c24 */ /* 0x008fe2000f8e02ff */
        /* <DEDUP_REMOVED lines=12> */
[----:B--2---:R-:W-:Y:S01]  /*29580*/  IMAD R36, R30, UR7, RZ ;  /* 0x000000071e247c24 */ /* 0x004fe2000f8e02ff */
        /* <DEDUP_REMOVED lines=9> */
[----:B------:R-:W-:Y:S02]  /*29620*/  IADD3 R4, P5, R37, R3, RZ ;  /* 0x0000000325047210 */ /* 0x000fe40007fbe0ff */
[-C--:B------:R-:W-:Y:S02]  /*29630*/  LEA.HI.X.SX32 R35, R36, R28.reuse, 0x1, P6 ;  /* 0x0000001c24237211 */ /* 0x080fe400030f0eff */
[----:B------:R-:W-:Y:S02]  /*29640*/  PRMT R39, R7, 0x7773, RZ ;  /* 0x0000777307277816 */ /* 0x000fe400000000ff */
[----:B------:R-:W-:Y:S01]  /*29650*/  LEA.HI.X.SX32 R5, R37, R28, 0x1, P5 ;  /* 0x0000001c25057211 */ /* 0x000fe200028f0eff */
[----:B------:R2:W-:Y:S01]  /*29660*/  @P1 STG.E.U8 desc[UR28][R30.64], R45 ;  /* 0x0000002d1e001986 */ /* 0x0005e2000c10111c */
[----:B------:R-:W-:-:S03]  /*29670*/  LOP3.LUT R7, R0, 0x40, R29, 0xfe, !PT ;  /* 0x0000004000077812 */ /* 0x000fc600078efe1d */
[----:B------:R3:W-:Y:S01]  /*29680*/  @P3 STG.E.U8 desc[UR28][R32.64], R43 ;  /* 0x0000002b20003986 */ /* 0x0007e2000c10111c */
[----:B------:R-:W-:-:S03]  /*29690*/  LOP3.LUT R6, R0, 0x44, R29, 0xfe, !PT ;  /* 0x0000004400067812 */ /* 0x000fc600078efe1d */
[----:B------:R4:W-:Y:S01]  /*296a0*/  @P2 STG.E.U8 desc[UR28][R34.64], R41 ;  /* 0x0000002922002986 */ /* 0x0009e2000c10111c */
[C---:B------:R-:W-:Y:S01]  /*296b0*/  ISETP.LT.AND P1, PT, R7.reuse, UR9, !P0 ;  /* 0x0000000907007c0c */ /* 0x040fe2000c721270 */
[----:B------:R-:W-:Y:S02]  /*296c0*/  ULDC UR9, c[0x0][0x22c] ;  /* 0x00008b0000097ab9 */ /* 0x000fe40000000800 */
[----:B------:R0:W-:Y:S01]  /*296d0*/  @P4 STG.E.U8 desc[UR28][R4.64], R39 ;  /* 0x0000002704004986 */ /* 0x0001e2000c10111c */
[--C-:B--2---:R-:W-:Y:S02]  /*296e0*/  LOP3.LUT R30, R0, 0x42, R29.reuse, 0xfe, !PT ;  /* 0x00000042001e7812 */ /* 0x104fe400078efe1d */
[C---:B------:R-:W-:Y:S01]  /*296f0*/  ISETP.LT.AND P2, PT, R6.reuse, UR11, !P0 ;  /* 0x0000000b06007c0c */ /* 0x040fe2000c741270 */
[----:B---3--:R-:W-:Y:S01]  /*29700*/  IMAD R33, R6, UR7, RZ ;  /* 0x0000000706217c24 */ /* 0x008fe2000f8e02ff */
[C---:B------:R-:W-:Y:S01]  /*29710*/  ISETP.LT.AND P3, PT, R30.reuse, UR10, !P0 ;  /* 0x0000000a1e007c0c */ /* 0x040fe2000c761270 */
[----:B------:R-:W-:Y:S01]  /*29720*/  IMAD R31, R30, UR5, RZ ;  /* 0x000000051e1f7c24 */ /* 0x000fe2000f8e02ff */
[----:B------:R-:W-:Y:S01]  /*29730*/  PRMT R37, R10, 0x7770, RZ ;  /* 0x000077700a257816 */ /* 0x000fe200000000ff */
[----:B------:R-:W-:Y:S01]  /*29740*/  ULDC UR5, c[0x0][0x248] ;  /* 0x0000920000057ab9 */ /* 0x000fe20000000800 */
[----:B----4-:R-:W-:Y:S01]  /*29750*/  PRMT R41, R8, 0x7770, RZ ;  /* 0x0000777008297816 */ /* 0x010fe200000000ff */
[----:B------:R-:W-:Y:S01]  /*29760*/  ULDC UR10, c[0x0][0x22c] ;  /* 0x00008b00000a7ab9 */ /* 0x000fe20000000800 */
[----:B0-----:R-:W-:Y:S01]  /*29770*/  IMAD R5, R7, UR4, RZ ;  /* 0x0000000407057c24 */ /* 0x001fe2000f8e02ff */
[----:B------:R-:W-:Y:S01]  /*29780*/  LOP3.LUT R7, R0, 0x46, R29, 0xfe, !PT ;  /* 0x0000004600077812 */ /* 0x000fe200078efe1d */
[----:B------:R-:W-:Y:S01]  /*29790*/  ULDC UR4, c[0x0][0x248] ;  /* 0x0000920000047ab9 */ /* 0x000fe20000000800 */
[----:B------:R-:W-:Y:S01]  /*297a0*/  PRMT R39, R9, 0x7770, RZ ;  /* 0x0000777009277816 */ /* 0x000fe200000000ff */
[----:B------:R-:W-:Y:S01]  /*297b0*/  ULDC UR7, c[0x0][0x248] ;  /* 0x0000920000077ab9 */ /* 0x000fe20000000800 */
[-C--:B------:R-:W-:Y:S01]  /*297c0*/  IADD3 R4, P6, R5, R3.reuse, RZ ;  /* 0x0000000305047210 */ /* 0x080fe20007fde0ff */
[----:B------:R-:W-:Y:S01]  /*297d0*/  ULDC UR11, c[0x0][0x22c] ;  /* 0x00008b00000b7ab9 */ /* 0x000fe20000000800 */
[----:B------:R-:W-:-:S02]  /*297e0*/  IADD3 R6, P5, R31, R3, RZ ;  /* 0x000000031f067210 */ /* 0x000fc40007fbe0ff */
[-C--:B------:R-:W-:Y:S02]  /*297f0*/  LEA.HI.X.SX32 R5, R5, R28.reuse, 0x1, P6 ;  /* 0x0000001c05057211 */ /* 0x080fe400030f0eff */
[-C--:B------:R-:W-:Y:S01]  /*29800*/  IADD3 R30, P6, R33, R3.reuse, RZ ;  /* 0x00000003211e7210 */ /* 0x080fe20007fde0ff */
[C---:B------:R-:W-:Y:S01]  /*29810*/  IMAD R34, R7.reuse, UR8, RZ ;  /* 0x0000000807227c24 */ /* 0x040fe2000f8e02ff */
[----:B------:R-:W-:Y:S01]  /*29820*/  ISETP.LT.AND P4, PT, R7, UR12, !P0 ;  /* 0x0000000c07007c0c */ /* 0x000fe2000c781270 */
[----:B------:R0:W-:Y:S01]  /*29830*/  @P1 STG.E.U8 desc[UR28][R4.64], R41 ;  /* 0x0000002904001986 */ /* 0x0001e2000c10111c */
[-C--:B------:R-:W-:Y:S01]  /*29840*/  LEA.HI.X.SX32 R7, R31, R28.reuse, 0x1, P5 ;  /* 0x0000001c1f077211 */ /* 0x080fe200028f0eff */
[----:B------:R-:W-:Y:S01]  /*29850*/  ULDC UR8, c[0x0][0x248] ;  /* 0x0000920000087ab9 */ /* 0x000fe20000000800 */
[----:B------:R-:W-:Y:S01]  /*29860*/  LEA.HI.X.SX32 R31, R33, R28, 0x1, P6 ;  /* 0x0000001c211f7211 */ /* 0x000fe200030f0eff */
[----:B------:R-:W-:Y:S01]  /*29870*/  ULDC UR12, c[0x0][0x22c] ;  /* 0x00008b00000c7ab9 */ /* 0x000fe20000000800 */
[----:B------:R-:W-:Y:S01]  /*29880*/  IADD3 R32, P1, R34, R3, RZ ;  /* 0x0000000322207210 */ /* 0x000fe20007f3e0ff */
[----:B------:R-:W-:Y:S01]  /*29890*/  @P3 STG.E.U8 desc[UR28][R6.64], R39 ;  /* 0x0000002706003986 */ /* 0x000fe2000c10111c */
[----:B0-----:R-:W-:-:S03]  /*298a0*/  LOP3.LUT R5, R0, 0x48, R29, 0xfe, !PT ;  /* 0x0000004800057812 */ /* 0x001fc600078efe1d */
[----:B------:R0:W-:Y:S01]  /*298b0*/  @P2 STG.E.U8 desc[UR28][R30.64], R37 ;  /* 0x000000251e002986 */ /* 0x0001e2000c10111c */
[--C-:B------:R-:W-:Y:S02]  /*298c0*/  LOP3.LUT R4, R0, 0x4a, R29.reuse, 0xfe, !PT ;  /* 0x0000004a00047812 */ /* 0x100fe400078efe1d */
[----:B------:R-:W-:Y:S01]  /*298d0*/  ISETP.LT.AND P2, PT, R5, UR9, !P0 ;  /* 0x0000000905007c0c */ /* 0x000fe2000c741270 */
[----:B------:R-:W-:Y:S01]  /*298e0*/  ULDC UR9, c[0x0][0x22c] ;  /* 0x00008b0000097ab9 */ /* 0x000fe20000000800 */
[----:B------:R-:W-:Y:S02]  /*298f0*/  LEA.HI.X.SX32 R33, R34, R28, 0x1, P1 ;  /* 0x0000001c22217211 */ /* 0x000fe400008f0eff */
[----:B------:R-:W-:Y:S01]  /*29900*/  PRMT R35, R11, 0x7770, RZ ;  /* 0x000077700b237816 */ /* 0x000fe200000000ff */
[----:B0-----:R-:W-:Y:S01]  /*29910*/  IMAD R30, R5, UR4, RZ ;  /* 0x00000004051e7c24 */ /* 0x001fe2000f8e02ff */
        /* <DEDUP_REMOVED lines=15> */
[----:B0-----:R-:W-:Y:S01]  /*29a10*/  IMAD R33, R5, UR7, RZ ;  /* 0x0000000705217c24 */ /* 0x001fe2000f8e02ff */
        /* <DEDUP_REMOVED lines=15> */
[C-C-:B--2---:R-:W-:Y:S01]  /*29b10*/  LOP3.LUT R6, R0.reuse, 0x50, R29.reuse, 0xfe, !PT ;  /* 0x0000005000067812 */ /* 0x144fe200078efe1d */
        /* <DEDUP_REMOVED lines=10> */
[----:B--2---:R-:W-:Y:S01]  /*29bc0*/  IMAD R33, R5, UR7, RZ ;  /* 0x0000000705217c24 */ /* 0x004fe2000f8e02ff */
        /* <DEDUP_REMOVED lines=24> */
[----:B0-----:R-:W-:-:S02]  /*29d50*/  LOP3.LUT R4, R0, 0x5c, R29, 0xfe, !PT ;  /* 0x0000005c00047812 */ /* 0x001fc400078efe1d */
[C-C-:B--2---:R-:W-:Y:S02]  /*29d60*/  LOP3.LUT R7, R0.reuse, 0x58, R29.reuse, 0xfe, !PT ;  /* 0x0000005800077812 */ /* 0x144fe400078efe1d */
[C---:B------:R-:W-:Y:S02]  /*29d70*/  LOP3.LUT R6, R0.reuse, 0x5a, R29, 0xfe, !PT ;  /* 0x0000005a00067812 */ /* 0x040fe400078efe1d */
[C---:B------:R-:W-:Y:S01]  /*29d80*/  ISETP.LT.AND P1, PT, R7.reuse, UR9, !P0 ;  /* 0x0000000907007c0c */ /* 0x040fe2000c721270 */
[----:B------:R-:W-:Y:S01]  /*29d90*/  IMAD R7, R7, UR4, RZ ;  /* 0x0000000407077c24 */ /* 0x000fe2000f8e02ff */
[----:B------:R-:W-:Y:S01]  /*29da0*/  LOP3.LUT R5, R0, UR30, RZ, 0xfc, !PT ;  /* 0x0000001e00057c12 */ /* 0x000fe2000f8efcff */
[C---:B---3--:R-:W-:Y:S01]  /*29db0*/  IMAD R31, R6.reuse, UR5, RZ ;  /* 0x00000005061f7c24 */ /* 0x048fe2000f8e02ff */
[----:B------:R-:W-:Y:S01]  /*29dc0*/  ISETP.LT.AND P3, PT, R6, UR10, !P0 ;  /* 0x0000000a06007c0c */ /* 0x000fe2000c761270 */
[----:B------:R0:W-:Y:S01]  /*29dd0*/  @P4 STG.E.U8 desc[UR28][R32.64], R35 ;  /* 0x0000002320004986 */ /* 0x0001e2000c10111c */
        /* <DEDUP_REMOVED lines=9> */
[----:B------:R-:W-:Y:S01]  /*29e70*/  ULDC UR11, c[0x0][0x22c] ;  /* 0x00008b00000b7ab9 */ /* 0x000fe20000000800 */
[----:B------:R-:W-:Y:S01]  /*29e80*/  PRMT R11, R11, 0x7773, RZ ;  /* 0x000077730b0b7816 */ /* 0x000fe200000000ff */
[----:B0-----:R-:W-:Y:S01]  /*29e90*/  IMAD R32, R4, UR7, RZ ;  /* 0x0000000704207c24 */ /* 0x001fe2000f8e02ff */
        /* <DEDUP_REMOVED lines=9> */
[C---:B------:R-:W-:Y:S01]  /*29f30*/  IADD3 R8, P5, R33.reuse, R3, RZ ;  /* 0x0000000321087210 */ /* 0x040fe20007fbe0ff */
[----:B------:R-:W-:Y:S01]  /*29f40*/  @P1 STG.E.U8 desc[UR28][R4.64], R39 ;  /* 0x0000002704001986 */ /* 0x000fe2000c10111c */
[-C--:B------:R-:W-:Y:S02]  /*29f50*/  LEA.HI.X.SX32 R31, R32, R28.reuse, 0x1, P6 ;  /* 0x0000001c201f7211 */ /* 0x080fe400030f0eff */
[----:B------:R-:W-:Y:S01]  /*29f60*/  LEA.HI.X.SX32 R9, R33, R28, 0x1, P5 ;  /* 0x0000001c21097211 */ /* 0x000fe200028f0eff */
[----:B------:R0:W-:Y:S04]  /*29f70*/  @P3 STG.E.U8 desc[UR28][R6.64], R37 ;  /* 0x0000002506003986 */ /* 0x0001e8000c10111c */
[----:B------:R-:W-:Y:S04]  /*29f80*/  @P2 STG.E.U8 desc[UR28][R30.64], R35 ;  /* 0x000000231e002986 */ /* 0x000fe8000c10111c */
[----:B------:R2:W-:Y:S01]  /*29f90*/  @P4 STG.E.U8 desc[UR28][R8.64], R11 ;  /* 0x0000000b08004986 */ /* 0x0005e2000c10111c */
[----:B0-----:R-:W-:-:S02]  /*29fa0*/  LOP3.LUT R6, R0, 0x60, R29, 0xfe, !PT ;  /* 0x0000006000067812 */ /* 0x001fc400078efe1d */
[C-C-:B------:R-:W-:Y:S02]  /*29fb0*/  LOP3.LUT R4, R0.reuse, 0x62, R29.reuse, 0xfe, !PT ;  /* 0x0000006200047812 */ /* 0x140fe400078efe1d */
[--C-:B------:R-:W-:Y:S02]  /*29fc0*/  LOP3.LUT R5, R0, 0x64, R29.reuse, 0xfe, !PT ;  /* 0x0000006400057812 */ /* 0x100fe400078efe1d */
[C---:B------:R-:W-:Y:S01]  /*29fd0*/  ISETP.LT.AND P1, PT, R6.reuse, UR9, !P0 ;  /* 0x0000000906007c0c */ /* 0x040fe2000c721270 */
[----:B------:R-:W-:Y:S01]  /*29fe0*/  ULDC UR9, c[0x0][0x22c] ;  /* 0x00008b0000097ab9 */ /* 0x000fe20000000800 */
[----:B--2---:R-:W-:Y:S01]  /*29ff0*/  IMAD R8, R6, UR4, RZ ;  /* 0x0000000406087c24 */ /* 0x004fe2000f8e02ff */
[C---:B------:R-:W-:Y:S01]  /*2a000*/  ISETP.LT.AND P3, PT, R4.reuse, UR10, !P0 ;  /* 0x0000000a04007c0c */ /* 0x040fe2000c761270 */
[----:B------:R-:W-:Y:S01]  /*2a010*/  IMAD R9, R4, UR5, RZ ;  /* 0x0000000504097c24 */ /* 0x000fe2000f8e02ff */
[----:B------:R-:W-:Y:S01]  /*2a020*/  LOP3.LUT R7, R0, 0x66, R29, 0xfe, !PT ;  /* 0x0000006600077812 */ /* 0x000fe200078efe1d */
[C---:B------:R-:W-:Y:S01]  /*2a030*/  IMAD R11, R5.reuse, UR7, RZ ;  /* 0x00000007050b7c24 */ /* 0x040fe2000f8e02ff */
[-C--:B------:R-:W-:Y:S01]  /*2a040*/  IADD3 R4, P6, R8, R3.reuse, RZ ;  /* 0x0000000308047210 */ /* 0x080fe20007fde0ff */
[----:B------:R-:W-:Y:S01]  /*2a050*/  ULDC UR4, c[0x0][0x248] ;  /* 0x0000920000047ab9 */ /* 0x000fe20000000800 */
[----:B------:R-:W-:Y:S01]  /*2a060*/  ISETP.LT.AND P2, PT, R5, UR11, !P0 ;  /* 0x0000000b05007c0c */ /* 0x000fe2000c741270 */
[----:B------:R-:W-:Y:S01]  /*2a070*/  ULDC UR5, c[0x0][0x248] ;  /* 0x0000920000057ab9 */ /* 0x000fe20000000800 */
[----:B------:R-:W-:-:S02]  /*2a080*/  IADD3 R6, P5, R9, R3, RZ ;  /* 0x0000000309067210 */ /* 0x000fc40007fbe0ff */
[----:B------:R-:W-:Y:S01]  /*2a090*/  PRMT R37, R16, 0x7770, RZ ;  /* 0x0000777010257816 */ /* 0x000fe200000000ff */
[----:B------:R-:W-:Y:S01]  /*2a0a0*/  IMAD R30, R7, UR8, RZ ;  /* 0x00000008071e7c24 */ /* 0x000fe2000f8e02ff */
[-C--:B------:R-:W-:Y:S01]  /*2a0b0*/  LEA.HI.X.SX32 R5, R8, R28.reuse, 0x1, P6 ;  /* 0x0000001c08057211 */ /* 0x080fe200030f0eff */
[----:B------:R-:W-:Y:S01]  /*2a0c0*/  ULDC UR10, c[0x0][0x22c] ;  /* 0x00008b00000a7ab9 */ /* 0x000fe20000000800 */
[----:B------:R-:W-:Y:S01]  /*2a0d0*/  IADD3 R8, P6, R11, R3, RZ ;  /* 0x000000030b087210 */ /* 0x000fe20007fde0ff */
[----:B------:R-:W-:Y:S01]  /*2a0e0*/  ULDC UR7, c[0x0][0x248] ;  /* 0x0000920000077ab9 */ /* 0x000fe20000000800 */
[----:B------:R-:W-:Y:S01]  /*2a0f0*/  ISETP.LT.AND P4, PT, R7, UR12, !P0 ;  /* 0x0000000c07007c0c */ /* 0x000fe2000c781270 */
[----:B------:R0:W-:Y:S01]  /*2a100*/  @P1 STG.E.U8 desc[UR28][R4.64], R37 ;  /* 0x0000002504001986 */ /* 0x0001e2000c10111c */
[-C--:B------:R-:W-:Y:S01]  /*2a110*/  LEA.HI.X.SX32 R7, R9, R28.reuse, 0x1, P5 ;  /* 0x0000001c09077211 */ /* 0x080fe200028f0eff */
[----:B------:R-:W-:Y:S01]  /*2a120*/  ULDC UR11, c[0x0][0x22c] ;  /* 0x00008b00000b7ab9 */ /* 0x000fe20000000800 */
[----:B------:R-:W-:Y:S01]  /*2a130*/  PRMT R35, R17, 0x7770, RZ ;  /* 0x0000777011237816 */ /* 0x000fe200000000ff */
[----:B------:R-:W-:Y:S01]  /*2a140*/  ULDC UR8, c[0x0][0x248] ;  /* 0x0000920000087ab9 */ /* 0x000fe20000000800 */
[----:B------:R-:W-:Y:S01]  /*2a150*/  LEA.HI.X.SX32 R9, R11, R28, 0x1, P6 ;  /* 0x0000001c0b097211 */ /* 0x000fe200030f0eff */
[----:B------:R-:W-:Y:S01]  /*2a160*/  ULDC UR12, c[0x0][0x22c] ;  /* 0x00008b00000c7ab9 */ /* 0x000fe20000000800 */
[----:B------:R-:W-:-:S02]  /*2a170*/  PRMT R33, R18, 0x7770, RZ ;  /* 0x0000777012217816 */ /* 0x000fc400000000ff */
[-C--:B------:R-:W-:Y:S02]  /*2a180*/  IADD3 R10, P1, R30, R3.reuse, RZ ;  /* 0x000000031e0a7210 */ /* 0x080fe40007f3e0ff */
[--C-:B0-----:R-:W-:Y:S01]  /*2a190*/  LOP3.LUT R5, R0, 0x68, R29.reuse, 0xfe, !PT ;  /* 0x0000006800057812 */ /* 0x101fe200078efe1d */
[----:B------:R-:W-:Y:S01]  /*2a1a0*/  @P3 STG.E.U8 desc[UR28][R6.64], R35 ;  /* 0x0000002306003986 */ /* 0x000fe2000c10111c */
[-C--:B------:R-:W-:Y:S02]  /*2a1b0*/  LEA.HI.X.SX32 R11, R30, R28.reuse, 0x1, P1 ;  /* 0x0000001c1e0b7211 */ /* 0x080fe400008f0eff */
[----:B------:R-:W-:Y:S01]  /*2a1c0*/  PRMT R31, R19, 0x7770, RZ ;  /* 0x00007770131f7816 */ /* 0x000fe200000000ff */
[----:B------:R0:W-:Y:S01]  /*2a1d0*/  @P2 STG.E.U8 desc[UR28][R8.64], R33 ;  /* 0x0000002108002986 */ /* 0x0001e2000c10111c */
[--C-:B------:R-:W-:Y:S02]  /*2a1e0*/  LOP3.LUT R4, R0, 0x6a, R29.reuse, 0xfe, !PT ;  /* 0x0000006a00047812 */ /* 0x100fe400078efe1d */
[C---:B------:R-:W-:Y:S01]  /*2a1f0*/  ISETP.LT.AND P2, PT, R5.reuse, UR9, !P0 ;  /* 0x0000000905007c0c */ /* 0x040fe2000c741270 */
[----:B------:R2:W-:Y:S01]  /*2a200*/  @P4 STG.E.U8 desc[UR28][R10.64], R31 ;  /* 0x0000001f0a004986 */ /* 0x0005e2000c10111c */
[----:B------:R-:W-:Y:S01]  /*2a210*/  ISETP.LT.AND P3, PT, R4, UR10, !P0 ;  /* 0x0000000a04007c0c */ /* 0x000fe2000c761270 */
[----:B------:R-:W-:Y:S01]  /*2a220*/  ULDC UR9, c[0x0][0x22c] ;  /* 0x00008b0000097ab9 */ /* 0x000fe20000000800 */
[----:B------:R-:W-:Y:S01]  /*2a230*/  PRMT R37, R16, 0x7771, RZ ;  /* 0x0000777110257816 */ /* 0x000fe200000000ff */
[----:B------:R-:W-:Y:S01]  /*2a240*/  ULDC UR10, c[0x0][0x22c] ;  /* 0x00008b00000a7ab9 */ /* 0x000fe20000000800 */
[----:B0-----:R-:W-:Y:S01]  /*2a250*/  IMAD R8, R5, UR4, RZ ;  /* 0x0000000405087c24 */ /* 0x001fe2000f8e02ff */
[----:B------:R-:W-:Y:S01]  /*2a260*/  LOP3.LUT R5, R0, 0x6c, R29, 0xfe, !PT ;  /* 0x0000006c00057812 */ /* 0x000fe200078efe1d */
[----:B------:R-:W-:Y:S01]  /*2a270*/  IMAD R9, R4, UR5, RZ ;  /* 0x0000000504097c24 */ /* 0x000fe2000f8e02ff */
[----:B------:R-:W-:Y:S01]  /*2a280*/  LOP3.LUT R7, R0, UR19, RZ, 0xfc, !PT ;  /* 0x0000001300077c12 */ /* 0x000fe2000f8efcff */
[----:B------:R-:W-:Y:S01]  /*2a290*/  ULDC UR4, c[0x0][0x248] ;  /* 0x0000920000047ab9 */ /* 0x000fe20000000800 */
[CC--:B------:R-:W-:Y:S01]  /*2a2a0*/  IADD3 R4, P6, R8.reuse, R3.reuse, RZ ;  /* 0x0000000308047210 */ /* 0x0c0fe20007fde0ff */
[C---:B--2---:R-:W-:Y:S01]  /*2a2b0*/  IMAD R11, R5.reuse, UR7, RZ ;  /* 0x00000007050b7c24 */ /* 0x044fe2000f8e02ff */
[----:B------:R-:W-:Y:S01]  /*2a2c0*/  ISETP.LT.AND P4, PT, R5, UR11, !P0 ;  /* 0x0000000b05007c0c */ /* 0x000fe2000c781270 */
[----:B------:R-:W-:Y:S01]  /*2a2d0*/  ULDC UR5, c[0x0][0x248] ;  /* 0x0000920000057ab9 */ /* 0x000fe20000000800 */
[-C--:B------:R-:W-:Y:S01]  /*2a2e0*/  IADD3 R6, P5, R9, R3.reuse, RZ ;  /* 0x0000000309067210 */ /* 0x080fe20007fbe0ff */
[----:B------:R-:W-:Y:S01]  /*2a2f0*/  IMAD R30, R7, UR8, RZ ;  /* 0x00000008071e7c24 */ /* 0x000fe2000f8e02ff */
[-C--:B------:R-:W-:Y:S01]  /*2a300*/  LEA.HI.X.SX32 R5, R8, R28.reuse, 0x1, P6 ;  /* 0x0000001c08057211 */ /* 0x080fe200030f0eff */
[----:B------:R-:W-:Y:S01]  /*2a310*/  ULDC UR8, c[0x0][0x22c] ;  /* 0x00008b0000087ab9 */ /* 0x000fe20000000800 */
[----:B------:R-:W-:Y:S01]  /*2a320*/  IADD3 R8, P6, R11, R3, RZ ;  /* 0x000000030b087210 */ /* 0x000fe20007fde0ff */
[----:B------:R-:W-:Y:S01]  /*2a330*/  ULDC UR7, c[0x0][0x248] ;  /* 0x0000920000077ab9 */ /* 0x000fe20000000800 */
[----:B------:R-:W-:Y:S01]  /*2a340*/  ISETP.LT.AND P1, PT, R7, UR12, !P0 ;  /* 0x0000000c07007c0c */ /* 0x000fe2000c721270 */
[----:B------:R0:W-:Y:S01]  /*2a350*/  @P2 STG.E.U8 desc[UR28][R4.64], R37 ;  /* 0x0000002504002986 */ /* 0x0001e2000c10111c */
[----:B------:R-:W-:Y:S01]  /*2a360*/  LEA.HI.X.SX32 R7, R9, R28, 0x1, P5 ;  /* 0x0000001c09077211 */ /* 0x000fe200028f0eff */
[----:B------:R-:W-:Y:S01]  /*2a370*/  ULDC UR11, c[0x0][0x22c] ;  /* 0x00008b00000b7ab9 */ /* 0x000fe20000000800 */
[----:B------:R-:W-:-:S02]  /*2a380*/  PRMT R35, R17, 0x7771, RZ ;  /* 0x0000777111237816 */ /* 0x000fc400000000ff */
[-C--:B------:R-:W-:Y:S02]  /*2a390*/  LEA.HI.X.SX32 R9, R11, R28.reuse, 0x1, P6 ;  /* 0x0000001c0b097211 */ /* 0x080fe400030f0eff */
[----:B------:R-:W-:Y:S02]  /*2a3a0*/  PRMT R33, R18, 0x7771, RZ ;  /* 0x0000777112217816 */ /* 0x000fe400000000ff */
[----:B------:R-:W-:Y:S02]  /*2a3b0*/  IADD3 R10, P2, R30, R3, RZ ;  /* 0x000000031e0a7210 */ /* 0x000fe40007f5e0ff */
[C-C-:B0-----:R-:W-:Y:S01]  /*2a3c0*/  LOP3.LUT R5, R0.reuse, 0x70, R29.reuse, 0xfe, !PT ;  /* 0x0000007000057812 */ /* 0x141fe200078efe1d */
[----:B------:R0:W-:Y:S01]  /*2a3d0*/  @P3 STG.E.U8 desc[UR28][R6.64], R35 ;  /* 0x0000002306003986 */ /* 0x0001e2000c10111c */
[----:B------:R-:W-:Y:S02]  /*2a3e0*/  LOP3.LUT R4, R0, 0x72, R29, 0xfe, !PT ;  /* 0x0000007200047812 */ /* 0x000fe400078efe1d */
[----:B------:R-:W-:Y:S01]  /*2a3f0*/  LEA.HI.X.SX32 R11, R30, R28, 0x1, P2 ;  /* 0x0000001c1e0b7211 */ /* 0x000fe200010f0eff */
[----:B------:R2:W-:Y:S01]  /*2a400*/  @P4 STG.E.U8 desc[UR28][R8.64], R33 ;  /* 0x0000002108004986 */ /* 0x0005e2000c10111c */
[----:B------:R-:W-:-:S02]  /*2a410*/  PRMT R31, R19, 0x7771, RZ ;  /* 0x00007771131f7816 */ /* 0x000fc400000000ff */
[C---:B------:R-:W-:Y:S01]  /*2a420*/  ISETP.LT.AND P4, PT, R5.reuse, UR8, !P0 ;  /* 0x0000000805007c0c */ /* 0x040fe2000c781270 */
[----:B------:R-:W-:Y:S01]  /*2a430*/  ULDC UR8, c[0x0][0x22c] ;  /* 0x00008b0000087ab9 */ /* 0x000fe20000000800 */
[----:B0-----:R-:W-:Y:S01]  /*2a440*/  IMAD R7, R5, UR4, RZ ;  /* 0x0000000405077c24 */ /* 0x001fe2000f8e02ff */
[--C-:B------:R-:W-:Y:S01]  /*2a450*/  LOP3.LUT R5, R0, 0x74, R29.reuse, 0xfe, !PT ;  /* 0x0000007400057812 */ /* 0x100fe200078efe1d */
[----:B------:R0:W-:Y:S01]  /*2a460*/  @P1 STG.E.U8 desc[UR28][R10.64], R31 ;  /* 0x0000001f0a001986 */ /* 0x0001e2000c10111c */
[C---:B------:R-:W-:Y:S01]  /*2a470*/  ISETP.LT.AND P2, PT, R4.reuse, UR9, !P0 ;  /* 0x0000000904007c0c */ /* 0x040fe2000c741270 */
[----:B--2---:R-:W-:Y:S01]  /*2a480*/  IMAD R9, R4, UR5, RZ ;  /* 0x0000000504097c24 */ /* 0x004fe2000f8e02ff */
[-C--:B------:R-:W-:Y:S01]  /*2a490*/  IADD3 R4, P3, R7, R3.reuse, RZ ;  /* 0x0000000307047210 */ /* 0x080fe20007f7e0ff */
[----:B------:R-:W-:Y:S01]  /*2a4a0*/  ULDC UR4, c[0x0][0x248] ;  /* 0x0000920000047ab9 */ /* 0x000fe20000000800 */
[----:B------:R-:W-:Y:S01]  /*2a4b0*/  LOP3.LUT R8, R0, 0x82, R29, 0xfe, !PT ;  /* 0x0000008200087812 */ /* 0x000fe200078efe1d */
[----:B------:R-:W-:Y:S01]  /*2a4c0*/  ULDC UR9, c[0x0][0x22c] ;  /* 0x00008b0000097ab9 */ /* 0x000fe20000000800 */
[C---:B------:R-:W-:Y:S01]  /*2a4d0*/  ISETP.LT.AND P1, PT, R5.reuse, UR10, !P0 ;  /* 0x0000000a05007c0c */ /* 0x040fe2000c721270 */
[----:B------:R-:W-:Y:S01]  /*2a4e0*/  ULDC UR5, c[0x0][0x248] ;  /* 0x0000920000057ab9 */ /* 0x000fe20000000800 */
[----:B0-----:R-:W-:Y:S01]  /*2a4f0*/  IMAD R10, R5, UR7, RZ ;  /* 0x00000007050a7c24 */ /* 0x001fe2000f8e02ff */
[----:B------:R-:W-:Y:S01]  /*2a500*/  LEA.HI.X.SX32 R5, R7, R28, 0x1, P3 ;  /* 0x0000001c07057211 */ /* 0x000fe200018f0eff */
[----:B------:R-:W-:Y:S01]  /*2a510*/  ULDC UR10, c[0x0][0x22c] ;  /* 0x00008b00000a7ab9 */ /* 0x000fe20000000800 */
[----:B------:R-:W-:Y:S01]  /*2a520*/  IADD3 R6, P5, R9, R3, RZ ;  /* 0x0000000309067210 */ /* 0x000fe20007fbe0ff */
[----:B------:R-:W-:Y:S01]  /*2a530*/  ULDC UR7, c[0x0][0x248] ;  /* 0x0000920000077ab9 */ /* 0x000fe20000000800 */
[----:B------:R-:W-:-:S02]  /*2a540*/  ISETP.LT.AND P3, PT, R8, UR11, !P0 ;  /* 0x0000000b08007c0c */ /* 0x000fc4000c761270 */
[----:B------:R-:W-:Y:S02]  /*2a550*/  IADD3 R8, P6, R10, R3, RZ ;  /* 0x000000030a087210 */ /* 0x000fe40007fde0ff */
[----:B------:R-:W-:Y:S02]  /*2a560*/  PRMT R33, R16, 0x7772, RZ ;  /* 0x0000777210217816 */ /* 0x000fe400000000ff */
[-C--:B------:R-:W-:Y:S02]  /*2a570*/  LEA.HI.X.SX32 R7, R9, R28.reuse, 0x1, P5 ;  /* 0x0000001c09077211 */ /* 0x080fe400028f0eff */
[----:B------:R-:W-:Y:S02]  /*2a580*/  PRMT R31, R17, 0x7772, RZ ;  /* 0x00007772111f7816 */ /* 0x000fe400000000ff */
[----:B------:R-:W-:Y:S01]  /*2a590*/  LEA.HI.X.SX32 R9, R10, R28, 0x1, P6 ;  /* 0x0000001c0a097211 */ /* 0x000fe200030f0eff */
[----:B------:R0:W-:Y:S01]  /*2a5a0*/  @P4 STG.E.U8 desc[UR28][R4.64], R33 ;  /* 0x0000002104004986 */ /* 0x0001e2000c10111c */
[----:B------:R-:W-:-:S02]  /*2a5b0*/  LOP3.LUT R10, R0, 0x76, R29, 0xfe, !PT ;  /* 0x00000076000a7812 */ /* 0x000fc400078efe1d */
[----:B------:R-:W-:Y:S01]  /*2a5c0*/  PRMT R11, R18, 0x7772, RZ ;  /* 0x00007772120b7816 */ /* 0x000fe200000000ff */
[----:B------:R2:W-:Y:S01]  /*2a5d0*/  @P2 STG.E.U8 desc[UR28][R6.64], R31 ;  /* 0x0000001f06002986 */ /* 0x0005e2000c10111c */
[----:B------:R-:W-:Y:S01]  /*2a5e0*/  ISETP.LT.AND P5, PT, R10, UR8, !P0 ;  /* 0x000000080a007c0c */ /* 0x000fe2000c7a1270 */
[----:B------:R-:W-:Y:S01]  /*2a5f0*/  ULDC UR8, c[0x0][0x22c] ;  /* 0x00008b0000087ab9 */ /* 0x000fe20000000800 */
[C-C-:B0-----:R-:W-:Y:S02]  /*2a600*/  LOP3.LUT R5, R0.reuse, 0x78, R29.reuse, 0xfe, !PT ;  /* 0x0000007800057812 */ /* 0x141fe400078efe1d */
[--C-:B------:R-:W-:Y:S01]  /*2a610*/  LOP3.LUT R4, R0, 0x7a, R29.reuse, 0xfe, !PT ;  /* 0x0000007a00047812 */ /* 0x100fe200078efe1d */
[----:B--2---:R-:W-:Y:S01]  /*2a620*/  IMAD R6, R10, UR4, RZ ;  /* 0x000000040a067c24 */ /* 0x004fe2000f8e02ff */
[C---:B------:R-:W-:Y:S01]  /*2a630*/  ISETP.LT.AND P2, PT, R5.reuse, UR9, !P0 ;  /* 0x0000000905007c0c */ /* 0x040fe2000c741270 */
[----:B------:R-:W-:Y:S01]  /*2a640*/  IMAD R5, R5, UR5, RZ ;  /* 0x0000000505057c24 */ /* 0x000fe2000f8e02ff */
[----:B------:R0:W-:Y:S01]  /*2a650*/  @P1 STG.E.U8 desc[UR28][R8.64], R11 ;  /* 0x0000000b08001986 */ /* 0x0001e2000c10111c */
[C---:B------:R-:W-:Y:S01]  /*2a660*/  ISETP.LT.AND P1, PT, R4.reuse, UR10, !P0 ;  /* 0x0000000a04007c0c */ /* 0x040fe2000c721270 */
[----:B------:R-:W-:Y:S01]  /*2a670*/  IMAD R4, R4, UR7, RZ ;  /* 0x0000000704047c24 */ /* 0x000fe2000f8e02ff */
[----:B------:R-:W-:Y:S01]  /*2a680*/  PRMT R33, R19, 0x7772, RZ ;  /* 0x0000777213217816 */ /* 0x000fe200000000ff */
[----:B------:R-:W-:Y:S01]  /*2a690*/  ULDC UR4, c[0x0][0x22c] ;  /* 0x00008b0000047ab9 */ /* 0x000fe20000000800 */
[-C--:B------:R-:W-:Y:S01]  /*2a6a0*/  IADD3 R10, P6, R5, R3.reuse, RZ ;  /* 0x00000003050a7210 */ /* 0x080fe20007fde0ff */
[----:B------:R-:W-:Y:S01]  /*2a6b0*/  ULDC UR5, c[0x0][0x22c] ;  /* 0x00008b0000057ab9 */ /* 0x000fe20000000800 */
[----:B------:R-:W-:Y:S01]  /*2a6c0*/  LOP3.LUT R7, R0, 0x84, R29, 0xfe, !PT ;  /* 0x0000008400077812 */ /* 0x000fe200078efe1d */
[----:B------:R-:W-:Y:S01]  /*2a6d0*/  ULDC UR7, c[0x0][0x22c] ;  /* 0x00008b0000077ab9 */ /* 0x000fe20000000800 */
[----:B0-----:R-:W-:-:S02]  /*2a6e0*/  IADD3 R8, P4, R6, R3, RZ ;  /* 0x0000000306087210 */ /* 0x001fc40007f9e0ff */
[-C--:B------:R-:W-:Y:S02]  /*2a6f0*/  LEA.HI.X.SX32 R11, R5, R28.reuse, 0x1, P6 ;  /* 0x0000001c050b7211 */ /* 0x080fe400030f0eff */
[-C--:B------:R-:W-:Y:S02]  /*2a700*/  LEA.HI.X.SX32 R9, R6, R28.reuse, 0x1, P4 ;  /* 0x0000001c06097211 */ /* 0x080fe400020f0eff */
[----:B------:R-:W-:Y:S02]  /*2a710*/  IADD3 R30, P6, R4, R3, RZ ;  /* 0x00000003041e7210 */ /* 0x000fe40007fde0ff */
[----:B------:R-:W-:Y:S01]  /*2a720*/  PRMT R35, R16, 0x7773, RZ ;  /* 0x0000777310237816 */ /* 0x000fe200000000ff */
[----:B------:R0:W-:Y:S01]  /*2a730*/  @P5 STG.E.U8 desc[UR28][R8.64], R33 ;  /* 0x0000002108005986 */ /* 0x0001e2000c10111c */
[----:B------:R-:W-:Y:S02]  /*2a740*/  PRMT R37, R17, 0x7773, RZ ;  /* 0x0000777311257816 */ /* 0x000fe400000000ff */
[----:B------:R-:W-:-:S02]  /*2a750*/  LEA.HI.X.SX32 R31, R4, R28, 0x1, P6 ;  /* 0x0000001c041f7211 */ /* 0x000fc400030f0eff */
[----:B------:R-:W-:Y:S01]  /*2a760*/  ISETP.LT.AND P4, PT, R7, UR4, !P0 ;  /* 0x0000000407007c0c */ /* 0x000fe2000c781270 */
[----:B------:R-:W-:Y:S01]  /*2a770*/  ULDC UR4, c[0x0][0x248] ;  /* 0x0000920000047ab9 */ /* 0x000fe20000000800 */
[----:B------:R-:W-:Y:S01]  /*2a780*/  @P2 STG.E.U8 desc[UR28][R10.64], R35 ;  /* 0x000000230a002986 */ /* 0x000fe2000c10111c */
[----:B0-----:R-:W-:-:S03]  /*2a790*/  LOP3.LUT R8, R0, 0x7c, R29, 0xfe, !PT ;  /* 0x0000007c00087812 */ /* 0x001fc600078efe1d */
[----:B------:R0:W-:Y:S01]  /*2a7a0*/  @P1 STG.E.U8 desc[UR28][R30.64], R37 ;  /* 0x000000251e001986 */ /* 0x0001e2000c10111c */
[----:B------:R-:W-:Y:S01]  /*2a7b0*/  SHF.R.U32.HI R39, RZ, 0x6, R152 ;  /* 0x00000006ff277819 */ /* 0x000fe20000011698 */
[C---:B------:R-:W-:Y:S01]  /*2a7c0*/  IMAD R9, R8.reuse, UR4, RZ ;  /* 0x0000000408097c24 */ /* 0x040fe2000f8e02ff */
[----:B------:R-:W-:Y:S01]  /*2a7d0*/  ISETP.LT.AND P2, PT, R8, UR5, !P0 ;  /* 0x0000000508007c0c */ /* 0x000fe2000c741270 */
[----:B------:R-:W-:Y:S01]  /*2a7e0*/  ULDC UR5, c[0x0][0x22c] ;  /* 0x00008b0000057ab9 */ /* 0x000fe20000000800 */
[----:B------:R-:W-:Y:S01]  /*2a7f0*/  PRMT R17, R18, 0x7773, RZ ;  /* 0x0000777312117816 */ /* 0x000fe200000000ff */
[----:B------:R-:W-:Y:S01]  /*2a800*/  ULDC UR4, c[0x0][0x248] ;  /* 0x0000920000047ab9 */ /* 0x000fe20000000800 */
[C-C-:B------:R-:W-:Y:S01]  /*2a810*/  LOP3.LUT R16, R0.reuse, 0x80, R29.reuse, 0xfe, !PT ;  /* 0x0000008000107812 */ /* 0x140fe200078efe1d */
[----:B0-----:R-:W0:Y:S01]  /*2a820*/  LDC R31, c[0x0][0x248] ;  /* 0x00009200ff1f7b82 */ /* 0x001e220000000800 */
[C-C-:B------:R-:W-:Y:S02]  /*2a830*/  LOP3.LUT R30, R0.reuse, 0x86, R29.reuse, 0xfe, !PT ;  /* 0x00000086001e7812 */ /* 0x140fe400078efe1d */
[----:B------:R-:W-:-:S02]  /*2a840*/  LOP3.LUT R18, R0, 0x88, R29, 0xfe, !PT ;  /* 0x0000008800127812 */ /* 0x000fc400078efe1d */
[C-C-:B------:R-:W-:Y:S02]  /*2a850*/  LOP3.LUT R89, R0.reuse, 0x8a, R29.reuse, 0xfe, !PT ;  /* 0x0000008a00597812 */ /* 0x140fe400078efe1d */
[C-C-:B------:R-:W-:Y:S01]  /*2a860*/  LOP3.LUT R88, R0.reuse, 0x8c, R29.reuse, 0xfe, !PT ;  /* 0x0000008c00587812 */ /* 0x140fe200078efe1d */
[----:B------:R-:W2:Y:S01]  /*2a870*/  LDC R37, c[0x0][0x248] ;  /* 0x00009200ff257b82 */ /* 0x000ea20000000800 */
[C-C-:B------:R-:W-:Y:S02]  /*2a880*/  LOP3.LUT R87, R0.reuse, 0x90, R29.reuse, 0xfe, !PT ;  /* 0x0000009000577812 */ /* 0x140fe400078efe1d */
[C-C-:B------:R-:W-:Y:S02]  /*2a890*/  LOP3.LUT R86, R0.reuse, 0x92, R29.reuse, 0xfe, !PT ;  /* 0x0000009200567812 */ /* 0x140fe400078efe1d */
[C-C-:B------:R-:W-:Y:S02]  /*2a8a0*/  LOP3.LUT R85, R0.reuse, 0x94, R29.reuse, 0xfe, !PT ;  /* 0x0000009400557812 */ /* 0x140fe400078efe1d */
[----:B------:R-:W-:-:S02]  /*2a8b0*/  LOP3.LUT R84, R0, 0x96, R29, 0xfe, !PT ;  /* 0x0000009600547812 */ /* 0x000fc400078efe1d */
[C-C-:B------:R-:W-:Y:S02]  /*2a8c0*/  LOP3.LUT R83, R0.reuse, 0x98, R29.reuse, 0xfe, !PT ;  /* 0x0000009800537812 */ /* 0x140fe400078efe1d */
[C-C-:B------:R-:W-:Y:S02]  /*2a8d0*/  LOP3.LUT R82, R0.reuse, 0x9a, R29.reuse, 0xfe, !PT ;  /* 0x0000009a00527812 */ /* 0x140fe400078efe1d */
        /* <DEDUP_REMOVED lines=41> */
[C---:B------:R-:W-:Y:S02]  /*2ab70*/  LOP3.LUT R36, R0.reuse, 0xfa, R29, 0xfe, !PT ;  /* 0x000000fa00247812 */ /* 0x040fe400078efe1d */
[C-C-:B------:R-:W-:Y:S02]  /*2ab80*/  LOP3.LUT R4, R0.reuse, 0xfe, R39.reuse, 0xfe, !PT ;  /* 0x000000fe00047812 */ /* 0x140fe400078efe27 */
[C-C-:B------:R-:W-:Y:S02]  /*2ab90*/  LOP3.LUT R5, R0.reuse, 0xee, R39.reuse, 0xfe, !PT ;  /* 0x000000ee00057812 */ /* 0x140fe400078efe27 */
[C-C-:B------:R-:W-:Y:S02]  /*2aba0*/  LOP3.LUT R6, R0.reuse, 0xde, R39.reuse, 0xfe, !PT ;  /* 0x000000de00067812 */ /* 0x140fe400078efe27 */
[----:B------:R-:W-:-:S02]  /*2abb0*/  LOP3.LUT R7, R0, 0xce, R39, 0xfe, !PT ;  /* 0x000000ce00077812 */ /* 0x000fc400078efe27 */
[C-C-:B------:R-:W-:Y:S02]  /*2abc0*/  LOP3.LUT R32, R0.reuse, 0xbe, R39.reuse, 0xfe, !PT ;  /* 0x000000be00207812 */ /* 0x140fe400078efe27 */
[C-C-:B------:R-:W-:Y:S02]  /*2abd0*/  LOP3.LUT R33, R0.reuse, 0xae, R39.reuse, 0xfe, !PT ;  /* 0x000000ae00217812 */ /* 0x140fe400078efe27 */
[C-C-:B------:R-:W-:Y:S02]  /*2abe0*/  LOP3.LUT R34, R0.reuse, 0x9e, R39.reuse, 0xfe, !PT ;  /* 0x0000009e00227812 */ /* 0x140fe400078efe27 */
[C---:B------:R-:W-:Y:S02]  /*2abf0*/  LOP3.LUT R35, R0.reuse, 0x8e, R39, 0xfe, !PT ;  /* 0x0000008e00237812 */ /* 0x040fe400078efe27 */
[----:B------:R-:W-:Y:S02]  /*2ac00*/  LOP3.LUT R29, R0, 0xfc, R29, 0xfe, !PT ;  /* 0x000000fc001d7812 */ /* 0x000fe400078efe1d */
[----:B------:R-:W-:-:S02]  /*2ac10*/  IADD3 R8, P1, R9, R3, RZ ;  /* 0x0000000309087210 */ /* 0x000fc40007f3e0ff */
[----:B------:R-:W-:Y:S02]  /*2ac20*/  LOP3.LUT R0, R0, UR16, RZ, 0xfc, !PT ;  /* 0x0000001000007c12 */ /* 0x000fe4000f8efcff */
[----:B------:R-:W-:Y:S02]  /*2ac30*/  LEA.HI.X.SX32 R9, R9, R28, 0x1, P1 ;  /* 0x0000001c09097211 */ /* 0x000fe400008f0eff */
[C---:B------:R-:W-:Y:S01]  /*2ac40*/  ISETP.LT.AND P1, PT, R0.reuse, UR5, !P0 ;  /* 0x0000000500007c0c */ /* 0x040fe2000c721270 */
[----:B------:R-:W-:Y:S01]  /*2ac50*/  IMAD R0, R0, UR4, RZ ;  /* 0x0000000400007c24 */ /* 0x000fe2000f8e02ff */
[----:B------:R-:W-:Y:S01]  /*2ac60*/  ULDC UR5, c[0x0][0x22c] ;  /* 0x00008b0000057ab9 */ /* 0x000fe20000000800 */
[----:B------:R3:W-:Y:S01]  /*2ac70*/  @P2 STG.E.U8 desc[UR28][R8.64], R17 ;  /* 0x0000001108002986 */ /* 0x0007e2000c10111c */
[----:B------:R-:W-:Y:S02]  /*2ac80*/  ULDC UR4, c[0x0][0x248] ;  /* 0x0000920000047ab9 */ /* 0x000fe40000000800 */
[----:B------:R-:W-:-:S02]  /*2ac90*/  IADD3 R10, P2, R0, R3, RZ ;  /* 0x00000003000a7210 */ /* 0x000fc40007f5e0ff */
[----:B------:R-:W-:Y:S02]  /*2aca0*/  PRMT R19, R19, 0x7773, RZ ;  /* 0x0000777313137816 */ /* 0x000fe400000000ff */
[-C--:B------:R-:W-:Y:S02]  /*2acb0*/  LEA.HI.X.SX32 R11, R0, R28.reuse, 0x1, P2 ;  /* 0x0000001c000b7211 */ /* 0x080fe400010f0eff */
[C---:B------:R-:W-:Y:S01]  /*2acc0*/  ISETP.LT.AND P6, PT, R16.reuse, UR5, !P0 ;  /* 0x0000000510007c0c */ /* 0x040fe2000c7c1270 */
[----:B------:R-:W-:Y:S01]  /*2acd0*/  IMAD R16, R16, UR4, RZ ;  /* 0x0000000410107c24 */ /* 0x000fe2000f8e02ff */
[----:B------:R-:W-:Y:S01]  /*2ace0*/  ISETP.LT.AND P5, PT, R30, UR7, !P0 ;  /* 0x000000071e007c0c */ /* 0x000fe2000c7a1270 */
[----:B------:R4:W-:Y:S01]  /*2acf0*/  @P1 STG.E.U8 desc[UR28][R10.64], R19 ;  /* 0x000000130a001986 */ /* 0x0009e2000c10111c */
[----:B------:R-:W4:Y:S01]  /*2ad00*/  LDC R30, c[0x0][0x248] ;  /* 0x00009200ff1e7b82 */ /* 0x000f220000000800 */
[----:B0-----:R-:W-:Y:S01]  /*2ad10*/  IMAD R0, R31, 0x2, R16 ;  /* 0x000000021f007824 */ /* 0x001fe200078e0210 */
[-C--:B---3--:R-:W-:Y:S01]  /*2ad20*/  IADD3 R8, P1, R16, R3.reuse, RZ ;  /* 0x0000000310087210 */ /* 0x088fe20007f3e0ff */
[----:B------:R-:W-:Y:S01]  /*2ad30*/  ULDC UR4, c[0x0][0x22c] ;  /* 0x00008b0000047ab9 */ /* 0x000fe20000000800 */
[----:B------:R-:W-:Y:S01]  /*2ad40*/  ISETP.LT.AND P2, PT, R18, UR8, !P0 ;  /* 0x0000000812007c0c */ /* 0x000fe2000c741270 */
[----:B------:R-:W-:Y:S01]  /*2ad50*/  ULDC UR5, c[0x0][0x22c] ;  /* 0x00008b0000057ab9 */ /* 0x000fe20000000800 */
[----:B------:R-:W-:Y:S01]  /*2ad60*/  LEA.HI.X.SX32 R9, R16, R28, 0x1, P1 ;  /* 0x0000001c10097211 */ /* 0x000fe200008f0eff */
[----:B--2---:R-:W-:Y:S01]  /*2ad70*/  IMAD R18, R37, 0x2, R0 ;  /* 0x0000000225127824 */ /* 0x004fe200078e0200 */
[----:B------:R-:W-:Y:S01]  /*2ad80*/  IADD3 R16, P1, R0, R3, RZ ;  /* 0x0000000300107210 */ /* 0x000fe20007f3e0ff */
[----:B------:R-:W-:Y:S01]  /*2ad90*/  ULDC UR7, c[0x0][0x22c] ;  /* 0x00008b0000077ab9 */ /* 0x000fe20000000800 */
[----:B------:R-:W-:-:S02]  /*2ada0*/  PRMT R39, R12, 0x7770, RZ ;  /* 0x000077700c277816 */ /* 0x000fc400000000ff */
[----:B------:R-:W-:Y:S01]  /*2adb0*/  LEA.HI.X.SX32 R17, R0, R28, 0x1, P1 ;  /* 0x0000001c00117211 */ /* 0x000fe200008f0eff */
[----:B-1----:R-:W-:Y:S02]  /*2adc0*/  IMAD R0, R47, 0x2, R18 ;  /* 0x000000022f007824 */ /* 0x002fe400078e0212 */
[----:B------:R0:W-:Y:S01]  /*2add0*/  @P6 STG.E.U8 desc[UR28][R8.64], R39 ;  /* 0x0000002708006986 */ /* 0x0001e2000c10111c */
[----:B------:R-:W1:Y:S01]  /*2ade0*/  LDC R47, c[0x0][0x248] ;  /* 0x00009200ff2f7b82 */ /* 0x000e620000000800 */
[----:B----4-:R-:W-:-:S04]  /*2adf0*/  IADD3 R10, P6, R18, R3, RZ ;  /* 0x00000003120a7210 */ /* 0x010fc80007fde0ff */
[-C--:B------:R-:W-:Y:S02]  /*2ae00*/  LEA.HI.X.SX32 R11, R18, R28.reuse, 0x1, P6 ;  /* 0x0000001c120b7211 */ /* 0x080fe400030f0eff */
[-C--:B------:R-:W-:Y:S02]  /*2ae10*/  IADD3 R18, P6, R0, R3.reuse, RZ ;  /* 0x0000000300127210 */ /* 0x080fe40007fde0ff */
[----:B------:R-:W-:Y:S02]  /*2ae20*/  PRMT R37, R13, 0x7770, RZ ;  /* 0x000077700d257816 */ /* 0x000fe400000000ff */
[----:B------:R-:W-:Y:S01]  /*2ae30*/  PRMT R31, R14, 0x7770, RZ ;  /* 0x000077700e1f7816 */ /* 0x000fe200000000ff */
[----:B0-----:R-:W-:Y:S01]  /*2ae40*/  IMAD R9, R49, 0x2, R0 ;  /* 0x0000000231097824 */ /* 0x001fe200078e0200 */
[----:B------:R-:W-:Y:S01]  /*2ae50*/  LEA.HI.X.SX32 R19, R0, R28, 0x1, P6 ;  /* 0x0000001c00137211 */ /* 0x000fe200030f0eff */
[----:B------:R-:W0:Y:S01]  /*2ae60*/  LDC R49, c[0x0][0x248] ;  /* 0x00009200ff317b82 */ /* 0x000e220000000800 */
[----:B------:R-:W-:Y:S01]  /*2ae70*/  PRMT R39, R15, 0x7770, RZ ;  /* 0x000077700f277816 */ /* 0x000fe200000000ff */
[----:B------:R2:W-:Y:S01]  /*2ae80*/  @P3 STG.E.U8 desc[UR28][R16.64], R37 ;  /* 0x0000002510003986 */ /* 0x0005e2000c10111c */
[----:B------:R-:W-:Y:S01]  /*2ae90*/  IMAD R0, R30, 0x2, R9 ;  /* 0x000000021e007824 */ /* 0x000fe200078e0209 */
[----:B------:R-:W-:Y:S01]  /*2aea0*/  ISETP.LT.AND P1, PT, R89, UR4, !P0 ;  /* 0x0000000459007c0c */ /* 0x000fe2000c721270 */
[----:B------:R-:W-:Y:S01]  /*2aeb0*/  ULDC UR4, c[0x0][0x22c] ;  /* 0x00008b0000047ab9 */ /* 0x000fe20000000800 */
[----:B------:R-:W-:Y:S01]  /*2aec0*/  @P4 STG.E.U8 desc[UR28][R10.64], R31 ;  /* 0x0000001f0a004986 */ /* 0x000fe2000c10111c */
[-C--:B------:R-:W-:Y:S01]  /*2aed0*/  IADD3 R8, P4, R9, R3.reuse, RZ ;  /* 0x0000000309087210 */ /* 0x080fe20007f9e0ff */
[----:B------:R-:W3:Y:S02]  /*2aee0*/  LDC R30, c[0x0][0x248] ;  /* 0x00009200ff1e7b82 */ /* 0x000ee40000000800 */
[----:B------:R4:W-:Y:S01]  /*2aef0*/  @P5 STG.E.U8 desc[UR28][R18.64], R39 ;  /* 0x0000002712005986 */ /* 0x0009e2000c10111c */
[----:B------:R-:W-:Y:S01]  /*2af00*/  ISETP.LT.AND P3, PT, R88, UR4, !P0 ;  /* 0x0000000458007c0c */ /* 0x000fe2000c761270 */
[----:B------:R-:W-:Y:S01]  /*2af10*/  ULDC UR4, c[0x0][0x22c] ;  /* 0x00008b0000047ab9 */ /* 0x000fe20000000800 */
[----:B--2---:R-:W-:-:S02]  /*2af20*/  IADD3 R16, P5, R0, R3, RZ ;  /* 0x0000000300107210 */ /* 0x004fc40007fbe0ff */
[-C--:B------:R-:W-:Y:S01]  /*2af30*/  LEA.HI.X.SX32 R9, R9, R28.reuse, 0x1, P4 ;  /* 0x0000001c09097211 */ /* 0x080fe200020f0eff */
[----:B----4-:R-:W2:Y:S01]  /*2af40*/  LDC R39, c[0x0][0x248] ;  /* 0x00009200ff277b82 */ /* 0x010ea20000000800 */
[----:B------:R-:W-:Y:S02]  /*2af50*/  PRMT R37, R12, 0x7771, RZ ;  /* 0x000077710c257816 */ /* 0x000fe400000000ff */
[----:B------:R-:W-:Y:S02]  /*2af60*/  LEA.HI.X.SX32 R17, R0, R28, 0x1, P5 ;  /* 0x0000001c00117211 */ /* 0x000fe400028f0eff */
[----:B------:R-:W-:Y:S01]  /*2af70*/  PRMT R31, R13, 0x7771, RZ ;  /* 0x000077710d1f7816 */ /* 0x000fe200000000ff */
[----:B-1----:R-:W-:Y:S01]  /*2af80*/  IMAD R0, R47, 0x2, R0 ;  /* 0x000000022f007824 */ /* 0x002fe200078e0200 */
[----:B------:R-:W-:Y:S01]  /*2af90*/  ISETP.LT.AND P6, PT, R87, UR4, !P0 ;  /* 0x0000000457007c0c */ /* 0x000fe2000c7c1270 */
[----:B------:R-:W-:Y:S01]  /*2afa0*/  ULDC UR4, c[0x0][0x22c] ;  /* 0x00008b0000047ab9 */ /* 0x000fe20000000800 */
[----:B------:R-:W1:Y:S01]  /*2afb0*/  LDC R18, c[0x0][0x248] ;  /* 0x00009200ff127b82 */ /* 0x000e620000000800 */
[----:B------:R-:W-:Y:S01]  /*2afc0*/  ISETP.LT.AND P4, PT, R86, UR4, !P0 ;  /* 0x0000000456007c0c */ /* 0x000fe2000c781270 */
[----:B------:R4:W-:Y:S01]  /*2afd0*/  @P2 STG.E.U8 desc[UR28][R8.64], R37 ;  /* 0x0000002508002986 */ /* 0x0009e2000c10111c */
[----:B------:R-:W-:Y:S01]  /*2afe0*/  ULDC UR4, c[0x0][0x248] ;  /* 0x0000920000047ab9 */ /* 0x000fe20000000800 */
[----:B------:R-:W-:-:S02]  /*2aff0*/  IADD3 R10, P2, R0, R3, RZ ;  /* 0x00000003000a7210 */ /* 0x000fc40007f5e0ff */
[----:B------:R4:W-:Y:S01]  /*2b000*/  @P1 STG.E.U8 desc[UR28][R16.64], R31 ;  /* 0x0000001f10001986 */ /* 0x0009e2000c10111c */
[C---:B------:R-:W-:Y:S01]  /*2b010*/  ISETP.LT.AND P1, PT, R35.reuse, UR5, !P0 ;  /* 0x0000000523007c0c */ /* 0x040fe2000c721270 */
[----:B------:R-:W-:Y:S01]  /*2b020*/  IMAD R35, R35, UR4, RZ ;  /* 0x0000000423237c24 */ /* 0x000fe2000f8e02ff */
[----:B------:R-:W3:Y:S01]  /*2b030*/  LDC R47, c[0x0][0x248] ;  /* 0x00009200ff2f7b82 */ /* 0x000ee20000000800 */
[----:B------:R-:W-:Y:S01]  /*2b040*/  LEA.HI.X.SX32 R11, R0, R28, 0x1, P2 ;  /* 0x0000001c000b7211 */ /* 0x000fe200010f0eff */
[----:B0-----:R-:W-:Y:S01]  /*2b050*/  IMAD R0, R49, 0x4, R0 ;  /* 0x0000000431007824 */ /* 0x001fe200078e0200 */
[----:B------:R-:W-:Y:S01]  /*2b060*/  PRMT R19, R15, 0x7771, RZ ;  /* 0x000077710f137816 */ /* 0x000fe200000000ff */
[----:B------:R-:W-:Y:S01]  /*2b070*/  ULDC UR4, c[0x0][0x22c] ;  /* 0x00008b0000047ab9 */ /* 0x000fe20000000800 */
[----:B----4-:R-:W-:Y:S01]  /*2b080*/  IADD3 R8, P2, R35, R3, RZ ;  /* 0x0000000323087210 */ /* 0x010fe20007f5e0ff */
[----:B------:R-:W-:Y:S01]  /*2b090*/  ULDC UR5, c[0x0][0x22c] ;  /* 0x00008b0000057ab9 */ /* 0x000fe20000000800 */
[----:B------:R-:W-:-:S02]  /*2b0a0*/  PRMT R31, R14, 0x7771, RZ ;  /* 0x000077710e1f7816 */ /* 0x000fc400000000ff */
[----:B------:R-:W-:-:S03]  /*2b0b0*/  LEA.HI.X.SX32 R9, R35, R28, 0x1, P2 ;  /* 0x0000001c23097211 */ /* 0x000fc600010f0eff */
[----:B------:R2:W-:Y:S04]  /*2b0c0*/  @P3 STG.E.U8 desc[UR28][R10.64], R31 ;  /* 0x0000001f0a003986 */ /* 0x0005e8000c10111c */
[----:B------:R3:W-:Y:S01]  /*2b0d0*/  @P1 STG.E.U8 desc[UR28][R8.64], R19 ;  /* 0x0000001308001986 */ /* 0x0007e2000c10111c */
[C---:B------:R-:W-:Y:S01]  /*2b0e0*/  IADD3 R16, P1, R0.reuse, R3, RZ ;  /* 0x0000000300107210 */ /* 0x040fe20007f3e0ff */
[----:B--2---:R-:W-:Y:S02]  /*2b0f0*/  IMAD R11, R39, 0x2, R0 ;  /* 0x00000002270b7824 */ /* 0x004fe400078e0200 */
[----:B------:R-:W0:Y:S01]  /*2b100*/  LDC R39, c[0x0][0x248] ;  /* 0x00009200ff277b82 */ /* 0x000e220000000800 */
[----:B------:R-:W-:Y:S01]  /*2b110*/  LEA.HI.X.SX32 R17, R0, R28, 0x1, P1 ;  /* 0x0000001c00117211 */ /* 0x000fe200008f0eff */
[----:B-1----:R-:W-:Y:S01]  /*2b120*/  IMAD R0, R18, 0x2, R11 ;  /* 0x0000000212007824 */ /* 0x002fe200078e020b */
[----:B------:R-:W-:-:S02]  /*2b130*/  PRMT R37, R12, 0x7772, RZ ;  /* 0x000077720c257816 */ /* 0x000fc400000000ff */
[-C--:B------:R-:W-:Y:S01]  /*2b140*/  IADD3 R10, P1, R11, R3.reuse, RZ ;  /* 0x000000030b0a7210 */ /* 0x080fe20007f3e0ff */
[----:B---3--:R-:W-:Y:S01]  /*2b150*/  IMAD R19, R47, 0x2, R0 ;  /* 0x000000022f137824 */ /* 0x008fe200078e0200 */
[----:B------:R-:W-:Y:S01]  /*2b160*/  ISETP.LT.AND P5, PT, R85, UR7, !P0 ;  /* 0x0000000755007c0c */ /* 0x000fe2000c7a1270 */
[----:B------:R1:W-:Y:S01]  /*2b170*/  @P6 STG.E.U8 desc[UR28][R16.64], R37 ;  /* 0x0000002510006986 */ /* 0x0003e2000c10111c */
[----:B------:R-:W2:Y:S01]  /*2b180*/  LDC R47, c[0x0][0x248] ;  /* 0x00009200ff2f7b82 */ /* 0x000ea20000000800 */
[----:B------:R-:W-:Y:S01]  /*2b190*/  IADD3 R8, P6, R0, R3, RZ ;  /* 0x0000000300087210 */ /* 0x000fe20007fde0ff */
[----:B------:R-:W-:Y:S01]  /*2b1a0*/  ULDC UR7, c[0x0][0x22c] ;  /* 0x00008b0000077ab9 */ /* 0x000fe20000000800 */
[----:B------:R-:W-:Y:S01]  /*2b1b0*/  ISETP.LT.AND P3, PT, R84, UR4, !P0 ;  /* 0x0000000454007c0c */ /* 0x000fe2000c761270 */
[----:B------:R-:W-:Y:S01]  /*2b1c0*/  ULDC UR4, c[0x0][0x22c] ;  /* 0x00008b0000047ab9 */ /* 0x000fe20000000800 */
[----:B------:R-:W-:Y:S02]  /*2b1d0*/  LEA.HI.X.SX32 R11, R11, R28, 0x1, P1 ;  /* 0x0000001c0b0b7211 */ /* 0x000fe400008f0eff */
[----:B------:R-:W-:-:S02]  /*2b1e0*/  PRMT R35, R13, 0x7772, RZ ;  /* 0x000077720d237816 */ /* 0x000fc400000000ff */
[-C--:B------:R-:W-:Y:S01]  /*2b1f0*/  LEA.HI.X.SX32 R9, R0, R28.reuse, 0x1, P6 ;  /* 0x0000001c00097211 */ /* 0x080fe200030f0eff */
[----:B------:R-:W-:Y:S01]  /*2b200*/  IMAD R0, R30, 0x2, R19 ;  /* 0x000000021e007824 */ /* 0x000fe200078e0213 */
[----:B------:R-:W-:Y:S01]  /*2b210*/  IADD3 R18, P6, R19, R3, RZ ;  /* 0x0000000313127210 */ /* 0x000fe20007fde0ff */
[----:B------:R3:W-:Y:S01]  /*2b220*/  @P4 STG.E.U8 desc[UR28][R10.64], R35 ;  /* 0x000000230a004986 */ /* 0x0007e2000c10111c */
[----:B------:R-:W-:Y:S01]  /*2b230*/  ISETP.LT.AND P2, PT, R83, UR4, !P0 ;  /* 0x0000000453007c0c */ /* 0x000fe2000c741270 */
[----:B------:R-:W-:Y:S01]  /*2b240*/  ULDC UR4, c[0x0][0x22c] ;  /* 0x00008b0000047ab9 */ /* 0x000fe20000000800 */
[----:B------:R-:W-:Y:S01]  /*2b250*/  PRMT R31, R14, 0x7772, RZ ;  /* 0x000077720e1f7816 */ /* 0x000fe200000000ff */
[----:B-1----:R-:W1:Y:S01]  /*2b260*/  LDC R37, c[0x0][0x248] ;  /* 0x00009200ff257b82 */ /* 0x002e620000000800 */
[----:B------:R-:W-:Y:S01]  /*2b270*/  LEA.HI.X.SX32 R19, R19, R28, 0x1, P6 ;  /* 0x0000001c13137211 */ /* 0x000fe200030f0eff */
[----:B0-----:R-:W-:Y:S01]  /*2b280*/  IMAD R30, R39, 0x2, R0 ;  /* 0x00000002271e7824 */ /* 0x001fe200078e0200 */
[----:B------:R-:W-:Y:S01]  /*2b290*/  ISETP.LT.AND P1, PT, R82, UR4, !P0 ;  /* 0x0000000452007c0c */ /* 0x000fe2000c721270 */
[----:B------:R0:W-:Y:S01]  /*2b2a0*/  @P5 STG.E.U8 desc[UR28][R8.64], R31 ;  /* 0x0000001f08005986 */ /* 0x0001e2000c10111c */
[----:B------:R-:W-:Y:S01]  /*2b2b0*/  ULDC UR4, c[0x0][0x22c] ;  /* 0x00008b0000047ab9 */ /* 0x000fe20000000800 */
[----:B---3--:R-:W-:-:S02]  /*2b2c0*/  PRMT R35, R15, 0x7772, RZ ;  /* 0x000077720f237816 */ /* 0x008fc400000000ff */
[----:B------:R-:W3:Y:S01]  /*2b2d0*/  LDC R39, c[0x0][0x248] ;  /* 0x00009200ff277b82 */ /* 0x000ee20000000800 */
[-C--:B------:R-:W-:Y:S02]  /*2b2e0*/  IADD3 R10, P5, R0, R3.reuse, RZ ;  /* 0x00000003000a7210 */ /* 0x080fe40007fbe0ff */
[----:B------:R4:W-:Y:S01]  /*2b2f0*/  @P3 STG.E.U8 desc[UR28][R18.64], R35 ;  /* 0x0000002312003986 */ /* 0x0009e2000c10111c */
[----:B------:R-:W-:Y:S02]  /*2b300*/  IADD3 R16, P3, R30, R3, RZ ;  /* 0x000000031e107210 */ /* 0x000fe40007f7e0ff */
[----:B------:R-:W-:Y:S01]  /*2b310*/  ISETP.LT.AND P4, PT, R81, UR4, !P0 ;  /* 0x0000000451007c0c */ /* 0x000fe2000c781270 */
[----:B------:R-:W-:Y:S01]  /*2b320*/  ULDC UR4, c[0x0][0x22c] ;  /* 0x00008b0000047ab9 */ /* 0x000fe20000000800 */
[----:B------:R-:W-:Y:S02]  /*2b330*/  LEA.HI.X.SX32 R11, R0, R28, 0x1, P5 ;  /* 0x0000001c000b7211 */ /* 0x000fe400028f0eff */
[----:B0-----:R-:W-:-:S02]  /*2b340*/  PRMT R31, R12, 0x7773, RZ ;  /* 0x000077730c1f7816 */ /* 0x001fc400000000ff */
[-C--:B------:R-:W-:Y:S01]  /*2b350*/  LEA.HI.X.SX32 R17, R30, R28.reuse, 0x1, P3 ;  /* 0x0000001c1e117211 */ /* 0x080fe200018f0eff */
[----:B----4-:R-:W0:Y:S01]  /*2b360*/  LDC R19, c[0x0][0x248] ;  /* 0x00009200ff137b82 */ /* 0x010e220000000800 */
[----:B------:R-:W-:Y:S02]  /*2b370*/  PRMT R13, R13, 0x7773, RZ ;  /* 0x000077730d0d7816 */ /* 0x000fe400000000ff */
[----:B------:R-:W-:Y:S01]  /*2b380*/  ISETP.LT.AND P6, PT, R80, UR4, !P0 ;  /* 0x0000000450007c0c */ /* 0x000fe2000c7c1270 */
[----:B------:R-:W-:Y:S01]  /*2b390*/  ULDC UR4, c[0x0][0x22c] ;  /* 0x00008b0000047ab9 */ /* 0x000fe20000000800 */
[----:B------:R4:W-:Y:S01]  /*2b3a0*/  @P2 STG.E.U8 desc[UR28][R10.64], R31 ;  /* 0x0000001f0a002986 */ /* 0x0009e2000c10111c */
[----:B------:R-:W-:Y:S01]  /*2b3b0*/  ISETP.LT.AND P5, PT, R79, UR4, !P0 ;  /* 0x000000044f007c0c */ /* 0x000fe2000c7a1270 */
[----:B--2---:R-:W-:Y:S01]  /*2b3c0*/  IMAD R30, R47, 0x2, R30 ;  /* 0x000000022f1e7824 */ /* 0x004fe200078e021e */
[----:B------:R-:W2:Y:S01]  /*2b3d0*/  LDC R35, c[0x0][0x248] ;  /* 0x00009200ff237b82 */ /* 0x000ea20000000800 */
[----:B------:R1:W-:Y:S01]  /*2b3e0*/  @P1 STG.E.U8 desc[UR28][R16.64], R13 ;  /* 0x0000000d10001986 */ /* 0x0003e2000c10111c */
[----:B------:R-:W-:Y:S01]  /*2b3f0*/  ULDC UR4, c[0x0][0x248] ;  /* 0x0000920000047ab9 */ /* 0x000fe20000000800 */
[C---:B------:R-:W-:Y:S01]  /*2b400*/  ISETP.LT.AND P1, PT, R34.reuse, UR5, !P0 ;  /* 0x0000000522007c0c */ /* 0x040fe2000c721270 */
[----:B------:R-:W-:Y:S01]  /*2b410*/  IMAD R34, R34, UR4, RZ ;  /* 0x0000000422227c24 */ /* 0x000fe2000f8e02ff */
[-C--:B------:R-:W-:Y:S01]  /*2b420*/  IADD3 R8, P2, R30, R3.reuse, RZ ;  /* 0x000000031e087210 */ /* 0x080fe20007f5e0ff */
[----:B------:R-:W-:Y:S01]  /*2b430*/  ULDC UR4, c[0x0][0x22c] ;  /* 0x00008b0000047ab9 */ /* 0x000fe20000000800 */
[----:B------:R-:W-:Y:S01]  /*2b440*/  PRMT R15, R15, 0x7773, RZ ;  /* 0x000077730f0f7816 */ /* 0x000fe200000000ff */
[----:B------:R-:W-:Y:S01]  /*2b450*/  ULDC UR5, c[0x0][0x22c] ;  /* 0x00008b0000057ab9 */ /* 0x000fe20000000800 */
[----:B----4-:R-:W-:Y:S01]  /*2b460*/  IADD3 R10, P3, R34, R3, RZ ;  /* 0x00000003220a7210 */ /* 0x010fe20007f7e0ff */
[----:B------:R-:W4:Y:S01]  /*2b470*/  LDC R18, c[0x0][0x248] ;  /* 0x00009200ff127b82 */ /* 0x000f220000000800 */
[----:B------:R-:W-:Y:S01]  /*2b480*/  LEA.HI.X.SX32 R9, R30, R28, 0x1, P2 ;  /* 0x0000001c1e097211 */ /* 0x000fe200010f0eff */
[----:B-1----:R-:W-:Y:S01]  /*2b490*/  IMAD R30, R37, 0x4, R30 ;  /* 0x00000004251e7824 */ /* 0x002fe200078e021e */
[----:B------:R-:W-:-:S02]  /*2b4a0*/  PRMT R17, R14, 0x7773, RZ ;  /* 0x000077730e117816 */ /* 0x000fc400000000ff */
[----:B------:R-:W-:-:S03]  /*2b4b0*/  LEA.HI.X.SX32 R11, R34, R28, 0x1, P3 ;  /* 0x0000001c220b7211 */ /* 0x000fc600018f0eff */
[----:B------:R-:W1:Y:S01]  /*2b4c0*/  LDC R37, c[0x0][0x248] ;  /* 0x00009200ff257b82 */ /* 0x000e620000000800 */
[----:B------:R3:W-:Y:S01]  /*2b4d0*/  @P4 STG.E.U8 desc[UR28][R8.64], R17 ;  /* 0x0000001108004986 */ /* 0x0007e2000c10111c */
[----:B0-----:R-:W-:-:S03]  /*2b4e0*/  IMAD R0, R19, 0x2, R30 ;  /* 0x0000000213007824 */ /* 0x001fc600078e021e */
[----:B------:R0:W-:Y:S01]  /*2b4f0*/  @P1 STG.E.U8 desc[UR28][R10.64], R15 ;  /* 0x0000000f0a001986 */ /* 0x0001e2000c10111c */
[-C--:B------:R-:W-:Y:S02]  /*2b500*/  IADD3 R12, P1, R30, R3.reuse, RZ ;  /* 0x000000031e0c7210 */ /* 0x080fe40007f3e0ff */
[----:B------:R-:W4:Y:S01]  /*2b510*/  LDC R16, c[0x0][0x248] ;  /* 0x00009200ff107b82 */ /* 0x000f220000000800 */
[----:B------:R-:W-:Y:S01]  /*2b520*/  PRMT R31, R20, 0x7770, RZ ;  /* 0x00007770141f7816 */ /* 0x000fe200000000ff */
[----:B--2---:R-:W-:Y:S01]  /*2b530*/  IMAD R14, R35, 0x2, R0 ;  /* 0x00000002230e7824 */ /* 0x004fe200078e0200 */
[-C--:B------:R-:W-:Y:S02]  /*2b540*/  LEA.HI.X.SX32 R13, R30, R28.reuse, 0x1, P1 ;  /* 0x0000001c1e0d7211 */ /* 0x080fe400008f0eff */
[-C--:B---3--:R-:W-:Y:S02]  /*2b550*/  IADD3 R8, P1, R0, R3.reuse, RZ ;  /* 0x0000000300087210 */ /* 0x088fe40007f3e0ff */
[----:B------:R-:W-:Y:S01]  /*2b560*/  ISETP.LT.AND P2, PT, R78, UR7, !P0 ;  /* 0x000000074e007c0c */ /* 0x000fe2000c741270 */
[----:B------:R-:W2:Y:S01]  /*2b570*/  LDC R35, c[0x0][0x248] ;  /* 0x00009200ff237b82 */ /* 0x000ea20000000800 */
[-C--:B------:R-:W-:Y:S01]  /*2b580*/  LEA.HI.X.SX32 R9, R0, R28.reuse, 0x1, P1 ;  /* 0x0000001c00097211 */ /* 0x080fe200008f0eff */
[----:B------:R1:W-:Y:S01]  /*2b590*/  @P6 STG.E.U8 desc[UR28][R12.64], R31 ;  /* 0x0000001f0c006986 */ /* 0x0003e2000c10111c */
[C---:B0-----:R-:W-:Y:S01]  /*2b5a0*/  IADD3 R10, P6, R14.reuse, R3, RZ ;  /* 0x000000030e0a7210 */ /* 0x041fe20007fde0ff */
[----:B------:R-:W-:Y:S01]  /*2b5b0*/  IMAD R0, R39, 0x2, R14 ;  /* 0x0000000227007824 */ /* 0x000fe200078e020e */
[----:B------:R-:W-:Y:S01]  /*2b5c0*/  ISETP.LT.AND P4, PT, R77, UR4, !P0 ;  /* 0x000000044d007c0c */ /* 0x000fe2000c781270 */
[----:B------:R-:W-:Y:S01]  /*2b5d0*/  ULDC UR4, c[0x0][0x22c] ;  /* 0x00008b0000047ab9 */ /* 0x000fe20000000800 */
[----:B------:R-:W-:Y:S01]  /*2b5e0*/  LEA.HI.X.SX32 R11, R14, R28, 0x1, P6 ;  /* 0x0000001c0e0b7211 */ /* 0x000fe200030f0eff */
[----:B------:R-:W-:Y:S01]  /*2b5f0*/  ULDC UR7, c[0x0][0x22c] ;  /* 0x00008b0000077ab9 */ /* 0x000fe20000000800 */
[----:B------:R-:W-:-:S02]  /*2b600*/  PRMT R19, R21, 0x7770, RZ ;  /* 0x0000777015137816 */ /* 0x000fc400000000ff */
[-C--:B------:R-:W-:Y:S02]  /*2b610*/  IADD3 R14, P6, R0, R3.reuse, RZ ;  /* 0x00000003000e7210 */ /* 0x080fe40007fde0ff */
[----:B------:R-:W-:Y:S01]  /*2b620*/  PRMT R17, R22, 0x7770, RZ ;  /* 0x0000777016117816 */ /* 0x000fe200000000ff */
[----:B-1----:R-:W-:Y:S01]  /*2b630*/  IMAD R13, R37, 0x2, R0 ;  /* 0x00000002250d7824 */ /* 0x002fe200078e0200 */
[----:B------:R-:W-:Y:S01]  /*2b640*/  ISETP.LT.AND P3, PT, R76, UR4, !P0 ;  /* 0x000000044c007c0c */ /* 0x000fe2000c761270 */
[----:B------:R-:W-:Y:S01]  /*2b650*/  ULDC UR4, c[0x0][0x22c] ;  /* 0x00008b0000047ab9 */ /* 0x000fe20000000800 */
[----:B------:R-:W-:Y:S01]  /*2b660*/  LEA.HI.X.SX32 R15, R0, R28, 0x1, P6 ;  /* 0x0000001c000f7211 */ /* 0x000fe200030f0eff */
[----:B------:R-:W0:Y:S01]  /*2b670*/  LDC R37, c[0x0][0x248] ;  /* 0x00009200ff257b82 */ /* 0x000e220000000800 */
[----:B------:R-:W-:Y:S01]  /*2b680*/  PRMT R31, R23, 0x7770, RZ ;  /* 0x00007770171f7816 */ /* 0x000fe200000000ff */
[----:B------:R1:W-:Y:S01]  /*2b690*/  @P5 STG.E.U8 desc[UR28][R8.64], R19 ;  /* 0x0000001308005986 */ /* 0x0003e2000c10111c */
[----:B------:R-:W-:Y:S01]  /*2b6a0*/  ISETP.LT.AND P1, PT, R75, UR4, !P0 ;  /* 0x000000044b007c0c */ /* 0x000fe2000c721270 */
[----:B------:R-:W-:Y:S01]  /*2b6b0*/  ULDC UR4, c[0x0][0x22c] ;  /* 0x00008b0000047ab9 */ /* 0x000fe20000000800 */
[----:B----4-:R-:W-:Y:S01]  /*2b6c0*/  IMAD R0, R16, 0x2, R13 ;  /* 0x0000000210007824 */ /* 0x010fe200078e020d */
[----:B------:R-:W-:Y:S01]  /*2b6d0*/  @P2 STG.E.U8 desc[UR28][R10.64], R17 ;  /* 0x000000110a002986 */ /* 0x000fe2000c10111c */
[----:B------:R-:W-:Y:S01]  /*2b6e0*/  ISETP.LT.AND P5, PT, R74, UR4, !P0 ;  /* 0x000000044a007c0c */ /* 0x000fe2000c7a1270 */
[----:B------:R-:W-:Y:S01]  /*2b6f0*/  ULDC UR4, c[0x0][0x22c] ;  /* 0x00008b0000047ab9 */ /* 0x000fe20000000800 */
[----:B------:R-:W3:Y:S01]  /*2b700*/  LDC R16, c[0x0][0x248] ;  /* 0x00009200ff107b82 */ /* 0x000ee20000000800 */
[----:B------:R4:W-:Y:S01]  /*2b710*/  @P4 STG.E.U8 desc[UR28][R14.64], R31 ;  /* 0x0000001f0e004986 */ /* 0x0009e2000c10111c */
[----:B-1----:R-:W-:-:S02]  /*2b720*/  IADD3 R8, P2, R13, R3, RZ ;  /* 0x000000030d087210 */ /* 0x002fc40007f5e0ff */
[----:B------:R-:W-:Y:S02]  /*2b730*/  PRMT R19, R20, 0x7771, RZ ;  /* 0x0000777114137816 */ /* 0x000fe400000000ff */
[-C--:B------:R-:W-:Y:S02]  /*2b740*/  LEA.HI.X.SX32 R9, R13, R28.reuse, 0x1, P2 ;  /* 0x0000001c0d097211 */ /* 0x080fe400010f0eff */
[----:B------:R-:W-:Y:S01]  /*2b750*/  ISETP.LT.AND P6, PT, R73, UR4, !P0 ;  /* 0x0000000449007c0c */ /* 0x000fe2000c7c1270 */
[----:B------:R-:W-:Y:S01]  /*2b760*/  ULDC UR4, c[0x0][0x22c] ;  /* 0x00008b0000047ab9 */ /* 0x000fe20000000800 */
[----:B----4-:R-:W1:Y:S01]  /*2b770*/  LDC R31, c[0x0][0x248] ;  /* 0x00009200ff1f7b82 */ /* 0x010e620000000800 */
[----:B------:R-:W-:Y:S01]  /*2b780*/  IADD3 R12, P4, R0, R3, RZ ;  /* 0x00000003000c7210 */ /* 0x000fe20007f9e0ff */
[----:B------:R4:W-:Y:S01]  /*2b790*/  @P3 STG.E.U8 desc[UR28][R8.64], R19 ;  /* 0x0000001308003986 */ /* 0x0009e2000c10111c */
[----:B------:R-:W-:Y:S01]  /*2b7a0*/  ISETP.LT.AND P2, PT, R72, UR4, !P0 ;  /* 0x0000000448007c0c */ /* 0x000fe2000c741270 */
[----:B------:R-:W-:Y:S01]  /*2b7b0*/  ULDC UR4, c[0x0][0x248] ;  /* 0x0000920000047ab9 */ /* 0x000fe20000000800 */
[----:B------:R-:W-:-:S03]  /*2b7c0*/  LEA.HI.X.SX32 R13, R0, R28, 0x1, P4 ;  /* 0x0000001c000d7211 */ /* 0x000fc600020f0eff */
[----:B------:R-:W3:Y:S01]  /*2b7d0*/  LDC R14, c[0x0][0x248] ;  /* 0x00009200ff0e7b82 */ /* 0x000ee20000000800 */
[----:B------:R-:W-:Y:S01]  /*2b7e0*/  PRMT R17, R21, 0x7771, RZ ;  /* 0x0000777115117816 */ /* 0x000fe200000000ff */
[----:B--2---:R-:W-:Y:S01]  /*2b7f0*/  IMAD R0, R35, 0x2, R0 ;  /* 0x0000000223007824 */ /* 0x004fe200078e0200 */
[C---:B------:R-:W-:Y:S01]  /*2b800*/  ISETP.LT.AND P3, PT, R33.reuse, UR5, !P0 ;  /* 0x0000000521007c0c */ /* 0x040fe2000c761270 */
[----:B------:R-:W-:Y:S01]  /*2b810*/  IMAD R33, R33, UR4, RZ ;  /* 0x0000000421217c24 */ /* 0x000fe2000f8e02ff */
[----:B------:R-:W-:Y:S01]  /*2b820*/  PRMT R15, R23, 0x7771, RZ ;  /* 0x00007771170f7816 */ /* 0x000fe200000000ff */
[----:B------:R2:W-:Y:S02]  /*2b830*/  @P1 STG.E.U8 desc[UR28][R12.64], R17 ;  /* 0x000000110c001986 */ /* 0x0005e4000c10111c */
[----:B------:R-:W3:Y:S01]  /*2b840*/  LDC R35, c[0x0][0x248] ;  /* 0x00009200ff237b82 */ /* 0x000ee20000000800 */
[CC--:B------:R-:W-:Y:S01]  /*2b850*/  IADD3 R10, P1, R0.reuse, R3.reuse, RZ ;  /* 0x00000003000a7210 */ /* 0x0c0fe20007f3e0ff */
[----:B------:R-:W-:Y:S01]  /*2b860*/  ULDC UR4, c[0x0][0x22c] ;  /* 0x00008b0000047ab9 */ /* 0x000fe20000000800 */
[----:B----4-:R-:W-:Y:S01]  /*2b870*/  IADD3 R8, P4, R33, R3, RZ ;  /* 0x0000000321087210 */ /* 0x010fe20007f9e0ff */
[----:B------:R-:W-:Y:S01]  /*2b880*/  ULDC UR5, c[0x0][0x22c] ;  /* 0x00008b0000057ab9 */ /* 0x000fe20000000800 */
[-C--:B------:R-:W-:Y:S01]  /*2b890*/  LEA.HI.X.SX32 R11, R0, R28.reuse, 0x1, P1 ;  /* 0x0000001c000b7211 */ /* 0x080fe200008f0eff */
[----:B0-----:R-:W-:Y:S01]  /*2b8a0*/  IMAD R0, R37, 0x4, R0 ;  /* 0x0000000425007824 */ /* 0x001fe200078e0200 */
[----:B------:R-:W-:-:S02]  /*2b8b0*/  LEA.HI.X.SX32 R9, R33, R28, 0x1, P4 ;  /* 0x0000001c21097211 */ /* 0x000fc400020f0eff */
[----:B------:R-:W0:Y:S01]  /*2b8c0*/  LDC R33, c[0x0][0x248] ;  /* 0x00009200ff217b82 */ /* 0x000e220000000800 */
[----:B--2---:R-:W-:-:S05]  /*2b8d0*/  PRMT R17, R22, 0x7771, RZ ;  /* 0x0000777116117816 */ /* 0x004fca00000000ff */
[----:B------:R1:W-:Y:S04]  /*2b8e0*/  @P5 STG.E.U8 desc[UR28][R10.64], R17 ;  /* 0x000000110a005986 */ /* 0x0003e8000c10111c */
[----:B------:R2:W-:Y:S01]  /*2b8f0*/  @P3 STG.E.U8 desc[UR28][R8.64], R15 ;  /* 0x0000000f08003986 */ /* 0x0005e2000c10111c */
[----:B------:R-:W-:-:S04]  /*2b900*/  IADD3 R12, P3, R0, R3, RZ ;  /* 0x00000003000c7210 */ /* 0x000fc80007f7e0ff */
[----:B------:R-:W-:Y:S01]  /*2b910*/  LEA.HI.X.SX32 R13, R0, R28, 0x1, P3 ;  /* 0x0000001c000d7211 */ /* 0x000fe200018f0eff */
[----:B-1----:R-:W-:Y:S01]  /*2b920*/  IMAD R11, R31, 0x2, R0 ;  /* 0x000000021f0b7824 */ /* 0x002fe200078e0200 */
[----:B------:R-:W-:-:S03]  /*2b930*/  PRMT R31, R20, 0x7772, RZ ;  /* 0x00007772141f7816 */ /* 0x000fc600000000ff */
[----:B---3--:R-:W-:-:S04]  /*2b940*/  IMAD R0, R14, 0x2, R11 ;  /* 0x000000020e007824 */ /* 0x008fc800078e020b */
[----:B--2---:R-:W-:Y:S02]  /*2b950*/  IMAD R15, R35, 0x2, R0 ;  /* 0x00000002230f7824 */ /* 0x004fe400078e0200 */
[----:B------:R-:W1:Y:S01]  /*2b960*/  LDC R35, c[0x0][0x248] ;  /* 0x00009200ff237b82 */ /* 0x000e620000000800 */
[-C--:B------:R-:W-:Y:S01]  /*2b970*/  IADD3 R10, P3, R11, R3.reuse, RZ ;  /* 0x000000030b0a7210 */ /* 0x080fe20007f7e0ff */
[----:B------:R2:W-:Y:S01]  /*2b980*/  @P6 STG.E.U8 desc[UR28][R12.64], R31 ;  /* 0x0000001f0c006986 */ /* 0x0005e2000c10111c */
[----:B------:R-:W-:Y:S01]  /*2b990*/  ISETP.LT.AND P1, PT, R71, UR7, !P0 ;  /* 0x0000000747007c0c */ /* 0x000fe2000c721270 */
[----:B------:R-:W-:Y:S01]  /*2b9a0*/  ULDC UR7, c[0x0][0x22c] ;  /* 0x00008b0000077ab9 */ /* 0x000fe20000000800 */
[----:B------:R-:W-:Y:S02]  /*2b9b0*/  IADD3 R8, P6, R0, R3, RZ ;  /* 0x0000000300087210 */ /* 0x000fe40007fde0ff */
[----:B------:R-:W-:Y:S01]  /*2b9c0*/  ISETP.LT.AND P5, PT, R70, UR4, !P0 ;  /* 0x0000000446007c0c */ /* 0x000fe2000c7a1270 */
[----:B------:R-:W-:Y:S01]  /*2b9d0*/  ULDC UR4, c[0x0][0x22c] ;  /* 0x00008b0000047ab9 */ /* 0x000fe20000000800 */
[----:B------:R-:W-:-:S02]  /*2b9e0*/  LEA.HI.X.SX32 R11, R11, R28, 0x1, P3 ;  /* 0x0000001c0b0b7211 */ /* 0x000fc400018f0eff */
[----:B------:R-:W-:Y:S02]  /*2b9f0*/  PRMT R19, R21, 0x7772, RZ ;  /* 0x0000777215137816 */ /* 0x000fe400000000ff */
[-C--:B------:R-:W-:Y:S01]  /*2ba00*/  LEA.HI.X.SX32 R9, R0, R28.reuse, 0x1, P6 ;  /* 0x0000001c00097211 */ /* 0x080fe200030f0eff */
[----:B------:R-:W-:Y:S01]  /*2ba10*/  IMAD R0, R16, 0x2, R15 ;  /* 0x0000000210007824 */ /* 0x000fe200078e020f */
[----:B------:R-:W-:Y:S01]  /*2ba20*/  IADD3 R14, P6, R15, R3, RZ ;  /* 0x000000030f0e7210 */ /* 0x000fe20007fde0ff */
[----:B------:R3:W-:Y:S01]  /*2ba30*/  @P2 STG.E.U8 desc[UR28][R10.64], R19 ;  /* 0x000000130a002986 */ /* 0x0007e2000c10111c */
[----:B------:R-:W-:Y:S01]  /*2ba40*/  ISETP.LT.AND P4, PT, R69, UR4, !P0 ;  /* 0x0000000445007c0c */ /* 0x000fe2000c781270 */
[----:B------:R-:W-:Y:S01]  /*2ba50*/  ULDC UR4, c[0x0][0x22c] ;  /* 0x00008b0000047ab9 */ /* 0x000fe20000000800 */
[----:B------:R-:W-:Y:S01]  /*2ba60*/  PRMT R17, R22, 0x7772, RZ ;  /* 0x0000777216117816 */ /* 0x000fe200000000ff */
[----:B0-----:R-:W-:Y:S01]  /*2ba70*/  IMAD R16, R33, 0x2, R0 ;  /* 0x0000000221107824 */ /* 0x001fe200078e0200 */
[----:B------:R-:W-:Y:S01]  /*2ba80*/  LEA.HI.X.SX32 R15, R15, R28, 0x1, P6 ;  /* 0x0000001c0f0f7211 */ /* 0x000fe200030f0eff */
[----:B--2---:R-:W0:Y:S01]  /*2ba90*/  LDC R31, c[0x0][0x248] ;  /* 0x00009200ff1f7b82 */ /* 0x004e220000000800 */
[----:B------:R-:W-:Y:S01]  /*2baa0*/  ISETP.LT.AND P3, PT, R68, UR4, !P0 ;  /* 0x0000000444007c0c */ /* 0x000fe2000c761270 */
[----:B------:R2:W-:Y:S01]  /*2bab0*/  @P1 STG.E.U8 desc[UR28][R8.64], R17 ;  /* 0x0000001108001986 */ /* 0x0005e2000c10111c */
[----:B------:R-:W-:Y:S01]  /*2bac0*/  ULDC UR4, c[0x0][0x22c] ;  /* 0x00008b0000047ab9 */ /* 0x000fe20000000800 */
[----:B---3--:R-:W-:-:S02]  /*2bad0*/  PRMT R19, R23, 0x7772, RZ ;  /* 0x0000777217137816 */ /* 0x008fc400000000ff */
[-C--:B------:R-:W-:Y:S02]  /*2bae0*/  IADD3 R10, P6, R0, R3.reuse, RZ ;  /* 0x00000003000a7210 */ /* 0x080fe40007fde0ff */
[----:B------:R-:W3:Y:S01]  /*2baf0*/  LDC R33, c[0x0][0x248] ;  /* 0x00009200ff217b82 */ /* 0x000ee20000000800 */
[----:B------:R4:W-:Y:S01]  /*2bb00*/  @P5 STG.E.U8 desc[UR28][R14.64], R19 ;  /* 0x000000130e005986 */ /* 0x0009e2000c10111c */
[----:B------:R-:W-:Y:S02]  /*2bb10*/  IADD3 R12, P5, R16, R3, RZ ;  /* 0x00000003100c7210 */ /* 0x000fe40007fbe0ff */
[----:B------:R-:W-:Y:S01]  /*2bb20*/  ISETP.LT.AND P2, PT, R67, UR4, !P0 ;  /* 0x0000000443007c0c */ /* 0x000fe2000c741270 */
[----:B------:R-:W-:Y:S01]  /*2bb30*/  ULDC UR4, c[0x0][0x22c] ;  /* 0x00008b0000047ab9 */ /* 0x000fe20000000800 */
[----:B------:R-:W-:Y:S02]  /*2bb40*/  LEA.HI.X.SX32 R11, R0, R28, 0x1, P6 ;  /* 0x0000001c000b7211 */ /* 0x000fe400030f0eff */
[----:B--2---:R-:W-:-:S02]  /*2bb50*/  PRMT R17, R20, 0x7773, RZ ;  /* 0x0000777314117816 */ /* 0x004fc400000000ff */
[----:B------:R-:W-:Y:S01]  /*2bb60*/  ISETP.LT.AND P1, PT, R66, UR4, !P0 ;  /* 0x0000000442007c0c */ /* 0x000fe2000c721270 */
[----:B------:R-:W-:Y:S01]  /*2bb70*/  ULDC UR4, c[0x0][0x22c] ;  /* 0x00008b0000047ab9 */ /* 0x000fe20000000800 */
[-C--:B------:R-:W-:Y:S01]  /*2bb80*/  LEA.HI.X.SX32 R13, R16, R28.reuse, 0x1, P5 ;  /* 0x0000001c100d7211 */ /* 0x080fe200028f0eff */
[----:B-1----:R-:W-:Y:S01]  /*2bb90*/  IMAD R16, R35, 0x2, R16 ;  /* 0x0000000223107824 */ /* 0x002fe200078e0210 */
[----:B------:R-:W-:Y:S01]  /*2bba0*/  PRMT R21, R21, 0x7773, RZ ;  /* 0x0000777315157816 */ /* 0x000fe200000000ff */
[----:B----4-:R-:W1:Y:S01]  /*2bbb0*/  LDC R19, c[0x0][0x248] ;  /* 0x00009200ff137b82 */ /* 0x010e620000000800 */
[----:B------:R-:W-:Y:S01]  /*2bbc0*/  ISETP.LT.AND P6, PT, R65, UR4, !P0 ;  /* 0x0000000441007c0c */ /* 0x000fe2000c7c1270 */
[----:B------:R2:W-:Y:S01]  /*2bbd0*/  @P4 STG.E.U8 desc[UR28][R10.64], R17 ;  /* 0x000000110a004986 */ /* 0x0005e2000c10111c */
[----:B------:R-:W-:Y:S01]  /*2bbe0*/  ULDC UR4, c[0x0][0x248] ;  /* 0x0000920000047ab9 */ /* 0x000fe20000000800 */
[C---:B------:R-:W-:Y:S01]  /*2bbf0*/  ISETP.LT.AND P4, PT, R32.reuse, UR5, !P0 ;  /* 0x0000000520007c0c */ /* 0x040fe2000c781270 */
[----:B------:R-:W-:Y:S01]  /*2bc00*/  IMAD R32, R32, UR4, RZ ;  /* 0x0000000420207c24 */ /* 0x000fe2000f8e02ff */
[----:B------:R4:W-:Y:S01]  /*2bc10*/  @P3 STG.E.U8 desc[UR28][R12.64], R21 ;  /* 0x000000150c003986 */ /* 0x0009e2000c10111c */
[-C--:B------:R-:W-:Y:S01]  /*2bc20*/  IADD3 R8, P3, R16, R3.reuse, RZ ;  /* 0x0000000310087210 */ /* 0x080fe20007f7e0ff */
[----:B------:R-:W-:Y:S01]  /*2bc30*/  ULDC UR4, c[0x0][0x22c] ;  /* 0x00008b0000047ab9 */ /* 0x000fe20000000800 */
[----:B------:R-:W-:Y:S01]  /*2bc40*/  PRMT R15, R22, 0x7773, RZ ;  /* 0x00007773160f7816 */ /* 0x000fe200000000ff */
[----:B------:R-:W-:Y:S01]  /*2bc50*/  ULDC UR5, c[0x0][0x22c] ;  /* 0x00008b0000057ab9 */ /* 0x000fe20000000800 */
[----:B------:R-:W-:Y:S01]  /*2bc60*/  LEA.HI.X.SX32 R9, R16, R28, 0x1, P3 ;  /* 0x0000001c10097211 */ /* 0x000fe200018f0eff */
[----:B------:R-:W3:Y:S01]  /*2bc70*/  LDC R35, c[0x0][0x248] ;  /* 0x00009200ff237b82 */ /* 0x000ee20000000800 */
[----:B--2---:R-:W-:-:S07]  /*2bc80*/  IADD3 R10, P3, R32, R3, RZ ;  /* 0x00000003200a7210 */ /* 0x004fce0007f7e0ff */
[----:B------:R-:W2:Y:S01]  /*2bc90*/  LDC R17, c[0x0][0x248] ;  /* 0x00009200ff117b82 */ /* 0x000ea20000000800 */
[----:B------:R-:W-:Y:S01]  /*2bca0*/  PRMT R23, R23, 0x7773, RZ ;  /* 0x0000777317177816 */ /* 0x000fe200000000ff */
[----:B0-----:R-:W-:Y:S01]  /*2bcb0*/  IMAD R16, R31, 0x4, R16 ;  /* 0x000000041f107824 */ /* 0x001fe200078e0210 */
[----:B------:R-:W-:-:S05]  /*2bcc0*/  LEA.HI.X.SX32 R11, R32, R28, 0x1, P3 ;  /* 0x0000001c200b7211 */ /* 0x000fca00018f0eff */
[----:B----4-:R-:W0:Y:S01]  /*2bcd0*/  LDC R21, c[0x0][0x248] ;  /* 0x00009200ff157b82 */ /* 0x010e220000000800 */
[----:B------:R4:W-:Y:S04]  /*2bce0*/  @P2 STG.E.U8 desc[UR28][R8.64], R15 ;  /* 0x0000000f08002986 */ /* 0x0009e8000c10111c */
[----:B------:R4:W-:Y:S03]  /*2bcf0*/  @P4 STG.E.U8 desc[UR28][R10.64], R23 ;  /* 0x000000170a004986 */ /* 0x0009e6000c10111c */
[----:B------:R-:W3:Y:S01]  /*2bd00*/  LDC R31, c[0x0][0x248] ;  /* 0x00009200ff1f7b82 */ /* 0x000ee20000000800 */
[----:B------:R-:W-:-:S04]  /*2bd10*/  IADD3 R12, P4, R16, R3, RZ ;  /* 0x00000003100c7210 */ /* 0x000fc80007f9e0ff */
[-C--:B------:R-:W-:Y:S01]  /*2bd20*/  LEA.HI.X.SX32 R13, R16, R28.reuse, 0x1, P4 ;  /* 0x0000001c100d7211 */ /* 0x080fe200020f0eff */
[----:B-1----:R-:W-:Y:S01]  /*2bd30*/  IMAD R16, R19, 0x2, R16 ;  /* 0x0000000213107824 */ /* 0x002fe200078e0210 */
[----:B----4-:R-:W-:Y:S01]  /*2bd40*/  PRMT R15, R24, 0x7770, RZ ;  /* 0x00007770180f7816 */ /* 0x010fe200000000ff */
[----:B------:R-:W1:Y:S02]  /*2bd50*/  LDC R23, c[0x0][0x248] ;  /* 0x00009200ff177b82 */ /* 0x000e640000000800 */
[----:B--2---:R-:W-:Y:S02]  /*2bd60*/  IMAD R0, R17, 0x2, R16 ;  /* 0x0000000211007824 */ /* 0x004fe400078e0210 */
[----:B------:R2:W-:Y:S01]  /*2bd70*/  @P1 STG.E.U8 desc[UR28][R12.64], R15 ;  /* 0x0000000f0c001986 */ /* 0x0005e2000c10111c */
[C---:B------:R-:W-:Y:S02]  /*2bd80*/  IADD3 R8, P1, R16.reuse, R3, RZ ;  /* 0x0000000310087210 */ /* 0x040fe40007f3e0ff */
[----:B------:R-:W-:Y:S01]  /*2bd90*/  PRMT R19, R25, 0x7770, RZ ;  /* 0x0000777019137816 */ /* 0x000fe200000000ff */
[----:B0-----:R-:W-:Y:S01]  /*2bda0*/  IMAD R14, R21, 0x2, R0 ;  /* 0x00000002150e7824 */ /* 0x001fe200078e0200 */
[----:B------:R-:W-:-:S02]  /*2bdb0*/  LEA.HI.X.SX32 R9, R16, R28, 0x1, P1 ;  /* 0x0000001c10097211 */ /* 0x000fc400008f0eff */
[----:B------:R-:W-:-:S03]  /*2bdc0*/  IADD3 R10, P1, R0, R3, RZ ;  /* 0x00000003000a7210 */ /* 0x000fc60007f3e0ff */
[----:B------:R0:W-:Y:S01]  /*2bdd0*/  @P6 STG.E.U8 desc[UR28][R8.64], R19 ;  /* 0x0000001308006986 */ /* 0x0001e2000c10111c */
[-C--:B------:R-:W-:Y:S01]  /*2bde0*/  LEA.HI.X.SX32 R11, R0, R28.reuse, 0x1, P1 ;  /* 0x0000001c000b7211 */ /* 0x080fe200008f0eff */
[----:B---3--:R-:W-:Y:S01]  /*2bdf0*/  IMAD R0, R31, 0x2, R14 ;  /* 0x000000021f007824 */ /* 0x008fe200078e020e */
[CC--:B--2---:R-:W-:Y:S01]  /*2be00*/  IADD3 R12, P6, R14.reuse, R3.reuse, RZ ;  /* 0x000000030e0c7210 */ /* 0x0c4fe20007fde0ff */
[----:B------:R-:W2:Y:S02]  /*2be10*/  LDC R31, c[0x0][0x248] ;  /* 0x00009200ff1f7b82 */ /* 0x000ea40000000800 */
[----:B------:R-:W-:Y:S01]  /*2be20*/  IMAD R16, R33, 0x2, R0 ;  /* 0x0000000221107824 */ /* 0x000fe200078e0200 */
[-C--:B------:R-:W-:Y:S02]  /*2be30*/  LEA.HI.X.SX32 R13, R14, R28.reuse, 0x1, P6 ;  /* 0x0000001c0e0d7211 */ /* 0x080fe400030f0eff */
[-C--:B------:R-:W-:Y:S02]  /*2be40*/  IADD3 R14, P6, R0, R3.reuse, RZ ;  /* 0x00000003000e7210 */ /* 0x080fe40007fde0ff */
[----:B------:R-:W-:Y:S01]  /*2be50*/  ISETP.LT.AND P5, PT, R64, UR7, !P0 ;  /* 0x0000000740007c0c */ /* 0x000fe2000c7a1270 */
[----:B------:R-:W-:Y:S01]  /*2be60*/  ULDC UR7, c[0x0][0x22c] ;  /* 0x00008b0000077ab9 */ /* 0x000fe20000000800 */
[----:B------:R-:W-:Y:S01]  /*2be70*/  LEA.HI.X.SX32 R15, R0, R28, 0x1, P6 ;  /* 0x0000001c000f7211 */ /* 0x000fe200030f0eff */
[----:B------:R-:W3:Y:S01]  /*2be80*/  LDC R33, c[0x0][0x248] ;  /* 0x00009200ff217b82 */ /* 0x000ee20000000800 */
[----:B0-----:R-:W-:-:S02]  /*2be90*/  IADD3 R8, P6, R16, R3, RZ ;  /* 0x0000000310087210 */ /* 0x001fc40007fde0ff */
[----:B------:R-:W-:Y:S01]  /*2bea0*/  ISETP.LT.AND P3, PT, R63, UR4, !P0 ;  /* 0x000000043f007c0c */ /* 0x000fe2000c761270 */
[----:B------:R-:W-:Y:S01]  /*2beb0*/  ULDC UR4, c[0x0][0x22c] ;  /* 0x00008b0000047ab9 */ /* 0x000fe20000000800 */
[----:B------:R-:W-:Y:S01]  /*2bec0*/  LEA.HI.X.SX32 R9, R16, R28, 0x1, P6 ;  /* 0x0000001c10097211 */ /* 0x000fe200030f0eff */
[----:B-1----:R-:W-:Y:S01]  /*2bed0*/  IMAD R16, R23, 0x2, R16 ;  /* 0x0000000217107824 */ /* 0x002fe200078e0210 */
[----:B------:R-:W-:Y:S01]  /*2bee0*/  ISETP.LT.AND P2, PT, R62, UR4, !P0 ;  /* 0x000000043e007c0c */ /* 0x000fe2000c741270 */
[----:B------:R-:W0:Y:S01]  /*2bef0*/  LDC R23, c[0x0][0x248] ;  /* 0x00009200ff177b82 */ /* 0x000e220000000800 */
[----:B------:R-:W-:Y:S01]  /*2bf00*/  PRMT R17, R26, 0x7770, RZ ;  /* 0x000077701a117816 */ /* 0x000fe200000000ff */
[----:B------:R-:W-:Y:S01]  /*2bf10*/  ULDC UR4, c[0x0][0x22c] ;  /* 0x00008b0000047ab9 */ /* 0x000fe20000000800 */
[----:B------:R-:W-:Y:S02]  /*2bf20*/  PRMT R21, R27, 0x7770, RZ ;  /* 0x000077701b157816 */ /* 0x000fe400000000ff */
[----:B------:R-:W-:Y:S01]  /*2bf30*/  ISETP.LT.AND P4, PT, R61, UR4, !P0 ;  /* 0x000000043d007c0c */ /* 0x000fe2000c781270 */
[----:B------:R-:W-:Y:S01]  /*2bf40*/  ULDC UR4, c[0x0][0x22c] ;  /* 0x00008b0000047ab9 */ /* 0x000fe20000000800 */
[----:B------:R1:W-:Y:S01]  /*2bf50*/  @P5 STG.E.U8 desc[UR28][R10.64], R17 ;  /* 0x000000110a005986 */ /* 0x0003e2000c10111c */
[----:B------:R-:W-:-:S02]  /*2bf60*/  PRMT R19, R24, 0x7771, RZ ;  /* 0x0000777118137816 */ /* 0x000fc400000000ff */
[----:B------:R-:W-:Y:S01]  /*2bf70*/  ISETP.LT.AND P1, PT, R60, UR4, !P0 ;  /* 0x000000043c007c0c */ /* 0x000fe2000c721270 */
[----:B------:R4:W-:Y:S01]  /*2bf80*/  @P3 STG.E.U8 desc[UR28][R12.64], R21 ;  /* 0x000000150c003986 */ /* 0x0009e2000c10111c */
[----:B------:R-:W-:Y:S02]  /*2bf90*/  ULDC UR4, c[0x0][0x22c] ;  /* 0x00008b0000047ab9 */ /* 0x000fe40000000800 */
[----:B------:R-:W-:Y:S01]  /*2bfa0*/  ISETP.LT.AND P5, PT, R59, UR4, !P0 ;  /* 0x000000043b007c0c */ /* 0x000fe2000c7a1270 */
[----:B------:R2:W-:Y:S01]  /*2bfb0*/  @P2 STG.E.U8 desc[UR28][R14.64], R19 ;  /* 0x000000130e002986 */ /* 0x0005e2000c10111c */
[----:B------:R-:W-:Y:S01]  /*2bfc0*/  ULDC UR4, c[0x0][0x22c] ;  /* 0x00008b0000047ab9 */ /* 0x000fe20000000800 */
[----:B-1----:R-:W-:Y:S01]  /*2bfd0*/  IADD3 R10, P2, R16, R3, RZ ;  /* 0x00000003100a7210 */ /* 0x002fe20007f5e0ff */
[----:B----4-:R-:W1:Y:S01]  /*2bfe0*/  LDC R21, c[0x0][0x248] ;  /* 0x00009200ff157b82 */ /* 0x010e620000000800 */
[----:B------:R-:W-:Y:S01]  /*2bff0*/  ISETP.LT.AND P3, PT, R58, UR4, !P0 ;  /* 0x000000043a007c0c */ /* 0x000fe2000c761270 */
[----:B------:R-:W-:Y:S01]  /*2c000*/  ULDC UR4, c[0x0][0x248] ;  /* 0x0000920000047ab9 */ /* 0x000fe20000000800 */
[----:B------:R-:W-:-:S02]  /*2c010*/  PRMT R17, R25, 0x7771, RZ ;  /* 0x0000777119117816 */ /* 0x000fc400000000ff */
[C---:B------:R-:W-:Y:S01]  /*2c020*/  ISETP.LT.AND P6, PT, R7.reuse, UR5, !P0 ;  /* 0x0000000507007c0c */ /* 0x040fe2000c7c1270 */
[----:B------:R-:W-:Y:S01]  /*2c030*/  IMAD R7, R7, UR4, RZ ;  /* 0x0000000407077c24 */ /* 0x000fe2000f8e02ff */
[----:B------:R-:W-:Y:S01]  /*2c040*/  LEA.HI.X.SX32 R11, R16, R28, 0x1, P2 ;  /* 0x0000001c100b7211 */ /* 0x000fe200010f0eff */
[----:B--2---:R-:W2:Y:S01]  /*2c050*/  LDC R14, c[0x0][0x248] ;  /* 0x00009200ff0e7b82 */ /* 0x004ea20000000800 */
[----:B------:R-:W-:Y:S01]  /*2c060*/  PRMT R13, R26, 0x7771, RZ ;  /* 0x000077711a0d7816 */ /* 0x000fe200000000ff */
[----:B------:R4:W-:Y:S01]  /*2c070*/  @P4 STG.E.U8 desc[UR28][R8.64], R17 ;  /* 0x0000001108004986 */ /* 0x0009e2000c10111c */
[----:B0-----:R-:W-:Y:S01]  /*2c080*/  IMAD R16, R23, 0x4, R16 ;  /* 0x0000000417107824 */ /* 0x001fe200078e0210 */
[----:B------:R-:W-:Y:S01]  /*2c090*/  PRMT R15, R27, 0x7771, RZ ;  /* 0x000077711b0f7816 */ /* 0x000fe200000000ff */
[----:B------:R-:W-:Y:S01]  /*2c0a0*/  ULDC UR4, c[0x0][0x22c] ;  /* 0x00008b0000047ab9 */ /* 0x000fe20000000800 */
[----:B------:R0:W-:Y:S01]  /*2c0b0*/  @P1 STG.E.U8 desc[UR28][R10.64], R13 ;  /* 0x0000000d0a001986 */ /* 0x0001e2000c10111c */
[----:B------:R-:W-:Y:S01]  /*2c0c0*/  PRMT R19, R25, 0x7772, RZ ;  /* 0x0000777219137816 */ /* 0x000fe200000000ff */
[----:B------:R-:W3:Y:S01]  /*2c0d0*/  LDC R23, c[0x0][0x248] ;  /* 0x00009200ff177b82 */ /* 0x000ee20000000800 */
[----:B------:R-:W-:Y:S01]  /*2c0e0*/  ULDC UR5, c[0x0][0x22c] ;  /* 0x00008b0000057ab9 */ /* 0x000fe20000000800 */
[----:B----4-:R-:W-:-:S04]  /*2c0f0*/  IADD3 R8, P1, R7, R3, RZ ;  /* 0x0000000307087210 */ /* 0x010fc80007f3e0ff */
[----:B------:R-:W-:Y:S01]  /*2c100*/  LEA.HI.X.SX32 R9, R7, R28, 0x1, P1 ;  /* 0x0000001c07097211 */ /* 0x000fe200008f0eff */
[----:B-1----:R-:W-:-:S04]  /*2c110*/  IMAD R0, R21, 0x2, R16 ;  /* 0x0000000215007824 */ /* 0x002fc800078e0210 */
[----:B------:R1:W-:Y:S01]  /*2c120*/  @P6 STG.E.U8 desc[UR28][R8.64], R15 ;  /* 0x0000000f08006986 */ /* 0x0003e2000c10111c */
[CC--:B0-----:R-:W-:Y:S01]  /*2c130*/  IADD3 R10, P6, R16.reuse, R3.reuse, RZ ;  /* 0x00000003100a7210 */ /* 0x0c1fe20007fde0ff */
[----:B------:R-:W-:Y:S02]  /*2c140*/  IMAD R7, R31, 0x2, R0 ;  /* 0x000000021f077824 */ /* 0x000fe400078e0200 */
[----:B------:R-:W0:Y:S01]  /*2c150*/  LDC R31, c[0x0][0x248] ;  /* 0x00009200ff1f7b82 */ /* 0x000e220000000800 */
[-C--:B------:R-:W-:Y:S02]  /*2c160*/  LEA.HI.X.SX32 R11, R16, R28.reuse, 0x1, P6 ;  /* 0x0000001c100b7211 */ /* 0x080fe400030f0eff */
[CC--:B------:R-:W-:Y:S02]  /*2c170*/  IADD3 R12, P6, R0.reuse, R3.reuse, RZ ;  /* 0x00000003000c7210 */ /* 0x0c0fe40007fde0ff */
[----:B------:R-:W-:Y:S01]  /*2c180*/  ISETP.LT.AND P4, PT, R57, UR7, !P0 ;  /* 0x0000000739007c0c */ /* 0x000fe2000c781270 */
[----:B------:R-:W-:Y:S01]  /*2c190*/  ULDC UR7, c[0x0][0x22c] ;  /* 0x00008b0000077ab9 */ /* 0x000fe20000000800 */
[----:B------:R-:W-:Y:S01]  /*2c1a0*/  LEA.HI.X.SX32 R13, R0, R28, 0x1, P6 ;  /* 0x0000001c000d7211 */ /* 0x000fe200030f0eff */
[----:B--2---:R-:W-:Y:S01]  /*2c1b0*/  IMAD R0, R14, 0x2, R7 ;  /* 0x000000020e007824 */ /* 0x004fe200078e0207 */
[----:B-1----:R-:W-:-:S02]  /*2c1c0*/  IADD3 R8, P6, R7, R3, RZ ;  /* 0x0000000307087210 */ /* 0x002fc40007fde0ff */
[----:B------:R-:W-:Y:S01]  /*2c1d0*/  ISETP.LT.AND P2, PT, R55, UR4, !P0 ;  /* 0x0000000437007c0c */ /* 0x000fe2000c741270 */
[----:B------:R-:W-:Y:S01]  /*2c1e0*/  ULDC UR4, c[0x0][0x22c] ;  /* 0x00008b0000047ab9 */ /* 0x000fe20000000800 */
[----:B------:R-:W-:Y:S02]  /*2c1f0*/  PRMT R21, R24, 0x7772, RZ ;  /* 0x0000777218157816 */ /* 0x000fe400000000ff */
[-C--:B------:R-:W-:Y:S01]  /*2c200*/  LEA.HI.X.SX32 R9, R7, R28.reuse, 0x1, P6 ;  /* 0x0000001c07097211 */ /* 0x080fe200030f0eff */
[----:B---3--:R-:W-:Y:S01]  /*2c210*/  IMAD R7, R23, 0x2, R0 ;  /* 0x0000000217077824 */ /* 0x008fe200078e0200 */
[----:B------:R-:W-:Y:S01]  /*2c220*/  IADD3 R14, P6, R0, R3, RZ ;  /* 0x00000003000e7210 */ /* 0x000fe20007fde0ff */
[----:B------:R1:W-:Y:S01]  /*2c230*/  @P5 STG.E.U8 desc[UR28][R10.64], R21 ;  /* 0x000000150a005986 */ /* 0x0003e2000c10111c */
[----:B------:R-:W-:Y:S02]  /*2c240*/  PRMT R17, R26, 0x7772, RZ ;  /* 0x000077721a117816 */ /* 0x000fe400000000ff */
[----:B------:R-:W-:Y:S01]  /*2c250*/  LEA.HI.X.SX32 R15, R0, R28, 0x1, P6 ;  /* 0x0000001c000f7211 */ /* 0x000fe200030f0eff */
[----:B------:R2:W-:Y:S01]  /*2c260*/  @P3 STG.E.U8 desc[UR28][R12.64], R19 ;  /* 0x000000130c003986 */ /* 0x0005e2000c10111c */
[----:B------:R-:W-:Y:S01]  /*2c270*/  ISETP.LT.AND P1, PT, R56, UR5, !P0 ;  /* 0x0000000538007c0c */ /* 0x000fe2000c721270 */
[----:B------:R-:W-:Y:S01]  /*2c280*/  IMAD R0, R18, 0x2, R7 ;  /* 0x0000000212007824 */ /* 0x000fe200078e0207 */
[----:B------:R-:W-:Y:S01]  /*2c290*/  ISETP.LT.AND P5, PT, R54, UR4, !P0 ;  /* 0x0000000436007c0c */ /* 0x000fe2000c7a1270 */
[----:B------:R-:W-:Y:S01]  /*2c2a0*/  ULDC UR4, c[0x0][0x22c] ;  /* 0x00008b0000047ab9 */ /* 0x000fe20000000800 */
[----:B------:R-:W-:Y:S01]  /*2c2b0*/  @P4 STG.E.U8 desc[UR28][R8.64], R17 ;  /* 0x0000001108004986 */ /* 0x000fe2000c10111c */
[----:B-1----:R-:W1:Y:S01]  /*2c2c0*/  LDC R21, c[0x0][0x248] ;  /* 0x00009200ff157b82 */ /* 0x002e620000000800 */
[----:B--2---:R-:W-:-:S02]  /*2c2d0*/  PRMT R19, R27, 0x7772, RZ ;  /* 0x000077721b137816 */ /* 0x004fc400000000ff */
[----:B------:R-:W2:Y:S01]  /*2c2e0*/  LDS.128 R8, [R2] ;  /* 0x0000000002087984 */ /* 0x000ea20000000c00 */
[-C--:B------:R-:W-:Y:S01]  /*2c2f0*/  IADD3 R12, P6, R7, R3.reuse, RZ ;  /* 0x00000003070c7210 */ /* 0x080fe20007fde0ff */
[----:B------:R-:W-:Y:S01]  /*2c300*/  ULDC UR5, c[0x0][0x22c] ;  /* 0x00008b0000057ab9 */ /* 0x000fe20000000800 */
[----:B------:R-:W-:Y:S01]  /*2c310*/  ISETP.LT.AND P3, PT, R53, UR4, !P0 ;  /* 0x0000000435007c0c */ /* 0x000fe2000c761270 */
[----:B------:R3:W-:Y:S01]  /*2c320*/  @P2 STG.E.U8 desc[UR28][R14.64], R19 ;  /* 0x000000130e002986 */ /* 0x0007e2000c10111c */
[----:B------:R-:W-:Y:S01]  /*2c330*/  LEA.HI.X.SX32 R13, R7, R28, 0x1, P6 ;  /* 0x0000001c070d7211 */ /* 0x000fe200030f0eff */
[----:B------:R-:W-:Y:S01]  /*2c340*/  ULDC UR4, c[0x0][0x22c] ;  /* 0x00008b0000047ab9 */ /* 0x000fe20000000800 */
[----:B------:R-:W-:Y:S01]  /*2c350*/  IADD3 R16, P6, R0, R3, RZ ;  /* 0x0000000300107210 */ /* 0x000fe20007fde0ff */
[----:B------:R-:W4:Y:S01]  /*2c360*/  LDC R18, c[0x0][0x248] ;  /* 0x00009200ff127b82 */ /* 0x000f220000000800 */
[----:B------:R-:W-:Y:S01]  /*2c370*/  ISETP.LT.AND P4, PT, R52, UR4, !P0 ;  /* 0x0000000434007c0c */ /* 0x000fe2000c781270 */
[----:B------:R-:W-:Y:S01]  /*2c380*/  ULDC UR4, c[0x0][0x22c] ;  /* 0x00008b0000047ab9 */ /* 0x000fe20000000800 */
[----:B------:R-:W-:-:S05]  /*2c390*/  PRMT R7, R24, 0x7773, RZ ;  /* 0x0000777318077816 */ /* 0x000fca00000000ff */
[----:B---3--:R-:W3:Y:S01]  /*2c3a0*/  LDC R19, c[0x0][0x248] ;  /* 0x00009200ff137b82 */ /* 0x008ee20000000800 */
[----:B------:R-:W-:Y:S01]  /*2c3b0*/  LEA.HI.X.SX32 R17, R0, R28, 0x1, P6 ;  /* 0x0000001c00117211 */ /* 0x000fe200030f0eff */
[----:B0-----:R-:W-:Y:S01]  /*2c3c0*/  IMAD R0, R31, 0x2, R0 ;  /* 0x000000021f007824 */ /* 0x001fe200078e0200 */
[----:B------:R-:W-:Y:S02]  /*2c3d0*/  PRMT R25, R25, 0x7773, RZ ;  /* 0x0000777319197816 */ /* 0x000fe400000000ff */
[----:B------:R-:W-:Y:S01]  /*2c3e0*/  ISETP.LT.AND P2, PT, R51, UR4, !P0 ;  /* 0x0000000433007c0c */ /* 0x000fe2000c741270 */
[----:B------:R-:W-:Y:S02]  /*2c3f0*/  ULDC UR4, c[0x0][0x248] ;  /* 0x0000920000047ab9 */ /* 0x000fe40000000800 */
[----:B------:R-:W0:Y:S01]  /*2c400*/  LDC R31, c[0x0][0x248] ;  /* 0x00009200ff1f7b82 */ /* 0x000e220000000800 */
[----:B------:R-:W-:Y:S01]  /*2c410*/  @P1 STG.E.U8 desc[UR28][R12.64], R7 ;  /* 0x000000070c001986 */ /* 0x000fe2000c10111c */
[C---:B------:R-:W-:Y:S01]  /*2c420*/  IMAD R2, R6.reuse, UR4, RZ ;  /* 0x0000000406027c24 */ /* 0x040fe2000f8e02ff */
[----:B------:R-:W-:Y:S01]  /*2c430*/  ISETP.LT.AND P6, PT, R6, UR5, !P0 ;  /* 0x0000000506007c0c */ /* 0x000fe2000c7c1270 */
[----:B------:R-:W-:Y:S01]  /*2c440*/  ULDC UR4, c[0x0][0x22c] ;  /* 0x00008b0000047ab9 */ /* 0x000fe20000000800 */
[----:B------:R2:W-:Y:S01]  /*2c450*/  @P5 STG.E.U8 desc[UR28][R16.64], R25 ;  /* 0x0000001910005986 */ /* 0x0005e2000c10111c */
[-C--:B------:R-:W-:Y:S01]  /*2c460*/  IADD3 R14, P1, R0, R3.reuse, RZ ;  /* 0x00000003000e7210 */ /* 0x080fe20007f3e0ff */
[----:B------:R-:W-:Y:S01]  /*2c470*/  ULDC UR5, c[0x0][0x22c] ;  /* 0x00008b0000057ab9 */ /* 0x000fe20000000800 */
[----:B------:R-:W-:-:S02]  /*2c480*/  IADD3 R6, P5, R2, R3, RZ ;  /* 0x0000000302067210 */ /* 0x000fc40007fbe0ff */
[-C--:B------:R-:W-:Y:S01]  /*2c490*/  LEA.HI.X.SX32 R15, R0, R28.reuse, 0x1, P1 ;  /* 0x0000001c000f7211 */ /* 0x080fe200008f0eff */
[----:B--2---:R-:W2:Y:S01]  /*2c4a0*/  LDC R25, c[0x0][0x248] ;  /* 0x00009200ff197b82 */ /* 0x004ea20000000800 */
[----:B------:R-:W-:Y:S01]  /*2c4b0*/  PRMT R17, R26, 0x7773, RZ ;  /* 0x000077731a117816 */ /* 0x000fe200000000ff */
[----:B-1----:R-:W-:Y:S01]  /*2c4c0*/  IMAD R0, R21, 0x4, R0 ;  /* 0x0000000415007824 */ /* 0x002fe200078e0200 */
[----:B------:R-:W-:Y:S02]  /*2c4d0*/  PRMT R27, R27, 0x7773, RZ ;  /* 0x000077731b1b7816 */ /* 0x000fe400000000ff */
[----:B------:R-:W-:Y:S01]  /*2c4e0*/  LEA.HI.X.SX32 R7, R2, R28, 0x1, P5 ;  /* 0x0000001c02077211 */ /* 0x000fe200028f0eff */
[----:B------:R1:W-:Y:S01]  /*2c4f0*/  @P3 STG.E.U8 desc[UR28][R14.64], R17 ;  /* 0x000000110e003986 */ /* 0x0003e2000c10111c */
[----:B---3--:R-:W-:-:S03]  /*2c500*/  IMAD R2, R19, 0x2, R0 ;  /* 0x0000000213027824 */ /* 0x008fc600078e0200 */
[----:B------:R3:W-:Y:S01]  /*2c510*/  @P6 STG.E.U8 desc[UR28][R6.64], R27 ;  /* 0x0000001b06006986 */ /* 0x0007e2000c10111c */
[----:B------:R-:W-:-:S04]  /*2c520*/  IADD3 R12, P6, R0, R3, RZ ;  /* 0x00000003000c7210 */ /* 0x000fc80007fde0ff */
[----:B------:R-:W-:Y:S01]  /*2c530*/  LEA.HI.X.SX32 R13, R0, R28, 0x1, P6 ;  /* 0x0000001c000d7211 */ /* 0x000fe200030f0eff */
[----:B0-----:R-:W-:Y:S01]  /*2c540*/  IMAD R0, R31, 0x2, R2 ;  /* 0x000000021f007824 */ /* 0x001fe200078e0202 */
[----:B-1----:R-:W-:-:S04]  /*2c550*/  IADD3 R14, P6, R2, R3, RZ ;  /* 0x00000003020e7210 */ /* 0x002fc80007fde0ff */
[----:B------:R-:W-:Y:S01]  /*2c560*/  LEA.HI.X.SX32 R15, R2, R28, 0x1, P6 ;  /* 0x0000001c020f7211 */ /* 0x000fe200030f0eff */
[----:B---3--:R-:W0:Y:S01]  /*2c570*/  LDC R27, c[0x0][0x248] ;  /* 0x00009200ff1b7b82 */ /* 0x008e220000000800 */
[----:B--2---:R-:W-:Y:S01]  /*2c580*/  IMAD R2, R25, 0x2, R0 ;  /* 0x0000000219027824 */ /* 0x004fe200078e0200 */
[----:B------:R-:W-:Y:S02]  /*2c590*/  IADD3 R6, P6, R0, R3, RZ ;  /* 0x0000000300067210 */ /* 0x000fe40007fde0ff */
[----:B------:R-:W-:Y:S01]  /*2c5a0*/  ISETP.LT.AND P1, PT, R50, UR7, !P0 ;  /* 0x0000000732007c0c */ /* 0x000fe2000c721270 */
[----:B------:R-:W-:-:S03]  /*2c5b0*/  ULDC UR7, c[0x0][0x22c] ;  /* 0x00008b0000077ab9 */ /* 0x000fc60000000800 */
[----:B------:R-:W1:Y:S01]  /*2c5c0*/  LDC R25, c[0x0][0x248] ;  /* 0x00009200ff197b82 */ /* 0x000e620000000800 */
[-C--:B------:R-:W-:Y:S02]  /*2c5d0*/  LEA.HI.X.SX32 R7, R0, R28.reuse, 0x1, P6 ;  /* 0x0000001c00077211 */ /* 0x080fe400030f0eff */
[----:B------:R-:W-:Y:S01]  /*2c5e0*/  ISETP.LT.AND P5, PT, R46, UR4, !P0 ;  /* 0x000000042e007c0c */ /* 0x000fe2000c7a1270 */
[----:B------:R-:W-:Y:S01]  /*2c5f0*/  ULDC UR4, c[0x0][0x22c] ;  /* 0x00008b0000047ab9 */ /* 0x000fe20000000800 */
[----:B------:R-:W-:Y:S02]  /*2c600*/  IADD3 R16, P6, R2, R3, RZ ;  /* 0x0000000302107210 */ /* 0x000fe40007fde0ff */
[----:B------:R-:W-:Y:S02]  /*2c610*/  PRMT R23, R8, 0x7770, RZ ;  /* 0x0000777008177816 */ /* 0x000fe400000000ff */
[----:B------:R-:W-:Y:S01]  /*2c620*/  LEA.HI.X.SX32 R17, R2, R28, 0x1, P6 ;  /* 0x0000001c02117211 */ /* 0x000fe200030f0eff */
[----:B------:R-:W-:Y:S01]  /*2c630*/  IMAD R2, R33, 0x2, R2 ;  /* 0x0000000221027824 */ /* 0x000fe200078e0202 */
[----:B------:R-:W-:Y:S01]  /*2c640*/  PRMT R21, R9, 0x7770, RZ ;  /* 0x0000777009157816 */ /* 0x000fe200000000ff */
[----:B------:R2:W-:Y:S01]  /*2c650*/  @P4 STG.E.U8 desc[UR28][R12.64], R23 ;  /* 0x000000170c004986 */ /* 0x0005e2000c10111c */
[----:B------:R-:W-:Y:S01]  /*2c660*/  PRMT R19, R10, 0x7770, RZ ;  /* 0x000077700a137816 */ /* 0x000fe200000000ff */
[----:B------:R-:W-:Y:S01]  /*2c670*/  IMAD R0, R35, 0x2, R2 ;  /* 0x0000000223007824 */ /* 0x000fe200078e0202 */
[----:B------:R-:W-:Y:S01]  /*2c680*/  ISETP.LT.AND P3, PT, R48, UR5, !P0 ;  /* 0x0000000530007c0c */ /* 0x000fe2000c761270 */
[----:B------:R-:W-:Y:S01]  /*2c690*/  @P2 STG.E.U8 desc[UR28][R14.64], R21 ;  /* 0x000000150e002986 */ /* 0x000fe2000c10111c */
[----:B--2---:R-:W-:-:S03]  /*2c6a0*/  PRMT R23, R11, 0x7770, RZ ;  /* 0x000077700b177816 */ /* 0x004fc600000000ff */
[----:B------:R2:W-:Y:S01]  /*2c6b0*/  @P1 STG.E.U8 desc[UR28][R6.64], R19 ;  /* 0x0000001306001986 */ /* 0x0005e2000c10111c */
[CC--:B------:R-:W-:Y:S01]  /*2c6c0*/  IADD3 R12, P6, R2.reuse, R3.reuse, RZ ;  /* 0x00000003020c7210 */ /* 0x0c0fe20007fde0ff */
[----:B------:R-:W-:Y:S02]  /*2c6d0*/  ULDC UR5, c[0x0][0x22c] ;  /* 0x00008b0000057ab9 */ /* 0x000fe40000000800 */
[----:B------:R3:W-:Y:S01]  /*2c6e0*/  @P5 STG.E.U8 desc[UR28][R16.64], R23 ;  /* 0x0000001710005986 */ /* 0x0007e2000c10111c */
[----:B------:R-:W-:Y:S01]  /*2c6f0*/  ISETP.LT.AND P4, PT, R45, UR4, !P0 ;  /* 0x000000042d007c0c */ /* 0x000fe2000c781270 */
[----:B------:R-:W-:Y:S01]  /*2c700*/  ULDC UR4, c[0x0][0x22c] ;  /* 0x00008b0000047ab9 */ /* 0x000fe20000000800 */
[----:B------:R-:W-:Y:S02]  /*2c710*/  LEA.HI.X.SX32 R13, R2, R28, 0x1, P6 ;  /* 0x0000001c020d7211 */ /* 0x000fe400030f0eff */
[----:B--2---:R-:W-:Y:S02]  /*2c720*/  IADD3 R6, P5, R0, R3, RZ ;  /* 0x0000000300067210 */ /* 0x004fe40007fbe0ff */
[----:B------:R-:W-:-:S02]  /*2c730*/  PRMT R21, R8, 0x7771, RZ ;  /* 0x0000777108157816 */ /* 0x000fc400000000ff */
[-C--:B------:R-:W-:Y:S01]  /*2c740*/  LEA.HI.X.SX32 R7, R0, R28.reuse, 0x1, P5 ;  /* 0x0000001c00077211 */ /* 0x080fe200028f0eff */
[----:B-1----:R-:W-:Y:S01]  /*2c750*/  IMAD R0, R25, 0x2, R0 ;  /* 0x0000000219007824 */ /* 0x002fe200078e0200 */
[----:B------:R-:W-:Y:S01]  /*2c760*/  ISETP.LT.AND P2, PT, R44, UR4, !P0 ;  /* 0x000000042c007c0c */ /* 0x000fe2000c741270 */
[----:B---3--:R-:W1:Y:S01]  /*2c770*/  LDC R23, c[0x0][0x248] ;  /* 0x00009200ff177b82 */ /* 0x008e620000000800 */
[----:B------:R-:W-:Y:S01]  /*2c780*/  ULDC UR4, c[0x0][0x22c] ;  /* 0x00008b0000047ab9 */ /* 0x000fe20000000800 */
[----:B------:R2:W-:Y:S01]  /*2c790*/  @P3 STG.E.U8 desc[UR28][R12.64], R21 ;  /* 0x000000150c003986 */ /* 0x0005e2000c10111c */
[----:B------:R-:W-:Y:S01]  /*2c7a0*/  ISETP.LT.AND P1, PT, R43, UR4, !P0 ;  /* 0x000000042b007c0c */ /* 0x000fe2000c721270 */
[----:B------:R-:W-:Y:S01]  /*2c7b0*/  ULDC UR4, c[0x0][0x22c] ;  /* 0x00008b0000047ab9 */ /* 0x000fe20000000800 */
[----:B------:R-:W-:Y:S02]  /*2c7c0*/  IADD3 R14, P3, R0, R3, RZ ;  /* 0x00000003000e7210 */ /* 0x000fe40007f7e0ff */
[----:B------:R-:W-:Y:S01]  /*2c7d0*/  PRMT R19, R9, 0x7771, RZ ;  /* 0x0000777109137816 */ /* 0x000fe200000000ff */
[----:B------:R-:W3:Y:S01]  /*2c7e0*/  LDC R25, c[0x0][0x248] ;  /* 0x00009200ff197b82 */ /* 0x000ee20000000800 */
[----:B------:R-:W-:Y:S01]  /*2c7f0*/  ISETP.LT.AND P6, PT, R42, UR4, !P0 ;  /* 0x000000042a007c0c */ /* 0x000fe2000c7c1270 */
[----:B------:R-:W-:Y:S01]  /*2c800*/  ULDC UR4, c[0x0][0x248] ;  /* 0x0000920000047ab9 */ /* 0x000fe20000000800 */
[----:B------:R-:W-:Y:S01]  /*2c810*/  LEA.HI.X.SX32 R15, R0, R28, 0x1, P3 ;  /* 0x0000001c000f7211 */ /* 0x000fe200018f0eff */
[----:B------:R4:W-:Y:S01]  /*2c820*/  @P4 STG.E.U8 desc[UR28][R6.64], R19 ;  /* 0x0000001306004986 */ /* 0x0009e2000c10111c */
[----:B------:R-:W-:-:S02]  /*2c830*/  PRMT R17, R10, 0x7771, RZ ;  /* 0x000077710a117816 */ /* 0x000fc400000000ff */
[C---:B------:R-:W-:Y:S01]  /*2c840*/  ISETP.LT.AND P3, PT, R5.reuse, UR5, !P0 ;  /* 0x0000000505007c0c */ /* 0x040fe2000c761270 */
[----:B------:R-:W-:Y:S01]  /*2c850*/  IMAD R5, R5, UR4, RZ ;  /* 0x0000000405057c24 */ /* 0x000fe2000f8e02ff */
[----:B--2---:R-:W2:Y:S01]  /*2c860*/  LDC R21, c[0x0][0x248] ;  /* 0x00009200ff157b82 */ /* 0x004ea20000000800 */
[----:B------:R1:W-:Y:S01]  /*2c870*/  @P2 STG.E.U8 desc[UR28][R14.64], R17 ;  /* 0x000000110e002986 */ /* 0x0003e2000c10111c */
[----:B0-----:R-:W-:Y:S01]  /*2c880*/  IMAD R0, R27, 0x4, R0 ;  /* 0x000000041b007824 */ /* 0x001fe200078e0200 */
[----:B------:R-:W-:Y:S01]  /*2c890*/  ULDC UR4, c[0x0][0x22c] ;  /* 0x00008b0000047ab9 */ /* 0x000fe20000000800 */
[----:B------:R-:W-:Y:S01]  /*2c8a0*/  ISETP.LT.AND P5, PT, R41, UR7, !P0 ;  /* 0x0000000729007c0c */ /* 0x000fe2000c7a1270 */
[----:B------:R-:W-:-:S03]  /*2c8b0*/  ULDC UR5, c[0x0][0x22c] ;  /* 0x00008b0000057ab9 */ /* 0x000fc60000000800 */
[----:B----4-:R-:W0:Y:S01]  /*2c8c0*/  LDC R19, c[0x0][0x248] ;  /* 0x00009200ff137b82 */ /* 0x010e220000000800 */
[----:B------:R-:W-:-:S04]  /*2c8d0*/  IADD3 R6, P2, R5, R3, RZ ;  /* 0x0000000305067210 */ /* 0x000fc80007f5e0ff */
[-C--:B------:R-:W-:Y:S02]  /*2c8e0*/  LEA.HI.X.SX32 R7, R5, R28.reuse, 0x1, P2 ;  /* 0x0000001c05077211 */ /* 0x080fe400010f0eff */
[CC--:B------:R-:W-:Y:S01]  /*2c8f0*/  IADD3 R12, P2, R0.reuse, R3.reuse, RZ ;  /* 0x00000003000c7210 */ /* 0x0c0fe20007f5e0ff */
[----:B------:R-:W4:Y:S01]  /*2c900*/  LDC R27, c[0x0][0x248] ;  /* 0x00009200ff1b7b82 */ /* 0x000f220000000800 */
[----:B------:R-:W-:Y:S02]  /*2c910*/  PRMT R5, R11, 0x7771, RZ ;  /* 0x000077710b057816 */ /* 0x000fe400000000ff */
[----:B------:R-:W-:Y:S01]  /*2c920*/  LEA.HI.X.SX32 R13, R0, R28, 0x1, P2 ;  /* 0x0000001c000d7211 */ /* 0x000fe200010f0eff */
[----:B-1----:R-:W-:Y:S01]  /*2c930*/  IMAD R0, R23, 0x2, R0 ;  /* 0x0000000217007824 */ /* 0x002fe200078e0200 */
[----:B------:R-:W-:Y:S01]  /*2c940*/  PRMT R17, R8, 0x7772, RZ ;  /* 0x0000777208117816 */ /* 0x000fe200000000ff */
[----:B------:R1:W-:Y:S04]  /*2c950*/  @P3 STG.E.U8 desc[UR28][R6.64], R5 ;  /* 0x0000000506003986 */ /* 0x0003e8000c10111c */
[----:B------:R3:W-:Y:S01]  /*2c960*/  @P1 STG.E.U8 desc[UR28][R12.64], R17 ;  /* 0x000000110c001986 */ /* 0x0007e2000c10111c */
[----:B------:R-:W-:-:S04]  /*2c970*/  IADD3 R14, P1, R0, R3, RZ ;  /* 0x00000003000e7210 */ /* 0x000fc80007f3e0ff */
[-C--:B------:R-:W-:Y:S01]  /*2c980*/  LEA.HI.X.SX32 R15, R0, R28.reuse, 0x1, P1 ;  /* 0x0000001c000f7211 */ /* 0x080fe200008f0eff */
[----:B0-----:R-:W-:Y:S01]  /*2c990*/  IMAD R0, R19, 0x2, R0 ;  /* 0x0000000213007824 */ /* 0x001fe200078e0200 */
[----:B-1----:R-:W-:Y:S02]  /*2c9a0*/  PRMT R5, R9, 0x7772, RZ ;  /* 0x0000777209057816 */ /* 0x002fe400000000ff */
[----:B------:R-:W-:Y:S01]  /*2c9b0*/  ISETP.LT.AND P4, PT, R40, UR4, !P0 ;  /* 0x0000000428007c0c */ /* 0x000fe2000c781270 */
[----:B------:R-:W-:Y:S02]  /*2c9c0*/  ULDC UR4, c[0x0][0x22c] ;  /* 0x00008b0000047ab9 */ /* 0x000fe40000000800 */
[----:B------:R4:W-:Y:S01]  /*2c9d0*/  @P6 STG.E.U8 desc[UR28][R14.64], R5 ;  /* 0x000000050e006986 */ /* 0x0009e2000c10111c */
[-C--:B------:R-:W-:Y:S01]  /*2c9e0*/  IADD3 R6, P6, R0, R3.reuse, RZ ;  /* 0x0000000300067210 */ /* 0x080fe20007fde0ff */
[----:B--2---:R-:W-:Y:S01]  /*2c9f0*/  IMAD R2, R21, 0x2, R0 ;  /* 0x0000000215027824 */ /* 0x004fe200078e0200 */
[----:B------:R-:W-:Y:S01]  /*2ca00*/  ISETP.LT.AND P3, PT, R38, UR4, !P0 ;  /* 0x0000000426007c0c */ /* 0x000fe2000c761270 */
[----:B------:R-:W-:Y:S01]  /*2ca10*/  ULDC UR4, c[0x0][0x22c] ;  /* 0x00008b0000047ab9 */ /* 0x000fe20000000800 */
[----:B------:R-:W-:Y:S01]  /*2ca20*/  LEA.HI.X.SX32 R7, R0, R28, 0x1, P6 ;  /* 0x0000001c00077211 */ /* 0x000fe200030f0eff */
[----:B---3--:R-:W-:Y:S01]  /*2ca30*/  IMAD R0, R25, 0x2, R2 ;  /* 0x0000000219007824 */ /* 0x008fe200078e0202 */
[----:B------:R-:W-:Y:S01]  /*2ca40*/  ISETP.LT.AND P2, PT, R36, UR4, !P0 ;  /* 0x0000000424007c0c */ /* 0x000fe2000c741270 */
[----:B------:R-:W-:Y:S01]  /*2ca50*/  ULDC UR4, c[0x0][0x22c] ;  /* 0x00008b0000047ab9 */ /* 0x000fe20000000800 */
[----:B------:R-:W-:-:S02]  /*2ca60*/  IADD3 R12, P6, R2, R3, RZ ;  /* 0x00000003020c7210 */ /* 0x000fc40007fde0ff */
[----:B------:R-:W-:Y:S01]  /*2ca70*/  ISETP.LT.AND P1, PT, R29, UR4, !P0 ;  /* 0x000000041d007c0c */ /* 0x000fe2000c721270 */
[----:B----4-:R-:W-:Y:S01]  /*2ca80*/  IMAD R15, R27, 0x2, R0 ;  /* 0x000000021b0f7824 */ /* 0x010fe200078e0200 */
[----:B------:R-:W-:Y:S01]  /*2ca90*/  ULDC UR4, c[0x0][0x248] ;  /* 0x0000920000047ab9 */ /* 0x000fe20000000800 */
[----:B------:R-:W-:Y:S01]  /*2caa0*/  PRMT R23, R10, 0x7772, RZ ;  /* 0x000077720a177816 */ /* 0x000fe200000000ff */
[C---:B------:R-:W-:Y:S01]  /*2cab0*/  IMAD R16, R4.reuse, UR4, RZ ;  /* 0x0000000404107c24 */ /* 0x040fe2000f8e02ff */
[----:B------:R-:W-:Y:S02]  /*2cac0*/  ISETP.LT.AND P0, PT, R4, UR5, !P0 ;  /* 0x0000000504007c0c */ /* 0x000fe4000c701270 */
[----:B------:R-:W-:Y:S02]  /*2cad0*/  LEA.HI.X.SX32 R13, R2, R28, 0x1, P6 ;  /* 0x0000001c020d7211 */ /* 0x000fe400030f0eff */
[----:B------:R-:W-:Y:S01]  /*2cae0*/  PRMT R19, R8, 0x7773, RZ ;  /* 0x0000777308137816 */ /* 0x000fe200000000ff */
[----:B------:R-:W-:Y:S01]  /*2caf0*/  IMAD R8, R18, 0x2, R15 ;  /* 0x0000000212087824 */ /* 0x000fe200078e020f */
[----:B------:R-:W-:-:S02]  /*2cb00*/  IADD3 R4, P6, R0, R3, RZ ;  /* 0x0000000300047210 */ /* 0x000fc40007fde0ff */
[----:B------:R-:W-:Y:S01]  /*2cb10*/  PRMT R21, R11, 0x7772, RZ ;  /* 0x000077720b157816 */ /* 0x000fe200000000ff */
[----:B------:R0:W-:Y:S01]  /*2cb20*/  @P5 STG.E.U8 desc[UR28][R6.64], R23 ;  /* 0x0000001706005986 */ /* 0x0001e2000c10111c */
[-C--:B------:R-:W-:Y:S02]  /*2cb30*/  IADD3 R2, P5, R15, R3.reuse, RZ ;  /* 0x000000030f027210 */ /* 0x080fe40007fbe0ff */
[----:B------:R-:W-:Y:S01]  /*2cb40*/  LEA.HI.X.SX32 R5, R0, R28, 0x1, P6 ;  /* 0x0000001c00057211 */ /* 0x000fe200030f0eff */
[----:B------:R1:W-:Y:S01]  /*2cb50*/  @P4 STG.E.U8 desc[UR28][R12.64], R21 ;  /* 0x000000150c004986 */ /* 0x0003e2000c10111c */
[-C--:B------:R-:W-:Y:S02]  /*2cb60*/  IADD3 R14, P4, R16, R3.reuse, RZ ;  /* 0x00000003100e7210 */ /* 0x080fe40007f9e0ff */
[----:B------:R-:W-:Y:S02]  /*2cb70*/  PRMT R17, R9, 0x7773, RZ ;  /* 0x0000777309117816 */ /* 0x000fe400000000ff */
[----:B0-----:R-:W-:-:S02]  /*2cb80*/  IADD3 R6, P6, R8, R3, RZ ;  /* 0x0000000308067210 */ /* 0x001fc40007fde0ff */
[-C--:B------:R-:W-:Y:S02]  /*2cb90*/  LEA.HI.X.SX32 R3, R15, R28.reuse, 0x1, P5 ;  /* 0x0000001c0f037211 */ /* 0x080fe400028f0eff */
[----:B------:R-:W-:Y:S02]  /*2cba0*/  PRMT R9, R10, 0x7773, RZ ;  /* 0x000077730a097816 */ /* 0x000fe400000000ff */
[----:B------:R-:W-:Y:S01]  /*2cbb0*/  LEA.HI.X.SX32 R7, R8, R28, 0x1, P6 ;  /* 0x0000001c08077211 */ /* 0x000fe200030f0eff */
[----:B------:R1:W-:Y:S04]  /*2cbc0*/  @P3 STG.E.U8 desc[UR28][R4.64], R19 ;  /* 0x0000001304003986 */ /* 0x0003e8000c10111c */
[----:B------:R1:W-:Y:S01]  /*2cbd0*/  @P2 STG.E.U8 desc[UR28][R2.64], R17 ;  /* 0x0000001102002986 */ /* 0x0003e2000c10111c */
[----:B------:R-:W-:-:S03]  /*2cbe0*/  PRMT R11, R11, 0x7773, RZ ;  /* 0x000077730b0b7816 */ /* 0x000fc600000000ff */
[----:B------:R1:W-:Y:S01]  /*2cbf0*/  @P1 STG.E.U8 desc[UR28][R6.64], R9 ;  /* 0x0000000906001986 */ /* 0x0003e2000c10111c */
[----:B------:R-:W-:Y:S01]  /*2cc00*/  LEA.HI.X.SX32 R15, R16, R28, 0x1, P4 ;  /* 0x0000001c100f7211 */ /* 0x000fe200020f0eff */
[----:B------:R-:W-:Y:S06]  /*2cc10*/  @!P0 EXIT ;  /* 0x000000000000894d */ /* 0x000fec0003800000 */
[----:B------:R-:W-:Y:S01]  /*2cc20*/  STG.E.U8 desc[UR28][R14.64], R11 ;  /* 0x0000000b0e007986 */ /* 0x000fe2000c10111c */
[----:B------:R-:W-:Y:S05]  /*2cc30*/  EXIT ;  /* 0x000000000000794d */ /* 0x000fea0003800000 */
.L_x_3:
[----:B------:R-:W-:-:S00]  /*2cc40*/  BRA `(.L_x_3) ;  /* 0xfffffffc00fc7947 */ /* 0x000fc0000383ffff */
[----:B------:R-:W-:-:S00]  /*2cc50*/  NOP ;  /* 0x0000000000007918 */ /* 0x000fc00000000000 */
        /* <DEDUP_REMOVED lines=10> */
.L_x_4:


//--------------------- .nv.shared.matmul_kernel  --------------------------
	.section	.nv.shared.matmul_kernel,"aw",@nobits
	.sectionflags	@""
	.align	16
	.zero		1024


//--------------------- .nv.shared.reserved.0     --------------------------
	.section	.nv.shared.reserved.0,"aw",@nobits
	.weak		__nv_reservedSMEM_offset_0_alias
	.size		__nv_reservedSMEM_offset_0_alias, 0, 0
	.other		__nv_reservedSMEM_offset_0_alias,@"STO_CUDA_RESERVED_SHARED STV_DEFAULT"
__nv_reservedSMEM_offset_0_alias:
	.zero		0


//--------------------- .nv.constant0.matmul_kernel --------------------------
	.section	.nv.constant0.matmul_kernel,"a",@progbits
	.sectionflags	@""
	.align	4
.nv.constant0.matmul_kernel:
	.zero		608


//--------------------- SYMBOLS --------------------------

	.type		.nv.reservedSmem.offset0,@object
	.size		.nv.reservedSmem.offset0,0x4
